//
// Generated by NVIDIA NVVM Compiler
//
// Compiler Build ID: CL-36424714
// Cuda compilation tools, release 13.0, V13.0.88
// Based on NVVM 20.0.0
//

.version 9.0
.target sm_100
.address_size 64

	// .globl	_Z13init_D_from_cPfS_ii
// _ZZN3cub18CUB_300001_SM_10006detail6reduce28DeviceReduceSingleTileKernelINS2_10policy_hubINS0_12KeyValuePairIifEEiNS0_6ArgMinEE10Policy1000ENS0_21ArgIndexInputIteratorIPfifEEN6thrust24THRUST_300001_SM_1000_NS24tabulate_output_iteratorINS2_32accumulating_transform_output_opINS5_IlfEENS2_18local_to_global_opIlEES7_NSF_INS2_31unzip_and_write_arg_extremum_opISB_PiEENSE_11use_defaultElEEEESN_lEEiS7_NS2_20empty_problem_init_tIS6_EES6_N4cuda3std3__410__identityEEEvT0_T1_T2_T3_T4_T6_E12temp_storage has been demoted
// _ZZN3cub18CUB_300001_SM_10006detail6reduce18DeviceReduceKernelINS2_10policy_hubINS0_12KeyValuePairIifEEiNS0_6ArgMinEE10Policy1000ENS0_21ArgIndexInputIteratorIPfifEEiS7_S6_N4cuda3std3__410__identityEEEvT0_PT3_T1_NS0_13GridEvenShareISK_EET2_T4_E12temp_storage has been demoted
// _ZZN3cub18CUB_300001_SM_10006detail6reduce28DeviceReduceSingleTileKernelINS2_10policy_hubINS0_12KeyValuePairIifEEiNS0_6ArgMinEE10Policy1000EPS6_N6thrust24THRUST_300001_SM_1000_NS24tabulate_output_iteratorINS2_32accumulating_transform_output_opINS5_IlfEENS2_18local_to_global_opIlEES7_NSD_INS2_31unzip_and_write_arg_extremum_opIPfPiEENSC_11use_defaultElEEEESM_lEEiS7_NS2_20empty_problem_init_tIS6_EES6_N4cuda3std3__410__identityEEEvT0_T1_T2_T3_T4_T6_E12temp_storage has been demoted
.global .align 1 .b8 _ZN34_INTERNAL_2f4ab320_4_k_cu_bff5ac424cuda3std3__45__cpo5beginE[1];
.global .align 1 .b8 _ZN34_INTERNAL_2f4ab320_4_k_cu_bff5ac424cuda3std3__45__cpo3endE[1];
.global .align 1 .b8 _ZN34_INTERNAL_2f4ab320_4_k_cu_bff5ac424cuda3std3__45__cpo6cbeginE[1];
.global .align 1 .b8 _ZN34_INTERNAL_2f4ab320_4_k_cu_bff5ac424cuda3std3__45__cpo4cendE[1];
.global .align 1 .b8 _ZN34_INTERNAL_2f4ab320_4_k_cu_bff5ac424cuda3std3__45__cpo6rbeginE[1];
.global .align 1 .b8 _ZN34_INTERNAL_2f4ab320_4_k_cu_bff5ac424cuda3std3__45__cpo4rendE[1];
.global .align 1 .b8 _ZN34_INTERNAL_2f4ab320_4_k_cu_bff5ac424cuda3std3__45__cpo7crbeginE[1];
.global .align 1 .b8 _ZN34_INTERNAL_2f4ab320_4_k_cu_bff5ac424cuda3std3__45__cpo5crendE[1];
.global .align 1 .b8 _ZN34_INTERNAL_2f4ab320_4_k_cu_bff5ac424cuda3std3__436_GLOBAL__N__2f4ab320_4_k_cu_bff5ac426ignoreE[1];
.global .align 1 .b8 _ZN34_INTERNAL_2f4ab320_4_k_cu_bff5ac424cuda3std3__419piecewise_constructE[1];
.global .align 1 .b8 _ZN34_INTERNAL_2f4ab320_4_k_cu_bff5ac424cuda3std3__48in_placeE[1];
.global .align 1 .b8 _ZN34_INTERNAL_2f4ab320_4_k_cu_bff5ac424cuda3std3__420unreachable_sentinelE[1];
.global .align 1 .b8 _ZN34_INTERNAL_2f4ab320_4_k_cu_bff5ac424cuda3std3__47nulloptE[1];
.global .align 1 .b8 _ZN34_INTERNAL_2f4ab320_4_k_cu_bff5ac424cuda3std3__48unexpectE[1];
.global .align 1 .b8 _ZN34_INTERNAL_2f4ab320_4_k_cu_bff5ac424cuda3std6ranges3__45__cpo4swapE[1];
.global .align 1 .b8 _ZN34_INTERNAL_2f4ab320_4_k_cu_bff5ac424cuda3std6ranges3__45__cpo9iter_moveE[1];
.global .align 1 .b8 _ZN34_INTERNAL_2f4ab320_4_k_cu_bff5ac424cuda3std6ranges3__45__cpo5beginE[1];
.global .align 1 .b8 _ZN34_INTERNAL_2f4ab320_4_k_cu_bff5ac424cuda3std6ranges3__45__cpo3endE[1];
.global .align 1 .b8 _ZN34_INTERNAL_2f4ab320_4_k_cu_bff5ac424cuda3std6ranges3__45__cpo6cbeginE[1];
.global .align 1 .b8 _ZN34_INTERNAL_2f4ab320_4_k_cu_bff5ac424cuda3std6ranges3__45__cpo4cendE[1];
.global .align 1 .b8 _ZN34_INTERNAL_2f4ab320_4_k_cu_bff5ac424cuda3std6ranges3__45__cpo7advanceE[1];
.global .align 1 .b8 _ZN34_INTERNAL_2f4ab320_4_k_cu_bff5ac424cuda3std6ranges3__45__cpo9iter_swapE[1];
.global .align 1 .b8 _ZN34_INTERNAL_2f4ab320_4_k_cu_bff5ac424cuda3std6ranges3__45__cpo4nextE[1];
.global .align 1 .b8 _ZN34_INTERNAL_2f4ab320_4_k_cu_bff5ac424cuda3std6ranges3__45__cpo4prevE[1];
.global .align 1 .b8 _ZN34_INTERNAL_2f4ab320_4_k_cu_bff5ac424cuda3std6ranges3__45__cpo4dataE[1];
.global .align 1 .b8 _ZN34_INTERNAL_2f4ab320_4_k_cu_bff5ac424cuda3std6ranges3__45__cpo5cdataE[1];
.global .align 1 .b8 _ZN34_INTERNAL_2f4ab320_4_k_cu_bff5ac424cuda3std6ranges3__45__cpo4sizeE[1];
.global .align 1 .b8 _ZN34_INTERNAL_2f4ab320_4_k_cu_bff5ac424cuda3std6ranges3__45__cpo5ssizeE[1];
.global .align 1 .b8 _ZN34_INTERNAL_2f4ab320_4_k_cu_bff5ac424cuda3std6ranges3__45__cpo8distanceE[1];
.global .align 1 .b8 _ZN34_INTERNAL_2f4ab320_4_k_cu_bff5ac426thrust24THRUST_300001_SM_1000_NS6system6detail10sequential3seqE[1];
.global .align 1 .b8 _ZN34_INTERNAL_2f4ab320_4_k_cu_bff5ac426thrust24THRUST_300001_SM_1000_NS12placeholders2_1E[1];
.global .align 1 .b8 _ZN34_INTERNAL_2f4ab320_4_k_cu_bff5ac426thrust24THRUST_300001_SM_1000_NS12placeholders2_2E[1];
.global .align 1 .b8 _ZN34_INTERNAL_2f4ab320_4_k_cu_bff5ac426thrust24THRUST_300001_SM_1000_NS12placeholders2_3E[1];
.global .align 1 .b8 _ZN34_INTERNAL_2f4ab320_4_k_cu_bff5ac426thrust24THRUST_300001_SM_1000_NS12placeholders2_4E[1];
.global .align 1 .b8 _ZN34_INTERNAL_2f4ab320_4_k_cu_bff5ac426thrust24THRUST_300001_SM_1000_NS12placeholders2_5E[1];
.global .align 1 .b8 _ZN34_INTERNAL_2f4ab320_4_k_cu_bff5ac426thrust24THRUST_300001_SM_1000_NS12placeholders2_6E[1];
.global .align 1 .b8 _ZN34_INTERNAL_2f4ab320_4_k_cu_bff5ac426thrust24THRUST_300001_SM_1000_NS12placeholders2_7E[1];
.global .align 1 .b8 _ZN34_INTERNAL_2f4ab320_4_k_cu_bff5ac426thrust24THRUST_300001_SM_1000_NS12placeholders2_8E[1];
.global .align 1 .b8 _ZN34_INTERNAL_2f4ab320_4_k_cu_bff5ac426thrust24THRUST_300001_SM_1000_NS12placeholders2_9E[1];
.global .align 1 .b8 _ZN34_INTERNAL_2f4ab320_4_k_cu_bff5ac426thrust24THRUST_300001_SM_1000_NS12placeholders3_10E[1];

.visible .entry _Z13init_D_from_cPfS_ii(
	.param .u64 .ptr .align 1 _Z13init_D_from_cPfS_ii_param_0,
	.param .u64 .ptr .align 1 _Z13init_D_from_cPfS_ii_param_1,
	.param .u32 _Z13init_D_from_cPfS_ii_param_2,
	.param .u32 _Z13init_D_from_cPfS_ii_param_3
)
{
	.reg .pred 	%p<2>;
	.reg .b32 	%r<8>;
	.reg .b32 	%f<3>;
	.reg .b64 	%rd<9>;

	ld.param.u64 	%rd1, [_Z13init_D_from_cPfS_ii_param_0];
	ld.param.u64 	%rd2, [_Z13init_D_from_cPfS_ii_param_1];
	ld.param.u32 	%r2, [_Z13init_D_from_cPfS_ii_param_2];
	ld.param.u32 	%r3, [_Z13init_D_from_cPfS_ii_param_3];
	mov.u32 	%r4, %ctaid.x;
	mov.u32 	%r5, %ntid.x;
	mov.u32 	%r6, %tid.x;
	mad.lo.s32 	%r1, %r4, %r5, %r6;
	setp.ge.s32 	%p1, %r1, %r3;
	@%p1 bra 	$L__BB0_2;
	cvta.to.global.u64 	%rd3, %rd1;
	cvta.to.global.u64 	%rd4, %rd2;
	mul.wide.s32 	%rd5, %r1, 4;
	add.s64 	%rd6, %rd3, %rd5;
	ld.global.f32 	%f1, [%rd6];
	neg.f32 	%f2, %f1;
	mul.lo.s32 	%r7, %r2, %r1;
	mul.wide.s32 	%rd7, %r7, 4;
	add.s64 	%rd8, %rd4, %rd7;
	st.global.f32 	[%rd8], %f2;
$L__BB0_2:
	ret;

}
	// .globl	_Z13init_D_from_APfS_ii
.visible .entry _Z13init_D_from_APfS_ii(
	.param .u64 .ptr .align 1 _Z13init_D_from_APfS_ii_param_0,
	.param .u64 .ptr .align 1 _Z13init_D_from_APfS_ii_param_1,
	.param .u32 _Z13init_D_from_APfS_ii_param_2,
	.param .u32 _Z13init_D_from_APfS_ii_param_3
)
{
	.reg .pred 	%p<4>;
	.reg .b32 	%r<14>;
	.reg .b32 	%f<2>;
	.reg .b64 	%rd<12>;

	ld.param.u64 	%rd1, [_Z13init_D_from_APfS_ii_param_0];
	ld.param.u64 	%rd2, [_Z13init_D_from_APfS_ii_param_1];
	ld.param.u32 	%r3, [_Z13init_D_from_APfS_ii_param_2];
	ld.param.u32 	%r4, [_Z13init_D_from_APfS_ii_param_3];
	mov.u32 	%r5, %ctaid.y;
	mov.u32 	%r6, %ntid.y;
	mov.u32 	%r7, %tid.y;
	mad.lo.s32 	%r1, %r5, %r6, %r7;
	mov.u32 	%r8, %ctaid.x;
	mov.u32 	%r9, %ntid.x;
	mov.u32 	%r10, %tid.x;
	mad.lo.s32 	%r2, %r8, %r9, %r10;
	setp.ge.s32 	%p1, %r1, %r3;
	setp.ge.s32 	%p2, %r2, %r4;
	or.pred  	%p3, %p1, %p2;
	@%p3 bra 	$L__BB1_2;
	cvta.to.global.u64 	%rd3, %rd1;
	cvta.to.global.u64 	%rd4, %rd2;
	mul.lo.s32 	%r11, %r3, %r2;
	add.s32 	%r12, %r11, %r1;
	mul.wide.s32 	%rd5, %r12, 4;
	add.s64 	%rd6, %rd3, %rd5;
	ld.global.f32 	%f1, [%rd6];
	add.s32 	%r13, %r11, %r2;
	cvt.s64.s32 	%rd7, %r13;
	cvt.u64.u32 	%rd8, %r1;
	add.s64 	%rd9, %rd8, %rd7;
	shl.b64 	%rd10, %rd9, 2;
	add.s64 	%rd11, %rd4, %rd10;
	st.global.f32 	[%rd11+4], %f1;
$L__BB1_2:
	ret;

}
	// .globl	_Z6init_IPfi
.visible .entry _Z6init_IPfi(
	.param .u64 .ptr .align 1 _Z6init_IPfi_param_0,
	.param .u32 _Z6init_IPfi_param_1
)
{
	.reg .pred 	%p<3>;
	.reg .b32 	%r<12>;
	.reg .b32 	%f<2>;
	.reg .b64 	%rd<5>;

	ld.param.u64 	%rd1, [_Z6init_IPfi_param_0];
	ld.param.u32 	%r3, [_Z6init_IPfi_param_1];
	mov.u32 	%r4, %ctaid.y;
	mov.u32 	%r5, %ntid.y;
	mov.u32 	%r6, %tid.y;
	mad.lo.s32 	%r1, %r4, %r5, %r6;
	mov.u32 	%r7, %ctaid.x;
	mov.u32 	%r8, %ntid.x;
	mov.u32 	%r9, %tid.x;
	mad.lo.s32 	%r2, %r7, %r8, %r9;
	max.s32 	%r10, %r1, %r2;
	setp.ge.s32 	%p1, %r10, %r3;
	@%p1 bra 	$L__BB2_2;
	cvta.to.global.u64 	%rd2, %rd1;
	setp.eq.s32 	%p2, %r1, %r2;
	selp.f32 	%f1, 0f3F800000, 0f00000000, %p2;
	mad.lo.s32 	%r11, %r3, %r2, %r1;
	mul.wide.s32 	%rd3, %r11, 4;
	add.s64 	%rd4, %rd2, %rd3;
	st.global.f32 	[%rd4], %f1;
$L__BB2_2:
	ret;

}
	// .globl	_Z10init_b_ixsPiii
.visible .entry _Z10init_b_ixsPiii(
	.param .u64 .ptr .align 1 _Z10init_b_ixsPiii_param_0,
	.param .u32 _Z10init_b_ixsPiii_param_1,
	.param .u32 _Z10init_b_ixsPiii_param_2
)
{
	.reg .pred 	%p<2>;
	.reg .b32 	%r<9>;
	.reg .b64 	%rd<5>;

	ld.param.u64 	%rd1, [_Z10init_b_ixsPiii_param_0];
	ld.param.u32 	%r2, [_Z10init_b_ixsPiii_param_1];
	ld.param.u32 	%r3, [_Z10init_b_ixsPiii_param_2];
	mov.u32 	%r4, %ctaid.x;
	mov.u32 	%r5, %ntid.x;
	mov.u32 	%r6, %tid.x;
	mad.lo.s32 	%r1, %r4, %r5, %r6;
	setp.ge.s32 	%p1, %r1, %r2;
	@%p1 bra 	$L__BB3_2;
	cvta.to.global.u64 	%rd2, %rd1;
	sub.s32 	%r7, %r1, %r2;
	add.s32 	%r8, %r7, %r3;
	mul.wide.s32 	%rd3, %r1, 4;
	add.s64 	%rd4, %rd2, %rd3;
	st.global.u32 	[%rd4], %r8;
$L__BB3_2:
	ret;

}
	// .globl	_Z14compute_scalarPfS_S_
.visible .entry _Z14compute_scalarPfS_S_(
	.param .u64 .ptr .align 1 _Z14compute_scalarPfS_S__param_0,
	.param .u64 .ptr .align 1 _Z14compute_scalarPfS_S__param_1,
	.param .u64 .ptr .align 1 _Z14compute_scalarPfS_S__param_2
)
{
	.reg .b32 	%f<6>;
	.reg .b64 	%rd<7>;

	ld.param.u64 	%rd1, [_Z14compute_scalarPfS_S__param_0];
	ld.param.u64 	%rd2, [_Z14compute_scalarPfS_S__param_1];
	ld.param.u64 	%rd3, [_Z14compute_scalarPfS_S__param_2];
	cvta.to.global.u64 	%rd4, %rd3;
	cvta.to.global.u64 	%rd5, %rd2;
	cvta.to.global.u64 	%rd6, %rd1;
	ld.global.f32 	%f1, [%rd6];
	ld.global.f32 	%f2, [%rd5];
	sub.f32 	%f3, %f1, %f2;
	ld.global.f32 	%f4, [%rd4];
	add.f32 	%f5, %f4, %f3;
	st.global.f32 	[%rd4], %f5;
	ret;

}
	// .globl	_Z13compute_thetaPfS_S_PiiS0_
.visible .entry _Z13compute_thetaPfS_S_PiiS0_(
	.param .u64 .ptr .align 1 _Z13compute_thetaPfS_S_PiiS0__param_0,
	.param .u64 .ptr .align 1 _Z13compute_thetaPfS_S_PiiS0__param_1,
	.param .u64 .ptr .align 1 _Z13compute_thetaPfS_S_PiiS0__param_2,
	.param .u64 .ptr .align 1 _Z13compute_thetaPfS_S_PiiS0__param_3,
	.param .u32 _Z13compute_thetaPfS_S_PiiS0__param_4,
	.param .u64 .ptr .align 1 _Z13compute_thetaPfS_S_PiiS0__param_5
)
{
	.reg .pred 	%p<5>;
	.reg .b32 	%r<9>;
	.reg .b32 	%f<8>;
	.reg .b64 	%rd<18>;

	ld.param.u64 	%rd2, [_Z13compute_thetaPfS_S_PiiS0__param_0];
	ld.param.u64 	%rd3, [_Z13compute_thetaPfS_S_PiiS0__param_1];
	ld.param.u64 	%rd4, [_Z13compute_thetaPfS_S_PiiS0__param_2];
	ld.param.u64 	%rd5, [_Z13compute_thetaPfS_S_PiiS0__param_3];
	ld.param.u32 	%r2, [_Z13compute_thetaPfS_S_PiiS0__param_4];
	ld.param.u64 	%rd6, [_Z13compute_thetaPfS_S_PiiS0__param_5];
	mov.u32 	%r3, %ctaid.x;
	mov.u32 	%r4, %ntid.x;
	mov.u32 	%r5, %tid.x;
	mad.lo.s32 	%r1, %r3, %r4, %r5;
	setp.ge.s32 	%p1, %r1, %r2;
	@%p1 bra 	$L__BB5_4;
	cvta.to.global.u64 	%rd7, %rd3;
	cvta.to.global.u64 	%rd8, %rd5;
	mul.wide.s32 	%rd9, %r1, 4;
	add.s64 	%rd1, %rd7, %rd9;
	ld.global.f32 	%f1, [%rd1];
	setp.leu.f32 	%p2, %f1, 0f00000000;
	setp.gt.f32 	%p3, %f1, 0f00000000;
	selp.u32 	%r6, 1, 0, %p3;
	add.s64 	%rd10, %rd8, %rd9;
	st.global.u32 	[%rd10], %r6;
	mov.f32 	%f7, 0f7F800000;
	@%p2 bra 	$L__BB5_3;
	cvta.to.global.u64 	%rd11, %rd2;
	add.s64 	%rd13, %rd11, %rd9;
	ld.global.f32 	%f5, [%rd13];
	ld.global.f32 	%f6, [%rd1];
	div.rn.f32 	%f7, %f5, %f6;
$L__BB5_3:
	setp.leu.f32 	%p4, %f1, 0f00000000;
	cvta.to.global.u64 	%rd14, %rd4;
	add.s64 	%rd16, %rd14, %rd9;
	st.global.f32 	[%rd16], %f7;
	selp.u32 	%r7, 1, 0, %p4;
	cvta.to.global.u64 	%rd17, %rd6;
	atom.global.add.u32 	%r8, [%rd17], %r7;
$L__BB5_4:
	ret;

}
	// .globl	_Z11compute_E_qPfS_S_ii
.visible .entry _Z11compute_E_qPfS_S_ii(
	.param .u64 .ptr .align 1 _Z11compute_E_qPfS_S_ii_param_0,
	.param .u64 .ptr .align 1 _Z11compute_E_qPfS_S_ii_param_1,
	.param .u64 .ptr .align 1 _Z11compute_E_qPfS_S_ii_param_2,
	.param .u32 _Z11compute_E_qPfS_S_ii_param_3,
	.param .u32 _Z11compute_E_qPfS_S_ii_param_4
)
{
	.reg .pred 	%p<3>;
	.reg .b32 	%r<7>;
	.reg .b32 	%f<9>;
	.reg .b64 	%rd<11>;
	.reg .b64 	%fd<4>;

	ld.param.u64 	%rd2, [_Z11compute_E_qPfS_S_ii_param_0];
	ld.param.u64 	%rd3, [_Z11compute_E_qPfS_S_ii_param_1];
	ld.param.u64 	%rd4, [_Z11compute_E_qPfS_S_ii_param_2];
	ld.param.u32 	%r2, [_Z11compute_E_qPfS_S_ii_param_3];
	ld.param.u32 	%r3, [_Z11compute_E_qPfS_S_ii_param_4];
	cvta.to.global.u64 	%rd1, %rd4;
	mov.u32 	%r4, %ctaid.x;
	mov.u32 	%r5, %ntid.x;
	mov.u32 	%r6, %tid.x;
	mad.lo.s32 	%r1, %r4, %r5, %r6;
	setp.ge.s32 	%p1, %r1, %r3;
	@%p1 bra 	$L__BB6_5;
	setp.eq.s32 	%p2, %r1, %r2;
	@%p2 bra 	$L__BB6_3;
	cvta.to.global.u64 	%rd5, %rd3;
	mul.wide.s32 	%rd6, %r1, 4;
	add.s64 	%rd7, %rd5, %rd6;
	ld.global.f32 	%f4, [%rd7];
	neg.f32 	%f5, %f4;
	ld.global.f32 	%f6, [%rd1];
	div.rn.f32 	%f8, %f5, %f6;
	bra.uni 	$L__BB6_4;
$L__BB6_3:
	ld.global.f32 	%f7, [%rd1];
	cvt.f64.f32 	%fd1, %f7;
	rcp.rn.f64 	%fd2, %fd1;
	add.f64 	%fd3, %fd2, 0dBFF0000000000000;
	cvt.rn.f32.f64 	%f8, %fd3;
$L__BB6_4:
	cvta.to.global.u64 	%rd8, %rd2;
	mul.wide.s32 	%rd9, %r1, 4;
	add.s64 	%rd10, %rd8, %rd9;
	st.global.f32 	[%rd10], %f8;
$L__BB6_5:
	ret;

}
	// .globl	_ZN3cub18CUB_300001_SM_10006detail11EmptyKernelIvEEvv
.visible .entry _ZN3cub18CUB_300001_SM_10006detail11EmptyKernelIvEEvv()
{


	ret;

}
	// .globl	_ZN3cub18CUB_300001_SM_10006detail6reduce28DeviceReduceSingleTileKernelINS2_10policy_hubINS0_12KeyValuePairIifEEiNS0_6ArgMinEE10Policy1000ENS0_21ArgIndexInputIteratorIPfifEEN6thrust24THRUST_300001_SM_1000_NS24tabulate_output_iteratorINS2_32accumulating_transform_output_opINS5_IlfEENS2_18local_to_global_opIlEES7_NSF_INS2_31unzip_and_write_arg_extremum_opISB_PiEENSE_11use_defaultElEEEESN_lEEiS7_NS2_20empty_problem_init_tIS6_EES6_N4cuda3std3__410__identityEEEvT0_T1_T2_T3_T4_T6_
.visible .entry _ZN3cub18CUB_300001_SM_10006detail6reduce28DeviceReduceSingleTileKernelINS2_10policy_hubINS0_12KeyValuePairIifEEiNS0_6ArgMinEE10Policy1000ENS0_21ArgIndexInputIteratorIPfifEEN6thrust24THRUST_300001_SM_1000_NS24tabulate_output_iteratorINS2_32accumulating_transform_output_opINS5_IlfEENS2_18local_to_global_opIlEES7_NSF_INS2_31unzip_and_write_arg_extremum_opISB_PiEENSE_11use_defaultElEEEESN_lEEiS7_NS2_20empty_problem_init_tIS6_EES6_N4cuda3std3__410__identityEEEvT0_T1_T2_T3_T4_T6_(
	.param .align 8 .b8 _ZN3cub18CUB_300001_SM_10006detail6reduce28DeviceReduceSingleTileKernelINS2_10policy_hubINS0_12KeyValuePairIifEEiNS0_6ArgMinEE10Policy1000ENS0_21ArgIndexInputIteratorIPfifEEN6thrust24THRUST_300001_SM_1000_NS24tabulate_output_iteratorINS2_32accumulating_transform_output_opINS5_IlfEENS2_18local_to_global_opIlEES7_NSF_INS2_31unzip_and_write_arg_extremum_opISB_PiEENSE_11use_defaultElEEEESN_lEEiS7_NS2_20empty_problem_init_tIS6_EES6_N4cuda3std3__410__identityEEEvT0_T1_T2_T3_T4_T6__param_0[16],
	.param .align 8 .b8 _ZN3cub18CUB_300001_SM_10006detail6reduce28DeviceReduceSingleTileKernelINS2_10policy_hubINS0_12KeyValuePairIifEEiNS0_6ArgMinEE10Policy1000ENS0_21ArgIndexInputIteratorIPfifEEN6thrust24THRUST_300001_SM_1000_NS24tabulate_output_iteratorINS2_32accumulating_transform_output_opINS5_IlfEENS2_18local_to_global_opIlEES7_NSF_INS2_31unzip_and_write_arg_extremum_opISB_PiEENSE_11use_defaultElEEEESN_lEEiS7_NS2_20empty_problem_init_tIS6_EES6_N4cuda3std3__410__identityEEEvT0_T1_T2_T3_T4_T6__param_1[72],
	.param .u32 _ZN3cub18CUB_300001_SM_10006detail6reduce28DeviceReduceSingleTileKernelINS2_10policy_hubINS0_12KeyValuePairIifEEiNS0_6ArgMinEE10Policy1000ENS0_21ArgIndexInputIteratorIPfifEEN6thrust24THRUST_300001_SM_1000_NS24tabulate_output_iteratorINS2_32accumulating_transform_output_opINS5_IlfEENS2_18local_to_global_opIlEES7_NSF_INS2_31unzip_and_write_arg_extremum_opISB_PiEENSE_11use_defaultElEEEESN_lEEiS7_NS2_20empty_problem_init_tIS6_EES6_N4cuda3std3__410__identityEEEvT0_T1_T2_T3_T4_T6__param_2,
	.param .align 1 .b8 _ZN3cub18CUB_300001_SM_10006detail6reduce28DeviceReduceSingleTileKernelINS2_10policy_hubINS0_12KeyValuePairIifEEiNS0_6ArgMinEE10Policy1000ENS0_21ArgIndexInputIteratorIPfifEEN6thrust24THRUST_300001_SM_1000_NS24tabulate_output_iteratorINS2_32accumulating_transform_output_opINS5_IlfEENS2_18local_to_global_opIlEES7_NSF_INS2_31unzip_and_write_arg_extremum_opISB_PiEENSE_11use_defaultElEEEESN_lEEiS7_NS2_20empty_problem_init_tIS6_EES6_N4cuda3std3__410__identityEEEvT0_T1_T2_T3_T4_T6__param_3[1],
	.param .align 4 .b8 _ZN3cub18CUB_300001_SM_10006detail6reduce28DeviceReduceSingleTileKernelINS2_10policy_hubINS0_12KeyValuePairIifEEiNS0_6ArgMinEE10Policy1000ENS0_21ArgIndexInputIteratorIPfifEEN6thrust24THRUST_300001_SM_1000_NS24tabulate_output_iteratorINS2_32accumulating_transform_output_opINS5_IlfEENS2_18local_to_global_opIlEES7_NSF_INS2_31unzip_and_write_arg_extremum_opISB_PiEENSE_11use_defaultElEEEESN_lEEiS7_NS2_20empty_problem_init_tIS6_EES6_N4cuda3std3__410__identityEEEvT0_T1_T2_T3_T4_T6__param_4[8],
	.param .align 1 .b8 _ZN3cub18CUB_300001_SM_10006detail6reduce28DeviceReduceSingleTileKernelINS2_10policy_hubINS0_12KeyValuePairIifEEiNS0_6ArgMinEE10Policy1000ENS0_21ArgIndexInputIteratorIPfifEEN6thrust24THRUST_300001_SM_1000_NS24tabulate_output_iteratorINS2_32accumulating_transform_output_opINS5_IlfEENS2_18local_to_global_opIlEES7_NSF_INS2_31unzip_and_write_arg_extremum_opISB_PiEENSE_11use_defaultElEEEESN_lEEiS7_NS2_20empty_problem_init_tIS6_EES6_N4cuda3std3__410__identityEEEvT0_T1_T2_T3_T4_T6__param_5[1]
)
.maxntid 256
.minnctapersm 1
{
	.reg .pred 	%p<394>;
	.reg .b16 	%rs<13>;
	.reg .b32 	%r<616>;
	.reg .b32 	%f<367>;
	.reg .b64 	%rd<67>;
	// demoted variable
	.shared .align 4 .b8 _ZZN3cub18CUB_300001_SM_10006detail6reduce28DeviceReduceSingleTileKernelINS2_10policy_hubINS0_12KeyValuePairIifEEiNS0_6ArgMinEE10Policy1000ENS0_21ArgIndexInputIteratorIPfifEEN6thrust24THRUST_300001_SM_1000_NS24tabulate_output_iteratorINS2_32accumulating_transform_output_opINS5_IlfEENS2_18local_to_global_opIlEES7_NSF_INS2_31unzip_and_write_arg_extremum_opISB_PiEENSE_11use_defaultElEEEESN_lEEiS7_NS2_20empty_problem_init_tIS6_EES6_N4cuda3std3__410__identityEEEvT0_T1_T2_T3_T4_T6_E12temp_storage[80];
	ld.param.f32 	%f265, [_ZN3cub18CUB_300001_SM_10006detail6reduce28DeviceReduceSingleTileKernelINS2_10policy_hubINS0_12KeyValuePairIifEEiNS0_6ArgMinEE10Policy1000ENS0_21ArgIndexInputIteratorIPfifEEN6thrust24THRUST_300001_SM_1000_NS24tabulate_output_iteratorINS2_32accumulating_transform_output_opINS5_IlfEENS2_18local_to_global_opIlEES7_NSF_INS2_31unzip_and_write_arg_extremum_opISB_PiEENSE_11use_defaultElEEEESN_lEEiS7_NS2_20empty_problem_init_tIS6_EES6_N4cuda3std3__410__identityEEEvT0_T1_T2_T3_T4_T6__param_4+4];
	ld.param.u32 	%r299, [_ZN3cub18CUB_300001_SM_10006detail6reduce28DeviceReduceSingleTileKernelINS2_10policy_hubINS0_12KeyValuePairIifEEiNS0_6ArgMinEE10Policy1000ENS0_21ArgIndexInputIteratorIPfifEEN6thrust24THRUST_300001_SM_1000_NS24tabulate_output_iteratorINS2_32accumulating_transform_output_opINS5_IlfEENS2_18local_to_global_opIlEES7_NSF_INS2_31unzip_and_write_arg_extremum_opISB_PiEENSE_11use_defaultElEEEESN_lEEiS7_NS2_20empty_problem_init_tIS6_EES6_N4cuda3std3__410__identityEEEvT0_T1_T2_T3_T4_T6__param_4];
	ld.param.u32 	%r297, [_ZN3cub18CUB_300001_SM_10006detail6reduce28DeviceReduceSingleTileKernelINS2_10policy_hubINS0_12KeyValuePairIifEEiNS0_6ArgMinEE10Policy1000ENS0_21ArgIndexInputIteratorIPfifEEN6thrust24THRUST_300001_SM_1000_NS24tabulate_output_iteratorINS2_32accumulating_transform_output_opINS5_IlfEENS2_18local_to_global_opIlEES7_NSF_INS2_31unzip_and_write_arg_extremum_opISB_PiEENSE_11use_defaultElEEEESN_lEEiS7_NS2_20empty_problem_init_tIS6_EES6_N4cuda3std3__410__identityEEEvT0_T1_T2_T3_T4_T6__param_0+8];
	ld.param.u64 	%rd35, [_ZN3cub18CUB_300001_SM_10006detail6reduce28DeviceReduceSingleTileKernelINS2_10policy_hubINS0_12KeyValuePairIifEEiNS0_6ArgMinEE10Policy1000ENS0_21ArgIndexInputIteratorIPfifEEN6thrust24THRUST_300001_SM_1000_NS24tabulate_output_iteratorINS2_32accumulating_transform_output_opINS5_IlfEENS2_18local_to_global_opIlEES7_NSF_INS2_31unzip_and_write_arg_extremum_opISB_PiEENSE_11use_defaultElEEEESN_lEEiS7_NS2_20empty_problem_init_tIS6_EES6_N4cuda3std3__410__identityEEEvT0_T1_T2_T3_T4_T6__param_0];
	ld.param.u64 	%rd6, [_ZN3cub18CUB_300001_SM_10006detail6reduce28DeviceReduceSingleTileKernelINS2_10policy_hubINS0_12KeyValuePairIifEEiNS0_6ArgMinEE10Policy1000ENS0_21ArgIndexInputIteratorIPfifEEN6thrust24THRUST_300001_SM_1000_NS24tabulate_output_iteratorINS2_32accumulating_transform_output_opINS5_IlfEENS2_18local_to_global_opIlEES7_NSF_INS2_31unzip_and_write_arg_extremum_opISB_PiEENSE_11use_defaultElEEEESN_lEEiS7_NS2_20empty_problem_init_tIS6_EES6_N4cuda3std3__410__identityEEEvT0_T1_T2_T3_T4_T6__param_1+56];
	ld.param.u64 	%rd7, [_ZN3cub18CUB_300001_SM_10006detail6reduce28DeviceReduceSingleTileKernelINS2_10policy_hubINS0_12KeyValuePairIifEEiNS0_6ArgMinEE10Policy1000ENS0_21ArgIndexInputIteratorIPfifEEN6thrust24THRUST_300001_SM_1000_NS24tabulate_output_iteratorINS2_32accumulating_transform_output_opINS5_IlfEENS2_18local_to_global_opIlEES7_NSF_INS2_31unzip_and_write_arg_extremum_opISB_PiEENSE_11use_defaultElEEEESN_lEEiS7_NS2_20empty_problem_init_tIS6_EES6_N4cuda3std3__410__identityEEEvT0_T1_T2_T3_T4_T6__param_1+48];
	ld.param.u64 	%rd8, [_ZN3cub18CUB_300001_SM_10006detail6reduce28DeviceReduceSingleTileKernelINS2_10policy_hubINS0_12KeyValuePairIifEEiNS0_6ArgMinEE10Policy1000ENS0_21ArgIndexInputIteratorIPfifEEN6thrust24THRUST_300001_SM_1000_NS24tabulate_output_iteratorINS2_32accumulating_transform_output_opINS5_IlfEENS2_18local_to_global_opIlEES7_NSF_INS2_31unzip_and_write_arg_extremum_opISB_PiEENSE_11use_defaultElEEEESN_lEEiS7_NS2_20empty_problem_init_tIS6_EES6_N4cuda3std3__410__identityEEEvT0_T1_T2_T3_T4_T6__param_1+40];
	ld.param.u64 	%rd9, [_ZN3cub18CUB_300001_SM_10006detail6reduce28DeviceReduceSingleTileKernelINS2_10policy_hubINS0_12KeyValuePairIifEEiNS0_6ArgMinEE10Policy1000ENS0_21ArgIndexInputIteratorIPfifEEN6thrust24THRUST_300001_SM_1000_NS24tabulate_output_iteratorINS2_32accumulating_transform_output_opINS5_IlfEENS2_18local_to_global_opIlEES7_NSF_INS2_31unzip_and_write_arg_extremum_opISB_PiEENSE_11use_defaultElEEEESN_lEEiS7_NS2_20empty_problem_init_tIS6_EES6_N4cuda3std3__410__identityEEEvT0_T1_T2_T3_T4_T6__param_1+24];
	ld.param.u64 	%rd10, [_ZN3cub18CUB_300001_SM_10006detail6reduce28DeviceReduceSingleTileKernelINS2_10policy_hubINS0_12KeyValuePairIifEEiNS0_6ArgMinEE10Policy1000ENS0_21ArgIndexInputIteratorIPfifEEN6thrust24THRUST_300001_SM_1000_NS24tabulate_output_iteratorINS2_32accumulating_transform_output_opINS5_IlfEENS2_18local_to_global_opIlEES7_NSF_INS2_31unzip_and_write_arg_extremum_opISB_PiEENSE_11use_defaultElEEEESN_lEEiS7_NS2_20empty_problem_init_tIS6_EES6_N4cuda3std3__410__identityEEEvT0_T1_T2_T3_T4_T6__param_1+16];
	ld.param.v2.u8 	{%rs4, %rs3}, [_ZN3cub18CUB_300001_SM_10006detail6reduce28DeviceReduceSingleTileKernelINS2_10policy_hubINS0_12KeyValuePairIifEEiNS0_6ArgMinEE10Policy1000ENS0_21ArgIndexInputIteratorIPfifEEN6thrust24THRUST_300001_SM_1000_NS24tabulate_output_iteratorINS2_32accumulating_transform_output_opINS5_IlfEENS2_18local_to_global_opIlEES7_NSF_INS2_31unzip_and_write_arg_extremum_opISB_PiEENSE_11use_defaultElEEEESN_lEEiS7_NS2_20empty_problem_init_tIS6_EES6_N4cuda3std3__410__identityEEEvT0_T1_T2_T3_T4_T6__param_1+8];
	ld.param.u32 	%r298, [_ZN3cub18CUB_300001_SM_10006detail6reduce28DeviceReduceSingleTileKernelINS2_10policy_hubINS0_12KeyValuePairIifEEiNS0_6ArgMinEE10Policy1000ENS0_21ArgIndexInputIteratorIPfifEEN6thrust24THRUST_300001_SM_1000_NS24tabulate_output_iteratorINS2_32accumulating_transform_output_opINS5_IlfEENS2_18local_to_global_opIlEES7_NSF_INS2_31unzip_and_write_arg_extremum_opISB_PiEENSE_11use_defaultElEEEESN_lEEiS7_NS2_20empty_problem_init_tIS6_EES6_N4cuda3std3__410__identityEEEvT0_T1_T2_T3_T4_T6__param_2];
	setp.ne.s32 	%p1, %r298, 0;
	@%p1 bra 	$L__BB8_9;
	mov.u32 	%r502, %tid.x;
	setp.ne.s32 	%p387, %r502, 0;
	@%p387 bra 	$L__BB8_256;
	cvta.to.global.u64 	%rd11, %rd10;
	cvta.to.global.u64 	%rd12, %rd9;
	and.b16  	%rs11, %rs4, 255;
	setp.eq.s16 	%p388, %rs11, 0;
	@%p388 bra 	$L__BB8_4;
	cvt.s64.s32 	%rd57, %r299;
	add.s64 	%rd64, %rd6, %rd57;
	st.global.u64 	[%rd12], %rd64;
	st.global.f32 	[%rd12+8], %f265;
	bra.uni 	$L__BB8_7;
$L__BB8_4:
	cvt.s64.s32 	%rd58, %r299;
	add.s64 	%rd64, %rd6, %rd58;
	ld.global.f32 	%f2, [%rd11+8];
	setp.lt.f32 	%p389, %f265, %f2;
	@%p389 bra 	$L__BB8_6;
	setp.eq.f32 	%p390, %f2, %f265;
	ld.global.u64 	%rd59, [%rd11];
	setp.lt.s64 	%p391, %rd64, %rd59;
	and.pred  	%p392, %p390, %p391;
	selp.f32 	%f265, %f265, %f2, %p392;
	selp.b64 	%rd64, %rd64, %rd59, %p392;
$L__BB8_6:
	st.global.u64 	[%rd12], %rd64;
	st.global.f32 	[%rd12+8], %f265;
$L__BB8_7:
	and.b16  	%rs12, %rs3, 255;
	setp.eq.s16 	%p393, %rs12, 0;
	@%p393 bra 	$L__BB8_256;
	cvta.to.global.u64 	%rd61, %rd8;
	st.global.f32 	[%rd61], %f265;
	cvta.to.global.u64 	%rd62, %rd7;
	st.global.u32 	[%rd62], %rd64;
	bra.uni 	$L__BB8_256;
$L__BB8_9:
	cvta.to.global.u64 	%rd18, %rd35;
	setp.gt.s32 	%p2, %r298, 2047;
	@%p2 bra 	$L__BB8_125;
	mov.u32 	%r3, %tid.x;
	setp.ge.s32 	%p191, %r3, %r298;
	mov.u32 	%r518, %r3;
	@%p191 bra 	$L__BB8_12;
	add.s32 	%r532, %r297, %r3;
	mul.wide.s32 	%rd44, %r532, 4;
	add.s64 	%rd45, %rd18, %rd44;
	ld.global.f32 	%f289, [%rd45];
	add.s32 	%r518, %r3, 256;
$L__BB8_12:
	setp.ge.s32 	%p192, %r518, %r298;
	@%p192 bra 	$L__BB8_54;
	not.b32 	%r376, %r518;
	add.s32 	%r8, %r298, %r376;
	shr.u32 	%r377, %r8, 8;
	add.s32 	%r9, %r377, 1;
	and.b32  	%r10, %r9, 7;
	setp.lt.u32 	%p193, %r8, 1792;
	@%p193 bra 	$L__BB8_33;
	add.s32 	%r507, %r518, 1024;
	add.s32 	%r506, %r297, %r518;
	and.b32  	%r378, %r9, 33554424;
	neg.s32 	%r505, %r378;
	add.s64 	%rd19, %rd18, 4096;
$L__BB8_15:
	.pragma "nounroll";
	mul.wide.s32 	%rd46, %r506, 4;
	add.s64 	%rd20, %rd19, %rd46;
	ld.global.f32 	%f269, [%rd20+-4096];
	setp.lt.f32 	%p194, %f269, %f289;
	mov.u32 	%r509, %r506;
	@%p194 bra 	$L__BB8_17;
	setp.eq.f32 	%p195, %f289, %f269;
	setp.lt.s32 	%p196, %r506, %r532;
	and.pred  	%p197, %p195, %p196;
	selp.f32 	%f269, %f269, %f289, %p197;
	selp.b32 	%r509, %r506, %r532, %p197;
$L__BB8_17:
	add.s32 	%r510, %r506, 256;
	ld.global.f32 	%f270, [%rd20+-3072];
	setp.lt.f32 	%p198, %f270, %f269;
	@%p198 bra 	$L__BB8_19;
	setp.eq.f32 	%p199, %f269, %f270;
	setp.lt.s32 	%p200, %r510, %r509;
	and.pred  	%p201, %p199, %p200;
	selp.f32 	%f270, %f270, %f269, %p201;
	selp.b32 	%r510, %r510, %r509, %p201;
$L__BB8_19:
	add.s32 	%r511, %r506, 512;
	ld.global.f32 	%f271, [%rd20+-2048];
	setp.lt.f32 	%p202, %f271, %f270;
	@%p202 bra 	$L__BB8_21;
	setp.eq.f32 	%p203, %f270, %f271;
	setp.lt.s32 	%p204, %r511, %r510;
	and.pred  	%p205, %p203, %p204;
	selp.f32 	%f271, %f271, %f270, %p205;
	selp.b32 	%r511, %r511, %r510, %p205;
$L__BB8_21:
	add.s32 	%r512, %r506, 768;
	ld.global.f32 	%f272, [%rd20+-1024];
	setp.lt.f32 	%p206, %f272, %f271;
	@%p206 bra 	$L__BB8_23;
	setp.eq.f32 	%p207, %f271, %f272;
	setp.lt.s32 	%p208, %r512, %r511;
	and.pred  	%p209, %p207, %p208;
	selp.f32 	%f272, %f272, %f271, %p209;
	selp.b32 	%r512, %r512, %r511, %p209;
$L__BB8_23:
	add.s32 	%r513, %r506, 1024;
	ld.global.f32 	%f273, [%rd20];
	setp.lt.f32 	%p210, %f273, %f272;
	@%p210 bra 	$L__BB8_25;
	setp.eq.f32 	%p211, %f272, %f273;
	setp.lt.s32 	%p212, %r513, %r512;
	and.pred  	%p213, %p211, %p212;
	selp.f32 	%f273, %f273, %f272, %p213;
	selp.b32 	%r513, %r513, %r512, %p213;
$L__BB8_25:
	add.s32 	%r514, %r506, 1280;
	ld.global.f32 	%f274, [%rd20+1024];
	setp.lt.f32 	%p214, %f274, %f273;
	@%p214 bra 	$L__BB8_27;
	setp.eq.f32 	%p215, %f273, %f274;
	setp.lt.s32 	%p216, %r514, %r513;
	and.pred  	%p217, %p215, %p216;
	selp.f32 	%f274, %f274, %f273, %p217;
	selp.b32 	%r514, %r514, %r513, %p217;
$L__BB8_27:
	add.s32 	%r515, %r506, 1536;
	ld.global.f32 	%f275, [%rd20+2048];
	setp.lt.f32 	%p218, %f275, %f274;
	@%p218 bra 	$L__BB8_29;
	setp.eq.f32 	%p219, %f274, %f275;
	setp.lt.s32 	%p220, %r515, %r514;
	and.pred  	%p221, %p219, %p220;
	selp.f32 	%f275, %f275, %f274, %p221;
	selp.b32 	%r515, %r515, %r514, %p221;
$L__BB8_29:
	add.s32 	%r532, %r506, 1792;
	ld.global.f32 	%f289, [%rd20+3072];
	setp.lt.f32 	%p222, %f289, %f275;
	@%p222 bra 	$L__BB8_31;
	setp.eq.f32 	%p223, %f275, %f289;
	setp.lt.s32 	%p224, %r532, %r515;
	and.pred  	%p225, %p223, %p224;
	selp.f32 	%f289, %f289, %f275, %p225;
	selp.b32 	%r532, %r532, %r515, %p225;
$L__BB8_31:
	add.s32 	%r507, %r507, 2048;
	add.s32 	%r506, %r506, 2048;
	add.s32 	%r505, %r505, 8;
	setp.ne.s32 	%p226, %r505, 0;
	@%p226 bra 	$L__BB8_15;
	add.s32 	%r518, %r507, -1024;
$L__BB8_33:
	setp.eq.s32 	%p227, %r10, 0;
	@%p227 bra 	$L__BB8_54;
	setp.lt.u32 	%p228, %r10, 4;
	@%p228 bra 	$L__BB8_44;
	add.s32 	%r48, %r518, %r297;
	mul.wide.s32 	%rd47, %r48, 4;
	add.s64 	%rd21, %rd18, %rd47;
	ld.global.f32 	%f279, [%rd21];
	setp.lt.f32 	%p229, %f279, %f289;
	mov.u32 	%r520, %r48;
	@%p229 bra 	$L__BB8_37;
	setp.eq.f32 	%p230, %f289, %f279;
	setp.lt.s32 	%p231, %r48, %r532;
	and.pred  	%p232, %p230, %p231;
	selp.f32 	%f279, %f279, %f289, %p232;
	selp.b32 	%r520, %r48, %r532, %p232;
$L__BB8_37:
	add.s32 	%r521, %r48, 256;
	ld.global.f32 	%f280, [%rd21+1024];
	setp.lt.f32 	%p233, %f280, %f279;
	@%p233 bra 	$L__BB8_39;
	setp.eq.f32 	%p234, %f279, %f280;
	setp.lt.s32 	%p235, %r521, %r520;
	and.pred  	%p236, %p234, %p235;
	selp.f32 	%f280, %f280, %f279, %p236;
	selp.b32 	%r521, %r521, %r520, %p236;
$L__BB8_39:
	add.s32 	%r522, %r48, 512;
	ld.global.f32 	%f281, [%rd21+2048];
	setp.lt.f32 	%p237, %f281, %f280;
	@%p237 bra 	$L__BB8_41;
	setp.eq.f32 	%p238, %f280, %f281;
	setp.lt.s32 	%p239, %r522, %r521;
	and.pred  	%p240, %p238, %p239;
	selp.f32 	%f281, %f281, %f280, %p240;
	selp.b32 	%r522, %r522, %r521, %p240;
$L__BB8_41:
	add.s32 	%r532, %r48, 768;
	ld.global.f32 	%f289, [%rd21+3072];
	setp.lt.f32 	%p241, %f289, %f281;
	@%p241 bra 	$L__BB8_43;
	setp.eq.f32 	%p242, %f281, %f289;
	setp.lt.s32 	%p243, %r532, %r522;
	and.pred  	%p244, %p242, %p243;
	selp.f32 	%f289, %f289, %f281, %p244;
	selp.b32 	%r532, %r532, %r522, %p244;
$L__BB8_43:
	add.s32 	%r518, %r518, 1024;
$L__BB8_44:
	and.b32  	%r381, %r9, 3;
	setp.eq.s32 	%p245, %r381, 0;
	@%p245 bra 	$L__BB8_54;
	setp.eq.s32 	%p246, %r381, 1;
	mov.u32 	%r531, %r532;
	mov.f32 	%f288, %f289;
	@%p246 bra 	$L__BB8_51;
	add.s32 	%r64, %r518, %r297;
	mul.wide.s32 	%rd48, %r64, 4;
	add.s64 	%rd22, %rd18, %rd48;
	ld.global.f32 	%f285, [%rd22];
	setp.lt.f32 	%p247, %f285, %f289;
	mov.u32 	%r527, %r64;
	@%p247 bra 	$L__BB8_48;
	setp.eq.f32 	%p248, %f289, %f285;
	setp.lt.s32 	%p249, %r64, %r532;
	and.pred  	%p250, %p248, %p249;
	selp.f32 	%f285, %f285, %f289, %p250;
	selp.b32 	%r527, %r64, %r532, %p250;
$L__BB8_48:
	add.s32 	%r532, %r64, 256;
	ld.global.f32 	%f289, [%rd22+1024];
	setp.lt.f32 	%p251, %f289, %f285;
	@%p251 bra 	$L__BB8_50;
	setp.eq.f32 	%p252, %f285, %f289;
	setp.lt.s32 	%p253, %r532, %r527;
	and.pred  	%p254, %p252, %p253;
	selp.f32 	%f289, %f289, %f285, %p254;
	selp.b32 	%r532, %r532, %r527, %p254;
$L__BB8_50:
	add.s32 	%r518, %r518, 512;
	mov.u32 	%r531, %r532;
	mov.f32 	%f288, %f289;
$L__BB8_51:
	and.b32  	%r382, %r8, 256;
	setp.ne.s32 	%p255, %r382, 0;
	@%p255 bra 	$L__BB8_54;
	add.s32 	%r532, %r518, %r297;
	mul.wide.s32 	%rd49, %r532, 4;
	add.s64 	%rd50, %rd18, %rd49;
	ld.global.f32 	%f289, [%rd50];
	setp.lt.f32 	%p256, %f289, %f288;
	@%p256 bra 	$L__BB8_54;
	setp.eq.f32 	%p257, %f288, %f289;
	setp.lt.s32 	%p258, %r532, %r531;
	and.pred  	%p259, %p257, %p258;
	selp.f32 	%f289, %f289, %f288, %p259;
	selp.b32 	%r532, %r532, %r531, %p259;
$L__BB8_54:
	setp.lt.s32 	%p260, %r298, 256;
	@%p260 bra 	$L__BB8_87;
	// begin inline asm
	mov.u32 %r446, %laneid;
	// end inline asm
	mov.b32 	%r454, 1;
	mov.b32 	%r455, 31;
	mov.b32 	%r456, -1;
	// begin inline asm
	shfl.sync.down.b32 %r447, %r532, %r454, %r455, %r456;
	// end inline asm
	mov.b32 	%r453, %f289;
	// begin inline asm
	shfl.sync.down.b32 %r452, %r453, %r454, %r455, %r456;
	// end inline asm
	mov.b32 	%f60, %r452;
	setp.gt.s32 	%p325, %r446, 30;
	mov.u32 	%r533, %r532;
	mov.f32 	%f290, %f289;
	@%p325 bra 	$L__BB8_58;
	setp.gt.f32 	%p326, %f289, %f60;
	mov.u32 	%r533, %r447;
	mov.f32 	%f290, %f60;
	@%p326 bra 	$L__BB8_58;
	setp.eq.f32 	%p327, %f289, %f60;
	setp.lt.s32 	%p328, %r447, %r532;
	and.pred  	%p329, %p327, %p328;
	selp.b32 	%r533, %r447, %r532, %p329;
	selp.f32 	%f290, %f60, %f289, %p329;
$L__BB8_58:
	mov.b32 	%r464, 2;
	mov.b32 	%r465, 31;
	mov.b32 	%r466, -1;
	// begin inline asm
	shfl.sync.down.b32 %r457, %r533, %r464, %r465, %r466;
	// end inline asm
	mov.b32 	%r463, %f290;
	// begin inline asm
	shfl.sync.down.b32 %r462, %r463, %r464, %r465, %r466;
	// end inline asm
	mov.b32 	%f63, %r462;
	setp.gt.s32 	%p330, %r446, 29;
	mov.u32 	%r534, %r533;
	mov.f32 	%f291, %f290;
	@%p330 bra 	$L__BB8_61;
	setp.gt.f32 	%p331, %f290, %f63;
	mov.u32 	%r534, %r457;
	mov.f32 	%f291, %f63;
	@%p331 bra 	$L__BB8_61;
	setp.eq.f32 	%p332, %f290, %f63;
	setp.lt.s32 	%p333, %r457, %r533;
	and.pred  	%p334, %p332, %p333;
	selp.b32 	%r534, %r457, %r533, %p334;
	selp.f32 	%f291, %f63, %f290, %p334;
$L__BB8_61:
	mov.b32 	%r474, 4;
	mov.b32 	%r475, 31;
	mov.b32 	%r476, -1;
	// begin inline asm
	shfl.sync.down.b32 %r467, %r534, %r474, %r475, %r476;
	// end inline asm
	mov.b32 	%r473, %f291;
	// begin inline asm
	shfl.sync.down.b32 %r472, %r473, %r474, %r475, %r476;
	// end inline asm
	mov.b32 	%f66, %r472;
	setp.gt.s32 	%p335, %r446, 27;
	mov.u32 	%r535, %r534;
	mov.f32 	%f292, %f291;
	@%p335 bra 	$L__BB8_64;
	setp.gt.f32 	%p336, %f291, %f66;
	mov.u32 	%r535, %r467;
	mov.f32 	%f292, %f66;
	@%p336 bra 	$L__BB8_64;
	setp.eq.f32 	%p337, %f291, %f66;
	setp.lt.s32 	%p338, %r467, %r534;
	and.pred  	%p339, %p337, %p338;
	selp.b32 	%r535, %r467, %r534, %p339;
	selp.f32 	%f292, %f66, %f291, %p339;
$L__BB8_64:
	mov.b32 	%r484, 8;
	mov.b32 	%r485, 31;
	mov.b32 	%r486, -1;
	// begin inline asm
	shfl.sync.down.b32 %r477, %r535, %r484, %r485, %r486;
	// end inline asm
	mov.b32 	%r483, %f292;
	// begin inline asm
	shfl.sync.down.b32 %r482, %r483, %r484, %r485, %r486;
	// end inline asm
	mov.b32 	%f69, %r482;
	setp.gt.s32 	%p340, %r446, 23;
	mov.u32 	%r615, %r535;
	mov.f32 	%f364, %f292;
	@%p340 bra 	$L__BB8_67;
	setp.gt.f32 	%p341, %f292, %f69;
	mov.u32 	%r615, %r477;
	mov.f32 	%f364, %f69;
	@%p341 bra 	$L__BB8_67;
	setp.eq.f32 	%p342, %f292, %f69;
	setp.lt.s32 	%p343, %r477, %r535;
	and.pred  	%p344, %p342, %p343;
	selp.b32 	%r615, %r477, %r535, %p344;
	selp.f32 	%f364, %f69, %f292, %p344;
$L__BB8_67:
	mov.b32 	%r494, 16;
	mov.b32 	%r495, 31;
	mov.b32 	%r496, -1;
	// begin inline asm
	shfl.sync.down.b32 %r537, %r615, %r494, %r495, %r496;
	// end inline asm
	mov.b32 	%r493, %f364;
	// begin inline asm
	shfl.sync.down.b32 %r492, %r493, %r494, %r495, %r496;
	// end inline asm
	mov.b32 	%f294, %r492;
	setp.gt.s32 	%p345, %r446, 15;
	@%p345 bra 	$L__BB8_72;
	setp.gt.f32 	%p346, %f364, %f294;
	@%p346 bra 	$L__BB8_70;
	setp.eq.f32 	%p347, %f364, %f294;
	setp.lt.s32 	%p348, %r537, %r615;
	and.pred  	%p349, %p347, %p348;
	selp.b32 	%r537, %r537, %r615, %p349;
	selp.f32 	%f294, %f294, %f364, %p349;
$L__BB8_70:
	setp.ne.s32 	%p350, %r446, 0;
	mov.f32 	%f364, %f294;
	mov.u32 	%r615, %r537;
	@%p350 bra 	$L__BB8_72;
	shr.u32 	%r497, %r3, 2;
	and.b32  	%r498, %r497, 248;
	mov.u32 	%r499, _ZZN3cub18CUB_300001_SM_10006detail6reduce28DeviceReduceSingleTileKernelINS2_10policy_hubINS0_12KeyValuePairIifEEiNS0_6ArgMinEE10Policy1000ENS0_21ArgIndexInputIteratorIPfifEEN6thrust24THRUST_300001_SM_1000_NS24tabulate_output_iteratorINS2_32accumulating_transform_output_opINS5_IlfEENS2_18local_to_global_opIlEES7_NSF_INS2_31unzip_and_write_arg_extremum_opISB_PiEENSE_11use_defaultElEEEESN_lEEiS7_NS2_20empty_problem_init_tIS6_EES6_N4cuda3std3__410__identityEEEvT0_T1_T2_T3_T4_T6_E12temp_storage;
	add.s32 	%r500, %r499, %r498;
	st.shared.u32 	[%r500+8], %r537;
	st.shared.f32 	[%r500+12], %f294;
$L__BB8_72:
	bar.sync 	0;
	setp.ne.s32 	%p351, %r3, 0;
	@%p351 bra 	$L__BB8_248;
	ld.shared.u32 	%r539, [_ZZN3cub18CUB_300001_SM_10006detail6reduce28DeviceReduceSingleTileKernelINS2_10policy_hubINS0_12KeyValuePairIifEEiNS0_6ArgMinEE10Policy1000ENS0_21ArgIndexInputIteratorIPfifEEN6thrust24THRUST_300001_SM_1000_NS24tabulate_output_iteratorINS2_32accumulating_transform_output_opINS5_IlfEENS2_18local_to_global_opIlEES7_NSF_INS2_31unzip_and_write_arg_extremum_opISB_PiEENSE_11use_defaultElEEEESN_lEEiS7_NS2_20empty_problem_init_tIS6_EES6_N4cuda3std3__410__identityEEEvT0_T1_T2_T3_T4_T6_E12temp_storage+16];
	ld.shared.f32 	%f296, [_ZZN3cub18CUB_300001_SM_10006detail6reduce28DeviceReduceSingleTileKernelINS2_10policy_hubINS0_12KeyValuePairIifEEiNS0_6ArgMinEE10Policy1000ENS0_21ArgIndexInputIteratorIPfifEEN6thrust24THRUST_300001_SM_1000_NS24tabulate_output_iteratorINS2_32accumulating_transform_output_opINS5_IlfEENS2_18local_to_global_opIlEES7_NSF_INS2_31unzip_and_write_arg_extremum_opISB_PiEENSE_11use_defaultElEEEESN_lEEiS7_NS2_20empty_problem_init_tIS6_EES6_N4cuda3std3__410__identityEEEvT0_T1_T2_T3_T4_T6_E12temp_storage+20];
	setp.lt.f32 	%p352, %f296, %f364;
	@%p352 bra 	$L__BB8_75;
	setp.eq.f32 	%p353, %f364, %f296;
	setp.lt.s32 	%p354, %r539, %r615;
	and.pred  	%p355, %p353, %p354;
	selp.b32 	%r539, %r539, %r615, %p355;
	selp.f32 	%f296, %f296, %f364, %p355;
$L__BB8_75:
	ld.shared.u32 	%r540, [_ZZN3cub18CUB_300001_SM_10006detail6reduce28DeviceReduceSingleTileKernelINS2_10policy_hubINS0_12KeyValuePairIifEEiNS0_6ArgMinEE10Policy1000ENS0_21ArgIndexInputIteratorIPfifEEN6thrust24THRUST_300001_SM_1000_NS24tabulate_output_iteratorINS2_32accumulating_transform_output_opINS5_IlfEENS2_18local_to_global_opIlEES7_NSF_INS2_31unzip_and_write_arg_extremum_opISB_PiEENSE_11use_defaultElEEEESN_lEEiS7_NS2_20empty_problem_init_tIS6_EES6_N4cuda3std3__410__identityEEEvT0_T1_T2_T3_T4_T6_E12temp_storage+24];
	ld.shared.f32 	%f297, [_ZZN3cub18CUB_300001_SM_10006detail6reduce28DeviceReduceSingleTileKernelINS2_10policy_hubINS0_12KeyValuePairIifEEiNS0_6ArgMinEE10Policy1000ENS0_21ArgIndexInputIteratorIPfifEEN6thrust24THRUST_300001_SM_1000_NS24tabulate_output_iteratorINS2_32accumulating_transform_output_opINS5_IlfEENS2_18local_to_global_opIlEES7_NSF_INS2_31unzip_and_write_arg_extremum_opISB_PiEENSE_11use_defaultElEEEESN_lEEiS7_NS2_20empty_problem_init_tIS6_EES6_N4cuda3std3__410__identityEEEvT0_T1_T2_T3_T4_T6_E12temp_storage+28];
	setp.lt.f32 	%p356, %f297, %f296;
	@%p356 bra 	$L__BB8_77;
	setp.eq.f32 	%p357, %f296, %f297;
	setp.lt.s32 	%p358, %r540, %r539;
	and.pred  	%p359, %p357, %p358;
	selp.b32 	%r540, %r540, %r539, %p359;
	selp.f32 	%f297, %f297, %f296, %p359;
$L__BB8_77:
	ld.shared.u32 	%r541, [_ZZN3cub18CUB_300001_SM_10006detail6reduce28DeviceReduceSingleTileKernelINS2_10policy_hubINS0_12KeyValuePairIifEEiNS0_6ArgMinEE10Policy1000ENS0_21ArgIndexInputIteratorIPfifEEN6thrust24THRUST_300001_SM_1000_NS24tabulate_output_iteratorINS2_32accumulating_transform_output_opINS5_IlfEENS2_18local_to_global_opIlEES7_NSF_INS2_31unzip_and_write_arg_extremum_opISB_PiEENSE_11use_defaultElEEEESN_lEEiS7_NS2_20empty_problem_init_tIS6_EES6_N4cuda3std3__410__identityEEEvT0_T1_T2_T3_T4_T6_E12temp_storage+32];
	ld.shared.f32 	%f298, [_ZZN3cub18CUB_300001_SM_10006detail6reduce28DeviceReduceSingleTileKernelINS2_10policy_hubINS0_12KeyValuePairIifEEiNS0_6ArgMinEE10Policy1000ENS0_21ArgIndexInputIteratorIPfifEEN6thrust24THRUST_300001_SM_1000_NS24tabulate_output_iteratorINS2_32accumulating_transform_output_opINS5_IlfEENS2_18local_to_global_opIlEES7_NSF_INS2_31unzip_and_write_arg_extremum_opISB_PiEENSE_11use_defaultElEEEESN_lEEiS7_NS2_20empty_problem_init_tIS6_EES6_N4cuda3std3__410__identityEEEvT0_T1_T2_T3_T4_T6_E12temp_storage+36];
	setp.lt.f32 	%p360, %f298, %f297;
	@%p360 bra 	$L__BB8_79;
	setp.eq.f32 	%p361, %f297, %f298;
	setp.lt.s32 	%p362, %r541, %r540;
	and.pred  	%p363, %p361, %p362;
	selp.b32 	%r541, %r541, %r540, %p363;
	selp.f32 	%f298, %f298, %f297, %p363;
$L__BB8_79:
	ld.shared.u32 	%r542, [_ZZN3cub18CUB_300001_SM_10006detail6reduce28DeviceReduceSingleTileKernelINS2_10policy_hubINS0_12KeyValuePairIifEEiNS0_6ArgMinEE10Policy1000ENS0_21ArgIndexInputIteratorIPfifEEN6thrust24THRUST_300001_SM_1000_NS24tabulate_output_iteratorINS2_32accumulating_transform_output_opINS5_IlfEENS2_18local_to_global_opIlEES7_NSF_INS2_31unzip_and_write_arg_extremum_opISB_PiEENSE_11use_defaultElEEEESN_lEEiS7_NS2_20empty_problem_init_tIS6_EES6_N4cuda3std3__410__identityEEEvT0_T1_T2_T3_T4_T6_E12temp_storage+40];
	ld.shared.f32 	%f299, [_ZZN3cub18CUB_300001_SM_10006detail6reduce28DeviceReduceSingleTileKernelINS2_10policy_hubINS0_12KeyValuePairIifEEiNS0_6ArgMinEE10Policy1000ENS0_21ArgIndexInputIteratorIPfifEEN6thrust24THRUST_300001_SM_1000_NS24tabulate_output_iteratorINS2_32accumulating_transform_output_opINS5_IlfEENS2_18local_to_global_opIlEES7_NSF_INS2_31unzip_and_write_arg_extremum_opISB_PiEENSE_11use_defaultElEEEESN_lEEiS7_NS2_20empty_problem_init_tIS6_EES6_N4cuda3std3__410__identityEEEvT0_T1_T2_T3_T4_T6_E12temp_storage+44];
	setp.lt.f32 	%p364, %f299, %f298;
	@%p364 bra 	$L__BB8_81;
	setp.eq.f32 	%p365, %f298, %f299;
	setp.lt.s32 	%p366, %r542, %r541;
	and.pred  	%p367, %p365, %p366;
	selp.b32 	%r542, %r542, %r541, %p367;
	selp.f32 	%f299, %f299, %f298, %p367;
$L__BB8_81:
	ld.shared.u32 	%r543, [_ZZN3cub18CUB_300001_SM_10006detail6reduce28DeviceReduceSingleTileKernelINS2_10policy_hubINS0_12KeyValuePairIifEEiNS0_6ArgMinEE10Policy1000ENS0_21ArgIndexInputIteratorIPfifEEN6thrust24THRUST_300001_SM_1000_NS24tabulate_output_iteratorINS2_32accumulating_transform_output_opINS5_IlfEENS2_18local_to_global_opIlEES7_NSF_INS2_31unzip_and_write_arg_extremum_opISB_PiEENSE_11use_defaultElEEEESN_lEEiS7_NS2_20empty_problem_init_tIS6_EES6_N4cuda3std3__410__identityEEEvT0_T1_T2_T3_T4_T6_E12temp_storage+48];
	ld.shared.f32 	%f300, [_ZZN3cub18CUB_300001_SM_10006detail6reduce28DeviceReduceSingleTileKernelINS2_10policy_hubINS0_12KeyValuePairIifEEiNS0_6ArgMinEE10Policy1000ENS0_21ArgIndexInputIteratorIPfifEEN6thrust24THRUST_300001_SM_1000_NS24tabulate_output_iteratorINS2_32accumulating_transform_output_opINS5_IlfEENS2_18local_to_global_opIlEES7_NSF_INS2_31unzip_and_write_arg_extremum_opISB_PiEENSE_11use_defaultElEEEESN_lEEiS7_NS2_20empty_problem_init_tIS6_EES6_N4cuda3std3__410__identityEEEvT0_T1_T2_T3_T4_T6_E12temp_storage+52];
	setp.lt.f32 	%p368, %f300, %f299;
	@%p368 bra 	$L__BB8_83;
	setp.eq.f32 	%p369, %f299, %f300;
	setp.lt.s32 	%p370, %r543, %r542;
	and.pred  	%p371, %p369, %p370;
	selp.b32 	%r543, %r543, %r542, %p371;
	selp.f32 	%f300, %f300, %f299, %p371;
$L__BB8_83:
	ld.shared.u32 	%r544, [_ZZN3cub18CUB_300001_SM_10006detail6reduce28DeviceReduceSingleTileKernelINS2_10policy_hubINS0_12KeyValuePairIifEEiNS0_6ArgMinEE10Policy1000ENS0_21ArgIndexInputIteratorIPfifEEN6thrust24THRUST_300001_SM_1000_NS24tabulate_output_iteratorINS2_32accumulating_transform_output_opINS5_IlfEENS2_18local_to_global_opIlEES7_NSF_INS2_31unzip_and_write_arg_extremum_opISB_PiEENSE_11use_defaultElEEEESN_lEEiS7_NS2_20empty_problem_init_tIS6_EES6_N4cuda3std3__410__identityEEEvT0_T1_T2_T3_T4_T6_E12temp_storage+56];
	ld.shared.f32 	%f301, [_ZZN3cub18CUB_300001_SM_10006detail6reduce28DeviceReduceSingleTileKernelINS2_10policy_hubINS0_12KeyValuePairIifEEiNS0_6ArgMinEE10Policy1000ENS0_21ArgIndexInputIteratorIPfifEEN6thrust24THRUST_300001_SM_1000_NS24tabulate_output_iteratorINS2_32accumulating_transform_output_opINS5_IlfEENS2_18local_to_global_opIlEES7_NSF_INS2_31unzip_and_write_arg_extremum_opISB_PiEENSE_11use_defaultElEEEESN_lEEiS7_NS2_20empty_problem_init_tIS6_EES6_N4cuda3std3__410__identityEEEvT0_T1_T2_T3_T4_T6_E12temp_storage+60];
	setp.lt.f32 	%p372, %f301, %f300;
	@%p372 bra 	$L__BB8_85;
	setp.eq.f32 	%p373, %f300, %f301;
	setp.lt.s32 	%p374, %r544, %r543;
	and.pred  	%p375, %p373, %p374;
	selp.b32 	%r544, %r544, %r543, %p375;
	selp.f32 	%f301, %f301, %f300, %p375;
$L__BB8_85:
	ld.shared.u32 	%r615, [_ZZN3cub18CUB_300001_SM_10006detail6reduce28DeviceReduceSingleTileKernelINS2_10policy_hubINS0_12KeyValuePairIifEEiNS0_6ArgMinEE10Policy1000ENS0_21ArgIndexInputIteratorIPfifEEN6thrust24THRUST_300001_SM_1000_NS24tabulate_output_iteratorINS2_32accumulating_transform_output_opINS5_IlfEENS2_18local_to_global_opIlEES7_NSF_INS2_31unzip_and_write_arg_extremum_opISB_PiEENSE_11use_defaultElEEEESN_lEEiS7_NS2_20empty_problem_init_tIS6_EES6_N4cuda3std3__410__identityEEEvT0_T1_T2_T3_T4_T6_E12temp_storage+64];
	ld.shared.f32 	%f364, [_ZZN3cub18CUB_300001_SM_10006detail6reduce28DeviceReduceSingleTileKernelINS2_10policy_hubINS0_12KeyValuePairIifEEiNS0_6ArgMinEE10Policy1000ENS0_21ArgIndexInputIteratorIPfifEEN6thrust24THRUST_300001_SM_1000_NS24tabulate_output_iteratorINS2_32accumulating_transform_output_opINS5_IlfEENS2_18local_to_global_opIlEES7_NSF_INS2_31unzip_and_write_arg_extremum_opISB_PiEENSE_11use_defaultElEEEESN_lEEiS7_NS2_20empty_problem_init_tIS6_EES6_N4cuda3std3__410__identityEEEvT0_T1_T2_T3_T4_T6_E12temp_storage+68];
	setp.lt.f32 	%p376, %f364, %f301;
	@%p376 bra 	$L__BB8_248;
	setp.eq.f32 	%p377, %f301, %f364;
	setp.lt.s32 	%p378, %r615, %r544;
	and.pred  	%p379, %p377, %p378;
	selp.f32 	%f364, %f364, %f301, %p379;
	selp.b32 	%r615, %r615, %r544, %p379;
	bra.uni 	$L__BB8_248;
$L__BB8_87:
	// begin inline asm
	mov.u32 %r383, %laneid;
	// end inline asm
	and.b32  	%r394, %r3, 992;
	add.s32 	%r395, %r394, 32;
	setp.gt.s32 	%p261, %r395, %r298;
	not.b32 	%r396, %r394;
	add.s32 	%r397, %r298, %r396;
	selp.b32 	%r392, %r397, 31, %p261;
	mov.b32 	%r391, 1;
	mov.b32 	%r393, -1;
	// begin inline asm
	shfl.sync.down.b32 %r384, %r532, %r391, %r392, %r393;
	// end inline asm
	mov.b32 	%r390, %f289;
	// begin inline asm
	shfl.sync.down.b32 %r389, %r390, %r391, %r392, %r393;
	// end inline asm
	mov.b32 	%f96, %r389;
	setp.ge.s32 	%p262, %r383, %r392;
	mov.u32 	%r545, %r532;
	mov.f32 	%f302, %f289;
	@%p262 bra 	$L__BB8_90;
	setp.gt.f32 	%p263, %f289, %f96;
	mov.u32 	%r545, %r384;
	mov.f32 	%f302, %f96;
	@%p263 bra 	$L__BB8_90;
	setp.eq.f32 	%p264, %f289, %f96;
	setp.lt.s32 	%p265, %r384, %r532;
	and.pred  	%p266, %p264, %p265;
	selp.b32 	%r545, %r384, %r532, %p266;
	selp.f32 	%f302, %f96, %f289, %p266;
$L__BB8_90:
	mov.b32 	%r405, 2;
	mov.b32 	%r407, -1;
	// begin inline asm
	shfl.sync.down.b32 %r398, %r545, %r405, %r392, %r407;
	// end inline asm
	mov.b32 	%r404, %f302;
	// begin inline asm
	shfl.sync.down.b32 %r403, %r404, %r405, %r392, %r407;
	// end inline asm
	mov.b32 	%f99, %r403;
	add.s32 	%r408, %r383, 2;
	setp.gt.s32 	%p267, %r408, %r392;
	mov.u32 	%r546, %r545;
	mov.f32 	%f303, %f302;
	@%p267 bra 	$L__BB8_93;
	setp.gt.f32 	%p268, %f302, %f99;
	mov.u32 	%r546, %r398;
	mov.f32 	%f303, %f99;
	@%p268 bra 	$L__BB8_93;
	setp.eq.f32 	%p269, %f302, %f99;
	setp.lt.s32 	%p270, %r398, %r545;
	and.pred  	%p271, %p269, %p270;
	selp.b32 	%r546, %r398, %r545, %p271;
	selp.f32 	%f303, %f99, %f302, %p271;
$L__BB8_93:
	mov.b32 	%r416, 4;
	mov.b32 	%r418, -1;
	// begin inline asm
	shfl.sync.down.b32 %r409, %r546, %r416, %r392, %r418;
	// end inline asm
	mov.b32 	%r415, %f303;
	// begin inline asm
	shfl.sync.down.b32 %r414, %r415, %r416, %r392, %r418;
	// end inline asm
	mov.b32 	%f102, %r414;
	add.s32 	%r419, %r383, 4;
	setp.gt.s32 	%p272, %r419, %r392;
	mov.u32 	%r547, %r546;
	mov.f32 	%f304, %f303;
	@%p272 bra 	$L__BB8_96;
	setp.gt.f32 	%p273, %f303, %f102;
	mov.u32 	%r547, %r409;
	mov.f32 	%f304, %f102;
	@%p273 bra 	$L__BB8_96;
	setp.eq.f32 	%p274, %f303, %f102;
	setp.lt.s32 	%p275, %r409, %r546;
	and.pred  	%p276, %p274, %p275;
	selp.b32 	%r547, %r409, %r546, %p276;
	selp.f32 	%f304, %f102, %f303, %p276;
$L__BB8_96:
	mov.b32 	%r427, 8;
	mov.b32 	%r429, -1;
	// begin inline asm
	shfl.sync.down.b32 %r420, %r547, %r427, %r392, %r429;
	// end inline asm
	mov.b32 	%r426, %f304;
	// begin inline asm
	shfl.sync.down.b32 %r425, %r426, %r427, %r392, %r429;
	// end inline asm
	mov.b32 	%f105, %r425;
	add.s32 	%r430, %r383, 8;
	setp.gt.s32 	%p277, %r430, %r392;
	mov.u32 	%r548, %r547;
	mov.f32 	%f305, %f304;
	@%p277 bra 	$L__BB8_99;
	setp.gt.f32 	%p278, %f304, %f105;
	mov.u32 	%r548, %r420;
	mov.f32 	%f305, %f105;
	@%p278 bra 	$L__BB8_99;
	setp.eq.f32 	%p279, %f304, %f105;
	setp.lt.s32 	%p280, %r420, %r547;
	and.pred  	%p281, %p279, %p280;
	selp.b32 	%r548, %r420, %r547, %p281;
	selp.f32 	%f305, %f105, %f304, %p281;
$L__BB8_99:
	mov.b32 	%r438, 16;
	mov.b32 	%r440, -1;
	// begin inline asm
	shfl.sync.down.b32 %r431, %r548, %r438, %r392, %r440;
	// end inline asm
	mov.b32 	%r437, %f305;
	// begin inline asm
	shfl.sync.down.b32 %r436, %r437, %r438, %r392, %r440;
	// end inline asm
	mov.b32 	%f108, %r436;
	add.s32 	%r441, %r383, 16;
	setp.gt.s32 	%p282, %r441, %r392;
	mov.u32 	%r615, %r548;
	mov.f32 	%f364, %f305;
	@%p282 bra 	$L__BB8_102;
	setp.gt.f32 	%p283, %f305, %f108;
	mov.u32 	%r615, %r431;
	mov.f32 	%f364, %f108;
	@%p283 bra 	$L__BB8_102;
	setp.eq.f32 	%p284, %f305, %f108;
	setp.lt.s32 	%p285, %r431, %r548;
	and.pred  	%p286, %p284, %p285;
	selp.b32 	%r615, %r431, %r548, %p286;
	selp.f32 	%f364, %f108, %f305, %p286;
$L__BB8_102:
	setp.ne.s32 	%p287, %r383, 0;
	@%p287 bra 	$L__BB8_104;
	shr.u32 	%r442, %r3, 2;
	and.b32  	%r443, %r442, 248;
	mov.u32 	%r444, _ZZN3cub18CUB_300001_SM_10006detail6reduce28DeviceReduceSingleTileKernelINS2_10policy_hubINS0_12KeyValuePairIifEEiNS0_6ArgMinEE10Policy1000ENS0_21ArgIndexInputIteratorIPfifEEN6thrust24THRUST_300001_SM_1000_NS24tabulate_output_iteratorINS2_32accumulating_transform_output_opINS5_IlfEENS2_18local_to_global_opIlEES7_NSF_INS2_31unzip_and_write_arg_extremum_opISB_PiEENSE_11use_defaultElEEEESN_lEEiS7_NS2_20empty_problem_init_tIS6_EES6_N4cuda3std3__410__identityEEEvT0_T1_T2_T3_T4_T6_E12temp_storage;
	add.s32 	%r445, %r444, %r443;
	st.shared.u32 	[%r445+8], %r615;
	st.shared.f32 	[%r445+12], %f364;
$L__BB8_104:
	bar.sync 	0;
	setp.ne.s32 	%p288, %r3, 0;
	setp.lt.s32 	%p289, %r298, 33;
	or.pred  	%p290, %p288, %p289;
	@%p290 bra 	$L__BB8_248;
	ld.shared.u32 	%r550, [_ZZN3cub18CUB_300001_SM_10006detail6reduce28DeviceReduceSingleTileKernelINS2_10policy_hubINS0_12KeyValuePairIifEEiNS0_6ArgMinEE10Policy1000ENS0_21ArgIndexInputIteratorIPfifEEN6thrust24THRUST_300001_SM_1000_NS24tabulate_output_iteratorINS2_32accumulating_transform_output_opINS5_IlfEENS2_18local_to_global_opIlEES7_NSF_INS2_31unzip_and_write_arg_extremum_opISB_PiEENSE_11use_defaultElEEEESN_lEEiS7_NS2_20empty_problem_init_tIS6_EES6_N4cuda3std3__410__identityEEEvT0_T1_T2_T3_T4_T6_E12temp_storage+16];
	ld.shared.f32 	%f307, [_ZZN3cub18CUB_300001_SM_10006detail6reduce28DeviceReduceSingleTileKernelINS2_10policy_hubINS0_12KeyValuePairIifEEiNS0_6ArgMinEE10Policy1000ENS0_21ArgIndexInputIteratorIPfifEEN6thrust24THRUST_300001_SM_1000_NS24tabulate_output_iteratorINS2_32accumulating_transform_output_opINS5_IlfEENS2_18local_to_global_opIlEES7_NSF_INS2_31unzip_and_write_arg_extremum_opISB_PiEENSE_11use_defaultElEEEESN_lEEiS7_NS2_20empty_problem_init_tIS6_EES6_N4cuda3std3__410__identityEEEvT0_T1_T2_T3_T4_T6_E12temp_storage+20];
	setp.lt.f32 	%p291, %f307, %f364;
	@%p291 bra 	$L__BB8_107;
	setp.eq.f32 	%p292, %f364, %f307;
	setp.lt.s32 	%p293, %r550, %r615;
	and.pred  	%p294, %p292, %p293;
	selp.b32 	%r550, %r550, %r615, %p294;
	selp.f32 	%f307, %f307, %f364, %p294;
$L__BB8_107:
	setp.lt.u32 	%p295, %r298, 65;
	mov.f32 	%f364, %f307;
	mov.u32 	%r615, %r550;
	@%p295 bra 	$L__BB8_248;
	ld.shared.u32 	%r615, [_ZZN3cub18CUB_300001_SM_10006detail6reduce28DeviceReduceSingleTileKernelINS2_10policy_hubINS0_12KeyValuePairIifEEiNS0_6ArgMinEE10Policy1000ENS0_21ArgIndexInputIteratorIPfifEEN6thrust24THRUST_300001_SM_1000_NS24tabulate_output_iteratorINS2_32accumulating_transform_output_opINS5_IlfEENS2_18local_to_global_opIlEES7_NSF_INS2_31unzip_and_write_arg_extremum_opISB_PiEENSE_11use_defaultElEEEESN_lEEiS7_NS2_20empty_problem_init_tIS6_EES6_N4cuda3std3__410__identityEEEvT0_T1_T2_T3_T4_T6_E12temp_storage+24];
	ld.shared.f32 	%f364, [_ZZN3cub18CUB_300001_SM_10006detail6reduce28DeviceReduceSingleTileKernelINS2_10policy_hubINS0_12KeyValuePairIifEEiNS0_6ArgMinEE10Policy1000ENS0_21ArgIndexInputIteratorIPfifEEN6thrust24THRUST_300001_SM_1000_NS24tabulate_output_iteratorINS2_32accumulating_transform_output_opINS5_IlfEENS2_18local_to_global_opIlEES7_NSF_INS2_31unzip_and_write_arg_extremum_opISB_PiEENSE_11use_defaultElEEEESN_lEEiS7_NS2_20empty_problem_init_tIS6_EES6_N4cuda3std3__410__identityEEEvT0_T1_T2_T3_T4_T6_E12temp_storage+28];
	setp.lt.f32 	%p296, %f364, %f307;
	@%p296 bra 	$L__BB8_110;
	setp.eq.f32 	%p297, %f307, %f364;
	setp.lt.s32 	%p298, %r615, %r550;
	and.pred  	%p299, %p297, %p298;
	selp.b32 	%r615, %r615, %r550, %p299;
	selp.f32 	%f364, %f364, %f307, %p299;
$L__BB8_110:
	setp.lt.u32 	%p300, %r298, 97;
	@%p300 bra 	$L__BB8_248;
	ld.shared.u32 	%r552, [_ZZN3cub18CUB_300001_SM_10006detail6reduce28DeviceReduceSingleTileKernelINS2_10policy_hubINS0_12KeyValuePairIifEEiNS0_6ArgMinEE10Policy1000ENS0_21ArgIndexInputIteratorIPfifEEN6thrust24THRUST_300001_SM_1000_NS24tabulate_output_iteratorINS2_32accumulating_transform_output_opINS5_IlfEENS2_18local_to_global_opIlEES7_NSF_INS2_31unzip_and_write_arg_extremum_opISB_PiEENSE_11use_defaultElEEEESN_lEEiS7_NS2_20empty_problem_init_tIS6_EES6_N4cuda3std3__410__identityEEEvT0_T1_T2_T3_T4_T6_E12temp_storage+32];
	ld.shared.f32 	%f309, [_ZZN3cub18CUB_300001_SM_10006detail6reduce28DeviceReduceSingleTileKernelINS2_10policy_hubINS0_12KeyValuePairIifEEiNS0_6ArgMinEE10Policy1000ENS0_21ArgIndexInputIteratorIPfifEEN6thrust24THRUST_300001_SM_1000_NS24tabulate_output_iteratorINS2_32accumulating_transform_output_opINS5_IlfEENS2_18local_to_global_opIlEES7_NSF_INS2_31unzip_and_write_arg_extremum_opISB_PiEENSE_11use_defaultElEEEESN_lEEiS7_NS2_20empty_problem_init_tIS6_EES6_N4cuda3std3__410__identityEEEvT0_T1_T2_T3_T4_T6_E12temp_storage+36];
	setp.lt.f32 	%p301, %f309, %f364;
	@%p301 bra 	$L__BB8_113;
	setp.eq.f32 	%p302, %f364, %f309;
	setp.lt.s32 	%p303, %r552, %r615;
	and.pred  	%p304, %p302, %p303;
	selp.b32 	%r552, %r552, %r615, %p304;
	selp.f32 	%f309, %f309, %f364, %p304;
$L__BB8_113:
	setp.lt.u32 	%p305, %r298, 129;
	mov.f32 	%f364, %f309;
	mov.u32 	%r615, %r552;
	@%p305 bra 	$L__BB8_248;
	ld.shared.u32 	%r615, [_ZZN3cub18CUB_300001_SM_10006detail6reduce28DeviceReduceSingleTileKernelINS2_10policy_hubINS0_12KeyValuePairIifEEiNS0_6ArgMinEE10Policy1000ENS0_21ArgIndexInputIteratorIPfifEEN6thrust24THRUST_300001_SM_1000_NS24tabulate_output_iteratorINS2_32accumulating_transform_output_opINS5_IlfEENS2_18local_to_global_opIlEES7_NSF_INS2_31unzip_and_write_arg_extremum_opISB_PiEENSE_11use_defaultElEEEESN_lEEiS7_NS2_20empty_problem_init_tIS6_EES6_N4cuda3std3__410__identityEEEvT0_T1_T2_T3_T4_T6_E12temp_storage+40];
	ld.shared.f32 	%f364, [_ZZN3cub18CUB_300001_SM_10006detail6reduce28DeviceReduceSingleTileKernelINS2_10policy_hubINS0_12KeyValuePairIifEEiNS0_6ArgMinEE10Policy1000ENS0_21ArgIndexInputIteratorIPfifEEN6thrust24THRUST_300001_SM_1000_NS24tabulate_output_iteratorINS2_32accumulating_transform_output_opINS5_IlfEENS2_18local_to_global_opIlEES7_NSF_INS2_31unzip_and_write_arg_extremum_opISB_PiEENSE_11use_defaultElEEEESN_lEEiS7_NS2_20empty_problem_init_tIS6_EES6_N4cuda3std3__410__identityEEEvT0_T1_T2_T3_T4_T6_E12temp_storage+44];
	setp.lt.f32 	%p306, %f364, %f309;
	@%p306 bra 	$L__BB8_116;
	setp.eq.f32 	%p307, %f309, %f364;
	setp.lt.s32 	%p308, %r615, %r552;
	and.pred  	%p309, %p307, %p308;
	selp.b32 	%r615, %r615, %r552, %p309;
	selp.f32 	%f364, %f364, %f309, %p309;
$L__BB8_116:
	setp.lt.u32 	%p310, %r298, 161;
	@%p310 bra 	$L__BB8_248;
	ld.shared.u32 	%r554, [_ZZN3cub18CUB_300001_SM_10006detail6reduce28DeviceReduceSingleTileKernelINS2_10policy_hubINS0_12KeyValuePairIifEEiNS0_6ArgMinEE10Policy1000ENS0_21ArgIndexInputIteratorIPfifEEN6thrust24THRUST_300001_SM_1000_NS24tabulate_output_iteratorINS2_32accumulating_transform_output_opINS5_IlfEENS2_18local_to_global_opIlEES7_NSF_INS2_31unzip_and_write_arg_extremum_opISB_PiEENSE_11use_defaultElEEEESN_lEEiS7_NS2_20empty_problem_init_tIS6_EES6_N4cuda3std3__410__identityEEEvT0_T1_T2_T3_T4_T6_E12temp_storage+48];
	ld.shared.f32 	%f311, [_ZZN3cub18CUB_300001_SM_10006detail6reduce28DeviceReduceSingleTileKernelINS2_10policy_hubINS0_12KeyValuePairIifEEiNS0_6ArgMinEE10Policy1000ENS0_21ArgIndexInputIteratorIPfifEEN6thrust24THRUST_300001_SM_1000_NS24tabulate_output_iteratorINS2_32accumulating_transform_output_opINS5_IlfEENS2_18local_to_global_opIlEES7_NSF_INS2_31unzip_and_write_arg_extremum_opISB_PiEENSE_11use_defaultElEEEESN_lEEiS7_NS2_20empty_problem_init_tIS6_EES6_N4cuda3std3__410__identityEEEvT0_T1_T2_T3_T4_T6_E12temp_storage+52];
	setp.lt.f32 	%p311, %f311, %f364;
	@%p311 bra 	$L__BB8_119;
	setp.eq.f32 	%p312, %f364, %f311;
	setp.lt.s32 	%p313, %r554, %r615;
	and.pred  	%p314, %p312, %p313;
	selp.b32 	%r554, %r554, %r615, %p314;
	selp.f32 	%f311, %f311, %f364, %p314;
$L__BB8_119:
	setp.lt.u32 	%p315, %r298, 193;
	mov.f32 	%f364, %f311;
	mov.u32 	%r615, %r554;
	@%p315 bra 	$L__BB8_248;
	ld.shared.u32 	%r555, [_ZZN3cub18CUB_300001_SM_10006detail6reduce28DeviceReduceSingleTileKernelINS2_10policy_hubINS0_12KeyValuePairIifEEiNS0_6ArgMinEE10Policy1000ENS0_21ArgIndexInputIteratorIPfifEEN6thrust24THRUST_300001_SM_1000_NS24tabulate_output_iteratorINS2_32accumulating_transform_output_opINS5_IlfEENS2_18local_to_global_opIlEES7_NSF_INS2_31unzip_and_write_arg_extremum_opISB_PiEENSE_11use_defaultElEEEESN_lEEiS7_NS2_20empty_problem_init_tIS6_EES6_N4cuda3std3__410__identityEEEvT0_T1_T2_T3_T4_T6_E12temp_storage+56];
	ld.shared.f32 	%f312, [_ZZN3cub18CUB_300001_SM_10006detail6reduce28DeviceReduceSingleTileKernelINS2_10policy_hubINS0_12KeyValuePairIifEEiNS0_6ArgMinEE10Policy1000ENS0_21ArgIndexInputIteratorIPfifEEN6thrust24THRUST_300001_SM_1000_NS24tabulate_output_iteratorINS2_32accumulating_transform_output_opINS5_IlfEENS2_18local_to_global_opIlEES7_NSF_INS2_31unzip_and_write_arg_extremum_opISB_PiEENSE_11use_defaultElEEEESN_lEEiS7_NS2_20empty_problem_init_tIS6_EES6_N4cuda3std3__410__identityEEEvT0_T1_T2_T3_T4_T6_E12temp_storage+60];
	setp.lt.f32 	%p316, %f312, %f311;
	@%p316 bra 	$L__BB8_122;
	setp.eq.f32 	%p317, %f311, %f312;
	setp.lt.s32 	%p318, %r555, %r554;
	and.pred  	%p319, %p317, %p318;
	selp.b32 	%r555, %r555, %r554, %p319;
	selp.f32 	%f312, %f312, %f311, %p319;
$L__BB8_122:
	setp.lt.u32 	%p320, %r298, 225;
	mov.f32 	%f364, %f312;
	mov.u32 	%r615, %r555;
	@%p320 bra 	$L__BB8_248;
	ld.shared.u32 	%r615, [_ZZN3cub18CUB_300001_SM_10006detail6reduce28DeviceReduceSingleTileKernelINS2_10policy_hubINS0_12KeyValuePairIifEEiNS0_6ArgMinEE10Policy1000ENS0_21ArgIndexInputIteratorIPfifEEN6thrust24THRUST_300001_SM_1000_NS24tabulate_output_iteratorINS2_32accumulating_transform_output_opINS5_IlfEENS2_18local_to_global_opIlEES7_NSF_INS2_31unzip_and_write_arg_extremum_opISB_PiEENSE_11use_defaultElEEEESN_lEEiS7_NS2_20empty_problem_init_tIS6_EES6_N4cuda3std3__410__identityEEEvT0_T1_T2_T3_T4_T6_E12temp_storage+64];
	ld.shared.f32 	%f364, [_ZZN3cub18CUB_300001_SM_10006detail6reduce28DeviceReduceSingleTileKernelINS2_10policy_hubINS0_12KeyValuePairIifEEiNS0_6ArgMinEE10Policy1000ENS0_21ArgIndexInputIteratorIPfifEEN6thrust24THRUST_300001_SM_1000_NS24tabulate_output_iteratorINS2_32accumulating_transform_output_opINS5_IlfEENS2_18local_to_global_opIlEES7_NSF_INS2_31unzip_and_write_arg_extremum_opISB_PiEENSE_11use_defaultElEEEESN_lEEiS7_NS2_20empty_problem_init_tIS6_EES6_N4cuda3std3__410__identityEEEvT0_T1_T2_T3_T4_T6_E12temp_storage+68];
	setp.lt.f32 	%p321, %f364, %f312;
	@%p321 bra 	$L__BB8_248;
	setp.eq.f32 	%p322, %f312, %f364;
	setp.lt.s32 	%p323, %r615, %r555;
	and.pred  	%p324, %p322, %p323;
	selp.f32 	%f364, %f364, %f312, %p324;
	selp.b32 	%r615, %r615, %r555, %p324;
	bra.uni 	$L__BB8_248;
$L__BB8_125:
	mov.u32 	%r151, %tid.x;
	add.s32 	%r152, %r297, %r151;
	mul.wide.s32 	%rd36, %r152, 4;
	add.s64 	%rd23, %rd18, %rd36;
	ld.global.f32 	%f321, [%rd23];
	add.s32 	%r153, %r152, 256;
	ld.global.f32 	%f132, [%rd23+1024];
	add.s32 	%r154, %r152, 512;
	ld.global.f32 	%f133, [%rd23+2048];
	add.s32 	%r155, %r152, 768;
	ld.global.f32 	%f134, [%rd23+3072];
	add.s32 	%r156, %r152, 1024;
	ld.global.f32 	%f135, [%rd23+4096];
	add.s32 	%r157, %r152, 1280;
	ld.global.f32 	%f136, [%rd23+5120];
	add.s32 	%r158, %r152, 1536;
	ld.global.f32 	%f137, [%rd23+6144];
	add.s32 	%r159, %r152, 1792;
	ld.global.f32 	%f138, [%rd23+7168];
	setp.lt.f32 	%p3, %f132, %f321;
	@%p3 bra 	$L__BB8_127;
	setp.neu.f32 	%p4, %f321, %f132;
	setp.lt.s32 	%p5, %r152, 2147483392;
	or.pred  	%p6, %p4, %p5;
	mov.u32 	%r565, %r152;
	@%p6 bra 	$L__BB8_128;
$L__BB8_127:
	mov.u32 	%r565, %r153;
	mov.f32 	%f321, %f132;
$L__BB8_128:
	setp.lt.f32 	%p7, %f133, %f321;
	@%p7 bra 	$L__BB8_130;
	setp.neu.f32 	%p8, %f321, %f133;
	setp.ge.s32 	%p9, %r154, %r565;
	or.pred  	%p10, %p8, %p9;
	@%p10 bra 	$L__BB8_131;
$L__BB8_130:
	mov.u32 	%r565, %r154;
	mov.f32 	%f321, %f133;
$L__BB8_131:
	setp.lt.f32 	%p11, %f134, %f321;
	@%p11 bra 	$L__BB8_133;
	setp.neu.f32 	%p12, %f321, %f134;
	setp.ge.s32 	%p13, %r155, %r565;
	or.pred  	%p14, %p12, %p13;
	@%p14 bra 	$L__BB8_134;
$L__BB8_133:
	mov.u32 	%r565, %r155;
	mov.f32 	%f321, %f134;
$L__BB8_134:
	setp.lt.f32 	%p15, %f135, %f321;
	@%p15 bra 	$L__BB8_136;
	setp.neu.f32 	%p16, %f321, %f135;
	setp.ge.s32 	%p17, %r156, %r565;
	or.pred  	%p18, %p16, %p17;
	@%p18 bra 	$L__BB8_137;
$L__BB8_136:
	mov.u32 	%r565, %r156;
	mov.f32 	%f321, %f135;
$L__BB8_137:
	setp.lt.f32 	%p19, %f136, %f321;
	@%p19 bra 	$L__BB8_139;
	setp.neu.f32 	%p20, %f321, %f136;
	setp.ge.s32 	%p21, %r157, %r565;
	or.pred  	%p22, %p20, %p21;
	@%p22 bra 	$L__BB8_140;
$L__BB8_139:
	mov.u32 	%r565, %r157;
	mov.f32 	%f321, %f136;
$L__BB8_140:
	setp.lt.f32 	%p23, %f137, %f321;
	@%p23 bra 	$L__BB8_142;
	setp.neu.f32 	%p24, %f321, %f137;
	setp.ge.s32 	%p25, %r158, %r565;
	or.pred  	%p26, %p24, %p25;
	@%p26 bra 	$L__BB8_143;
$L__BB8_142:
	mov.u32 	%r565, %r158;
	mov.f32 	%f321, %f137;
$L__BB8_143:
	setp.lt.f32 	%p27, %f138, %f321;
	@%p27 bra 	$L__BB8_145;
	setp.neu.f32 	%p28, %f321, %f138;
	setp.ge.s32 	%p29, %r159, %r565;
	or.pred  	%p30, %p28, %p29;
	@%p30 bra 	$L__BB8_146;
$L__BB8_145:
	mov.u32 	%r565, %r159;
	mov.f32 	%f321, %f138;
$L__BB8_146:
	setp.lt.u32 	%p31, %r298, 4096;
	mov.b32 	%r574, 2048;
	@%p31 bra 	$L__BB8_174;
	add.s32 	%r167, %r298, -2048;
	mov.b32 	%r574, 2048;
$L__BB8_148:
	add.s32 	%r170, %r152, %r574;
	mul.wide.u32 	%rd37, %r574, 4;
	add.s64 	%rd38, %rd23, %rd37;
	ld.global.f32 	%f147, [%rd38];
	add.s32 	%r171, %r153, %r574;
	ld.global.f32 	%f148, [%rd38+1024];
	add.s32 	%r172, %r171, 256;
	ld.global.f32 	%f149, [%rd38+2048];
	add.s32 	%r173, %r171, 512;
	ld.global.f32 	%f150, [%rd38+3072];
	add.s32 	%r174, %r171, 768;
	ld.global.f32 	%f151, [%rd38+4096];
	add.s32 	%r175, %r171, 1024;
	ld.global.f32 	%f152, [%rd38+5120];
	add.s32 	%r176, %r171, 1280;
	ld.global.f32 	%f153, [%rd38+6144];
	add.s32 	%r177, %r171, 1536;
	ld.global.f32 	%f154, [%rd38+7168];
	setp.lt.f32 	%p32, %f147, %f321;
	@%p32 bra 	$L__BB8_150;
	setp.neu.f32 	%p33, %f321, %f147;
	setp.ge.s32 	%p34, %r170, %r565;
	or.pred  	%p35, %p33, %p34;
	@%p35 bra 	$L__BB8_151;
$L__BB8_150:
	mov.u32 	%r565, %r170;
	mov.f32 	%f321, %f147;
$L__BB8_151:
	setp.lt.f32 	%p36, %f148, %f321;
	@%p36 bra 	$L__BB8_153;
	setp.neu.f32 	%p37, %f321, %f148;
	setp.ge.s32 	%p38, %r171, %r565;
	or.pred  	%p39, %p37, %p38;
	@%p39 bra 	$L__BB8_154;
$L__BB8_153:
	mov.u32 	%r565, %r171;
	mov.f32 	%f321, %f148;
$L__BB8_154:
	setp.lt.f32 	%p40, %f149, %f321;
	@%p40 bra 	$L__BB8_156;
	setp.neu.f32 	%p41, %f321, %f149;
	setp.ge.s32 	%p42, %r172, %r565;
	or.pred  	%p43, %p41, %p42;
	@%p43 bra 	$L__BB8_157;
$L__BB8_156:
	mov.u32 	%r565, %r172;
	mov.f32 	%f321, %f149;
$L__BB8_157:
	setp.lt.f32 	%p44, %f150, %f321;
	@%p44 bra 	$L__BB8_159;
	setp.neu.f32 	%p45, %f321, %f150;
	setp.ge.s32 	%p46, %r173, %r565;
	or.pred  	%p47, %p45, %p46;
	@%p47 bra 	$L__BB8_160;
$L__BB8_159:
	mov.u32 	%r565, %r173;
	mov.f32 	%f321, %f150;
$L__BB8_160:
	setp.lt.f32 	%p48, %f151, %f321;
	@%p48 bra 	$L__BB8_162;
	setp.neu.f32 	%p49, %f321, %f151;
	setp.ge.s32 	%p50, %r174, %r565;
	or.pred  	%p51, %p49, %p50;
	@%p51 bra 	$L__BB8_163;
$L__BB8_162:
	mov.u32 	%r565, %r174;
	mov.f32 	%f321, %f151;
$L__BB8_163:
	setp.lt.f32 	%p52, %f152, %f321;
	@%p52 bra 	$L__BB8_165;
	setp.neu.f32 	%p53, %f321, %f152;
	setp.ge.s32 	%p54, %r175, %r565;
	or.pred  	%p55, %p53, %p54;
	@%p55 bra 	$L__BB8_166;
$L__BB8_165:
	mov.u32 	%r565, %r175;
	mov.f32 	%f321, %f152;
$L__BB8_166:
	setp.lt.f32 	%p56, %f153, %f321;
	@%p56 bra 	$L__BB8_168;
	setp.neu.f32 	%p57, %f321, %f153;
	setp.ge.s32 	%p58, %r176, %r565;
	or.pred  	%p59, %p57, %p58;
	@%p59 bra 	$L__BB8_169;
$L__BB8_168:
	mov.u32 	%r565, %r176;
	mov.f32 	%f321, %f153;
$L__BB8_169:
	setp.lt.f32 	%p60, %f154, %f321;
	@%p60 bra 	$L__BB8_171;
	setp.neu.f32 	%p61, %f321, %f154;
	setp.ge.s32 	%p62, %r177, %r565;
	or.pred  	%p63, %p61, %p62;
	@%p63 bra 	$L__BB8_172;
$L__BB8_171:
	mov.u32 	%r565, %r177;
	mov.f32 	%f321, %f154;
$L__BB8_172:
	sub.s32 	%r307, %r298, %r574;
	setp.lt.s32 	%p64, %r307, 2048;
	@%p64 bra 	$L__BB8_216;
	add.s32 	%r574, %r574, 2048;
	setp.le.s32 	%p65, %r574, %r167;
	@%p65 bra 	$L__BB8_148;
$L__BB8_174:
	setp.le.s32 	%p66, %r298, %r574;
	sub.s32 	%r308, %r298, %r574;
	setp.ge.s32 	%p67, %r151, %r308;
	or.pred  	%p68, %p66, %p67;
	@%p68 bra 	$L__BB8_216;
	add.s32 	%r189, %r574, %r297;
	not.b32 	%r311, %r151;
	add.s32 	%r312, %r298, %r311;
	sub.s32 	%r190, %r312, %r574;
	shr.u32 	%r313, %r190, 8;
	add.s32 	%r191, %r313, 1;
	and.b32  	%r192, %r191, 7;
	setp.lt.u32 	%p69, %r190, 1792;
	mov.u32 	%r595, %r151;
	@%p69 bra 	$L__BB8_195;
	or.b32  	%r577, %r151, 1024;
	add.s32 	%r576, %r152, %r574;
	and.b32  	%r314, %r191, 33554424;
	neg.s32 	%r575, %r314;
	add.s64 	%rd24, %rd18, 4096;
$L__BB8_177:
	.pragma "nounroll";
	mul.wide.s32 	%rd39, %r576, 4;
	add.s64 	%rd25, %rd24, %rd39;
	ld.global.f32 	%f331, [%rd25+-4096];
	setp.lt.f32 	%p70, %f331, %f321;
	mov.u32 	%r579, %r576;
	@%p70 bra 	$L__BB8_179;
	setp.eq.f32 	%p71, %f321, %f331;
	setp.lt.s32 	%p72, %r576, %r565;
	and.pred  	%p73, %p71, %p72;
	selp.b32 	%r579, %r576, %r565, %p73;
	selp.f32 	%f331, %f331, %f321, %p73;
$L__BB8_179:
	add.s32 	%r580, %r576, 256;
	ld.global.f32 	%f332, [%rd25+-3072];
	setp.lt.f32 	%p74, %f332, %f331;
	@%p74 bra 	$L__BB8_181;
	setp.eq.f32 	%p75, %f331, %f332;
	setp.lt.s32 	%p76, %r580, %r579;
	and.pred  	%p77, %p75, %p76;
	selp.b32 	%r580, %r580, %r579, %p77;
	selp.f32 	%f332, %f332, %f331, %p77;
$L__BB8_181:
	add.s32 	%r581, %r576, 512;
	ld.global.f32 	%f333, [%rd25+-2048];
	setp.lt.f32 	%p78, %f333, %f332;
	@%p78 bra 	$L__BB8_183;
	setp.eq.f32 	%p79, %f332, %f333;
	setp.lt.s32 	%p80, %r581, %r580;
	and.pred  	%p81, %p79, %p80;
	selp.b32 	%r581, %r581, %r580, %p81;
	selp.f32 	%f333, %f333, %f332, %p81;
$L__BB8_183:
	add.s32 	%r582, %r576, 768;
	ld.global.f32 	%f334, [%rd25+-1024];
	setp.lt.f32 	%p82, %f334, %f333;
	@%p82 bra 	$L__BB8_185;
	setp.eq.f32 	%p83, %f333, %f334;
	setp.lt.s32 	%p84, %r582, %r581;
	and.pred  	%p85, %p83, %p84;
	selp.b32 	%r582, %r582, %r581, %p85;
	selp.f32 	%f334, %f334, %f333, %p85;
$L__BB8_185:
	add.s32 	%r583, %r576, 1024;
	ld.global.f32 	%f335, [%rd25];
	setp.lt.f32 	%p86, %f335, %f334;
	@%p86 bra 	$L__BB8_187;
	setp.eq.f32 	%p87, %f334, %f335;
	setp.lt.s32 	%p88, %r583, %r582;
	and.pred  	%p89, %p87, %p88;
	selp.b32 	%r583, %r583, %r582, %p89;
	selp.f32 	%f335, %f335, %f334, %p89;
$L__BB8_187:
	add.s32 	%r584, %r576, 1280;
	ld.global.f32 	%f336, [%rd25+1024];
	setp.lt.f32 	%p90, %f336, %f335;
	@%p90 bra 	$L__BB8_189;
	setp.eq.f32 	%p91, %f335, %f336;
	setp.lt.s32 	%p92, %r584, %r583;
	and.pred  	%p93, %p91, %p92;
	selp.b32 	%r584, %r584, %r583, %p93;
	selp.f32 	%f336, %f336, %f335, %p93;
$L__BB8_189:
	add.s32 	%r585, %r576, 1536;
	ld.global.f32 	%f337, [%rd25+2048];
	setp.lt.f32 	%p94, %f337, %f336;
	@%p94 bra 	$L__BB8_191;
	setp.eq.f32 	%p95, %f336, %f337;
	setp.lt.s32 	%p96, %r585, %r584;
	and.pred  	%p97, %p95, %p96;
	selp.b32 	%r585, %r585, %r584, %p97;
	selp.f32 	%f337, %f337, %f336, %p97;
$L__BB8_191:
	add.s32 	%r565, %r576, 1792;
	ld.global.f32 	%f321, [%rd25+3072];
	setp.lt.f32 	%p98, %f321, %f337;
	@%p98 bra 	$L__BB8_193;
	setp.eq.f32 	%p99, %f337, %f321;
	setp.lt.s32 	%p100, %r565, %r585;
	and.pred  	%p101, %p99, %p100;
	selp.b32 	%r565, %r565, %r585, %p101;
	selp.f32 	%f321, %f321, %f337, %p101;
$L__BB8_193:
	add.s32 	%r577, %r577, 2048;
	add.s32 	%r576, %r576, 2048;
	add.s32 	%r575, %r575, 8;
	setp.ne.s32 	%p102, %r575, 0;
	@%p102 bra 	$L__BB8_177;
	add.s32 	%r595, %r577, -1024;
$L__BB8_195:
	setp.eq.s32 	%p103, %r192, 0;
	@%p103 bra 	$L__BB8_216;
	setp.lt.u32 	%p104, %r192, 4;
	@%p104 bra 	$L__BB8_206;
	add.s32 	%r230, %r189, %r595;
	mul.wide.s32 	%rd40, %r230, 4;
	add.s64 	%rd26, %rd18, %rd40;
	ld.global.f32 	%f341, [%rd26];
	setp.lt.f32 	%p105, %f341, %f321;
	mov.u32 	%r590, %r230;
	@%p105 bra 	$L__BB8_199;
	setp.eq.f32 	%p106, %f321, %f341;
	setp.lt.s32 	%p107, %r230, %r565;
	and.pred  	%p108, %p106, %p107;
	selp.b32 	%r590, %r230, %r565, %p108;
	selp.f32 	%f341, %f341, %f321, %p108;
$L__BB8_199:
	add.s32 	%r591, %r230, 256;
	ld.global.f32 	%f342, [%rd26+1024];
	setp.lt.f32 	%p109, %f342, %f341;
	@%p109 bra 	$L__BB8_201;
	setp.eq.f32 	%p110, %f341, %f342;
	setp.lt.s32 	%p111, %r591, %r590;
	and.pred  	%p112, %p110, %p111;
	selp.b32 	%r591, %r591, %r590, %p112;
	selp.f32 	%f342, %f342, %f341, %p112;
$L__BB8_201:
	add.s32 	%r592, %r230, 512;
	ld.global.f32 	%f343, [%rd26+2048];
	setp.lt.f32 	%p113, %f343, %f342;
	@%p113 bra 	$L__BB8_203;
	setp.eq.f32 	%p114, %f342, %f343;
	setp.lt.s32 	%p115, %r592, %r591;
	and.pred  	%p116, %p114, %p115;
	selp.b32 	%r592, %r592, %r591, %p116;
	selp.f32 	%f343, %f343, %f342, %p116;
$L__BB8_203:
	add.s32 	%r565, %r230, 768;
	ld.global.f32 	%f321, [%rd26+3072];
	setp.lt.f32 	%p117, %f321, %f343;
	@%p117 bra 	$L__BB8_205;
	setp.eq.f32 	%p118, %f343, %f321;
	setp.lt.s32 	%p119, %r565, %r592;
	and.pred  	%p120, %p118, %p119;
	selp.b32 	%r565, %r565, %r592, %p120;
	selp.f32 	%f321, %f321, %f343, %p120;
$L__BB8_205:
	add.s32 	%r595, %r595, 1024;
$L__BB8_206:
	and.b32  	%r317, %r191, 3;
	setp.eq.s32 	%p121, %r317, 0;
	@%p121 bra 	$L__BB8_216;
	setp.eq.s32 	%p122, %r317, 1;
	mov.u32 	%r601, %r565;
	mov.f32 	%f350, %f321;
	@%p122 bra 	$L__BB8_213;
	add.s32 	%r246, %r189, %r595;
	mul.wide.s32 	%rd41, %r246, 4;
	add.s64 	%rd27, %rd18, %rd41;
	ld.global.f32 	%f347, [%rd27];
	setp.lt.f32 	%p123, %f347, %f321;
	mov.u32 	%r597, %r246;
	@%p123 bra 	$L__BB8_210;
	setp.eq.f32 	%p124, %f321, %f347;
	setp.lt.s32 	%p125, %r246, %r565;
	and.pred  	%p126, %p124, %p125;
	selp.b32 	%r597, %r246, %r565, %p126;
	selp.f32 	%f347, %f347, %f321, %p126;
$L__BB8_210:
	add.s32 	%r565, %r246, 256;
	ld.global.f32 	%f321, [%rd27+1024];
	setp.lt.f32 	%p127, %f321, %f347;
	@%p127 bra 	$L__BB8_212;
	setp.eq.f32 	%p128, %f347, %f321;
	setp.lt.s32 	%p129, %r565, %r597;
	and.pred  	%p130, %p128, %p129;
	selp.b32 	%r565, %r565, %r597, %p130;
	selp.f32 	%f321, %f321, %f347, %p130;
$L__BB8_212:
	add.s32 	%r595, %r595, 512;
	mov.u32 	%r601, %r565;
	mov.f32 	%f350, %f321;
$L__BB8_213:
	and.b32  	%r318, %r190, 256;
	setp.ne.s32 	%p131, %r318, 0;
	@%p131 bra 	$L__BB8_216;
	add.s32 	%r565, %r189, %r595;
	mul.wide.s32 	%rd42, %r565, 4;
	add.s64 	%rd43, %rd18, %rd42;
	ld.global.f32 	%f321, [%rd43];
	setp.lt.f32 	%p132, %f321, %f350;
	@%p132 bra 	$L__BB8_216;
	setp.eq.f32 	%p133, %f350, %f321;
	setp.lt.s32 	%p134, %r565, %r601;
	and.pred  	%p135, %p133, %p134;
	selp.b32 	%r565, %r565, %r601, %p135;
	selp.f32 	%f321, %f321, %f350, %p135;
$L__BB8_216:
	// begin inline asm
	mov.u32 %r319, %laneid;
	// end inline asm
	mov.b32 	%r327, 1;
	mov.b32 	%r328, 31;
	mov.b32 	%r329, -1;
	// begin inline asm
	shfl.sync.down.b32 %r320, %r565, %r327, %r328, %r329;
	// end inline asm
	mov.b32 	%r326, %f321;
	// begin inline asm
	shfl.sync.down.b32 %r325, %r326, %r327, %r328, %r329;
	// end inline asm
	mov.b32 	%f216, %r325;
	setp.gt.s32 	%p136, %r319, 30;
	mov.u32 	%r603, %r565;
	mov.f32 	%f352, %f321;
	@%p136 bra 	$L__BB8_219;
	setp.gt.f32 	%p137, %f321, %f216;
	mov.u32 	%r603, %r320;
	mov.f32 	%f352, %f216;
	@%p137 bra 	$L__BB8_219;
	setp.eq.f32 	%p138, %f321, %f216;
	setp.lt.s32 	%p139, %r320, %r565;
	and.pred  	%p140, %p138, %p139;
	selp.b32 	%r603, %r320, %r565, %p140;
	selp.f32 	%f352, %f216, %f321, %p140;
$L__BB8_219:
	mov.b32 	%r337, 2;
	mov.b32 	%r338, 31;
	mov.b32 	%r339, -1;
	// begin inline asm
	shfl.sync.down.b32 %r330, %r603, %r337, %r338, %r339;
	// end inline asm
	mov.b32 	%r336, %f352;
	// begin inline asm
	shfl.sync.down.b32 %r335, %r336, %r337, %r338, %r339;
	// end inline asm
	mov.b32 	%f219, %r335;
	setp.gt.s32 	%p141, %r319, 29;
	mov.u32 	%r604, %r603;
	mov.f32 	%f353, %f352;
	@%p141 bra 	$L__BB8_222;
	setp.gt.f32 	%p142, %f352, %f219;
	mov.u32 	%r604, %r330;
	mov.f32 	%f353, %f219;
	@%p142 bra 	$L__BB8_222;
	setp.eq.f32 	%p143, %f352, %f219;
	setp.lt.s32 	%p144, %r330, %r603;
	and.pred  	%p145, %p143, %p144;
	selp.b32 	%r604, %r330, %r603, %p145;
	selp.f32 	%f353, %f219, %f352, %p145;
$L__BB8_222:
	mov.b32 	%r347, 4;
	mov.b32 	%r348, 31;
	mov.b32 	%r349, -1;
	// begin inline asm
	shfl.sync.down.b32 %r340, %r604, %r347, %r348, %r349;
	// end inline asm
	mov.b32 	%r346, %f353;
	// begin inline asm
	shfl.sync.down.b32 %r345, %r346, %r347, %r348, %r349;
	// end inline asm
	mov.b32 	%f222, %r345;
	setp.gt.s32 	%p146, %r319, 27;
	mov.u32 	%r605, %r604;
	mov.f32 	%f354, %f353;
	@%p146 bra 	$L__BB8_225;
	setp.gt.f32 	%p147, %f353, %f222;
	mov.u32 	%r605, %r340;
	mov.f32 	%f354, %f222;
	@%p147 bra 	$L__BB8_225;
	setp.eq.f32 	%p148, %f353, %f222;
	setp.lt.s32 	%p149, %r340, %r604;
	and.pred  	%p150, %p148, %p149;
	selp.b32 	%r605, %r340, %r604, %p150;
	selp.f32 	%f354, %f222, %f353, %p150;
$L__BB8_225:
	mov.b32 	%r357, 8;
	mov.b32 	%r358, 31;
	mov.b32 	%r359, -1;
	// begin inline asm
	shfl.sync.down.b32 %r350, %r605, %r357, %r358, %r359;
	// end inline asm
	mov.b32 	%r356, %f354;
	// begin inline asm
	shfl.sync.down.b32 %r355, %r356, %r357, %r358, %r359;
	// end inline asm
	mov.b32 	%f225, %r355;
	setp.gt.s32 	%p151, %r319, 23;
	mov.u32 	%r615, %r605;
	mov.f32 	%f364, %f354;
	@%p151 bra 	$L__BB8_228;
	setp.gt.f32 	%p152, %f354, %f225;
	mov.u32 	%r615, %r350;
	mov.f32 	%f364, %f225;
	@%p152 bra 	$L__BB8_228;
	setp.eq.f32 	%p153, %f354, %f225;
	setp.lt.s32 	%p154, %r350, %r605;
	and.pred  	%p155, %p153, %p154;
	selp.b32 	%r615, %r350, %r605, %p155;
	selp.f32 	%f364, %f225, %f354, %p155;
$L__BB8_228:
	mov.b32 	%r367, 16;
	mov.b32 	%r368, 31;
	mov.b32 	%r369, -1;
	// begin inline asm
	shfl.sync.down.b32 %r607, %r615, %r367, %r368, %r369;
	// end inline asm
	mov.b32 	%r366, %f364;
	// begin inline asm
	shfl.sync.down.b32 %r365, %r366, %r367, %r368, %r369;
	// end inline asm
	mov.b32 	%f356, %r365;
	setp.gt.s32 	%p156, %r319, 15;
	@%p156 bra 	$L__BB8_233;
	setp.gt.f32 	%p157, %f364, %f356;
	@%p157 bra 	$L__BB8_231;
	setp.eq.f32 	%p158, %f364, %f356;
	setp.lt.s32 	%p159, %r607, %r615;
	and.pred  	%p160, %p158, %p159;
	selp.b32 	%r607, %r607, %r615, %p160;
	selp.f32 	%f356, %f356, %f364, %p160;
$L__BB8_231:
	setp.ne.s32 	%p161, %r319, 0;
	mov.f32 	%f364, %f356;
	mov.u32 	%r615, %r607;
	@%p161 bra 	$L__BB8_233;
	shr.u32 	%r370, %r151, 2;
	and.b32  	%r371, %r370, 248;
	mov.u32 	%r372, _ZZN3cub18CUB_300001_SM_10006detail6reduce28DeviceReduceSingleTileKernelINS2_10policy_hubINS0_12KeyValuePairIifEEiNS0_6ArgMinEE10Policy1000ENS0_21ArgIndexInputIteratorIPfifEEN6thrust24THRUST_300001_SM_1000_NS24tabulate_output_iteratorINS2_32accumulating_transform_output_opINS5_IlfEENS2_18local_to_global_opIlEES7_NSF_INS2_31unzip_and_write_arg_extremum_opISB_PiEENSE_11use_defaultElEEEESN_lEEiS7_NS2_20empty_problem_init_tIS6_EES6_N4cuda3std3__410__identityEEEvT0_T1_T2_T3_T4_T6_E12temp_storage;
	add.s32 	%r373, %r372, %r371;
	st.shared.u32 	[%r373+8], %r607;
	st.shared.f32 	[%r373+12], %f356;
$L__BB8_233:
	bar.sync 	0;
	setp.ne.s32 	%p162, %r151, 0;
	@%p162 bra 	$L__BB8_248;
	ld.shared.u32 	%r609, [_ZZN3cub18CUB_300001_SM_10006detail6reduce28DeviceReduceSingleTileKernelINS2_10policy_hubINS0_12KeyValuePairIifEEiNS0_6ArgMinEE10Policy1000ENS0_21ArgIndexInputIteratorIPfifEEN6thrust24THRUST_300001_SM_1000_NS24tabulate_output_iteratorINS2_32accumulating_transform_output_opINS5_IlfEENS2_18local_to_global_opIlEES7_NSF_INS2_31unzip_and_write_arg_extremum_opISB_PiEENSE_11use_defaultElEEEESN_lEEiS7_NS2_20empty_problem_init_tIS6_EES6_N4cuda3std3__410__identityEEEvT0_T1_T2_T3_T4_T6_E12temp_storage+16];
	ld.shared.f32 	%f358, [_ZZN3cub18CUB_300001_SM_10006detail6reduce28DeviceReduceSingleTileKernelINS2_10policy_hubINS0_12KeyValuePairIifEEiNS0_6ArgMinEE10Policy1000ENS0_21ArgIndexInputIteratorIPfifEEN6thrust24THRUST_300001_SM_1000_NS24tabulate_output_iteratorINS2_32accumulating_transform_output_opINS5_IlfEENS2_18local_to_global_opIlEES7_NSF_INS2_31unzip_and_write_arg_extremum_opISB_PiEENSE_11use_defaultElEEEESN_lEEiS7_NS2_20empty_problem_init_tIS6_EES6_N4cuda3std3__410__identityEEEvT0_T1_T2_T3_T4_T6_E12temp_storage+20];
	setp.lt.f32 	%p163, %f358, %f364;
	@%p163 bra 	$L__BB8_236;
	setp.eq.f32 	%p164, %f364, %f358;
	setp.lt.s32 	%p165, %r609, %r615;
	and.pred  	%p166, %p164, %p165;
	selp.b32 	%r609, %r609, %r615, %p166;
	selp.f32 	%f358, %f358, %f364, %p166;
$L__BB8_236:
	ld.shared.u32 	%r610, [_ZZN3cub18CUB_300001_SM_10006detail6reduce28DeviceReduceSingleTileKernelINS2_10policy_hubINS0_12KeyValuePairIifEEiNS0_6ArgMinEE10Policy1000ENS0_21ArgIndexInputIteratorIPfifEEN6thrust24THRUST_300001_SM_1000_NS24tabulate_output_iteratorINS2_32accumulating_transform_output_opINS5_IlfEENS2_18local_to_global_opIlEES7_NSF_INS2_31unzip_and_write_arg_extremum_opISB_PiEENSE_11use_defaultElEEEESN_lEEiS7_NS2_20empty_problem_init_tIS6_EES6_N4cuda3std3__410__identityEEEvT0_T1_T2_T3_T4_T6_E12temp_storage+24];
	ld.shared.f32 	%f359, [_ZZN3cub18CUB_300001_SM_10006detail6reduce28DeviceReduceSingleTileKernelINS2_10policy_hubINS0_12KeyValuePairIifEEiNS0_6ArgMinEE10Policy1000ENS0_21ArgIndexInputIteratorIPfifEEN6thrust24THRUST_300001_SM_1000_NS24tabulate_output_iteratorINS2_32accumulating_transform_output_opINS5_IlfEENS2_18local_to_global_opIlEES7_NSF_INS2_31unzip_and_write_arg_extremum_opISB_PiEENSE_11use_defaultElEEEESN_lEEiS7_NS2_20empty_problem_init_tIS6_EES6_N4cuda3std3__410__identityEEEvT0_T1_T2_T3_T4_T6_E12temp_storage+28];
	setp.lt.f32 	%p167, %f359, %f358;
	@%p167 bra 	$L__BB8_238;
	setp.eq.f32 	%p168, %f358, %f359;
	setp.lt.s32 	%p169, %r610, %r609;
	and.pred  	%p170, %p168, %p169;
	selp.b32 	%r610, %r610, %r609, %p170;
	selp.f32 	%f359, %f359, %f358, %p170;
$L__BB8_238:
	ld.shared.u32 	%r611, [_ZZN3cub18CUB_300001_SM_10006detail6reduce28DeviceReduceSingleTileKernelINS2_10policy_hubINS0_12KeyValuePairIifEEiNS0_6ArgMinEE10Policy1000ENS0_21ArgIndexInputIteratorIPfifEEN6thrust24THRUST_300001_SM_1000_NS24tabulate_output_iteratorINS2_32accumulating_transform_output_opINS5_IlfEENS2_18local_to_global_opIlEES7_NSF_INS2_31unzip_and_write_arg_extremum_opISB_PiEENSE_11use_defaultElEEEESN_lEEiS7_NS2_20empty_problem_init_tIS6_EES6_N4cuda3std3__410__identityEEEvT0_T1_T2_T3_T4_T6_E12temp_storage+32];
	ld.shared.f32 	%f360, [_ZZN3cub18CUB_300001_SM_10006detail6reduce28DeviceReduceSingleTileKernelINS2_10policy_hubINS0_12KeyValuePairIifEEiNS0_6ArgMinEE10Policy1000ENS0_21ArgIndexInputIteratorIPfifEEN6thrust24THRUST_300001_SM_1000_NS24tabulate_output_iteratorINS2_32accumulating_transform_output_opINS5_IlfEENS2_18local_to_global_opIlEES7_NSF_INS2_31unzip_and_write_arg_extremum_opISB_PiEENSE_11use_defaultElEEEESN_lEEiS7_NS2_20empty_problem_init_tIS6_EES6_N4cuda3std3__410__identityEEEvT0_T1_T2_T3_T4_T6_E12temp_storage+36];
	setp.lt.f32 	%p171, %f360, %f359;
	@%p171 bra 	$L__BB8_240;
	setp.eq.f32 	%p172, %f359, %f360;
	setp.lt.s32 	%p173, %r611, %r610;
	and.pred  	%p174, %p172, %p173;
	selp.b32 	%r611, %r611, %r610, %p174;
	selp.f32 	%f360, %f360, %f359, %p174;
$L__BB8_240:
	ld.shared.u32 	%r612, [_ZZN3cub18CUB_300001_SM_10006detail6reduce28DeviceReduceSingleTileKernelINS2_10policy_hubINS0_12KeyValuePairIifEEiNS0_6ArgMinEE10Policy1000ENS0_21ArgIndexInputIteratorIPfifEEN6thrust24THRUST_300001_SM_1000_NS24tabulate_output_iteratorINS2_32accumulating_transform_output_opINS5_IlfEENS2_18local_to_global_opIlEES7_NSF_INS2_31unzip_and_write_arg_extremum_opISB_PiEENSE_11use_defaultElEEEESN_lEEiS7_NS2_20empty_problem_init_tIS6_EES6_N4cuda3std3__410__identityEEEvT0_T1_T2_T3_T4_T6_E12temp_storage+40];
	ld.shared.f32 	%f361, [_ZZN3cub18CUB_300001_SM_10006detail6reduce28DeviceReduceSingleTileKernelINS2_10policy_hubINS0_12KeyValuePairIifEEiNS0_6ArgMinEE10Policy1000ENS0_21ArgIndexInputIteratorIPfifEEN6thrust24THRUST_300001_SM_1000_NS24tabulate_output_iteratorINS2_32accumulating_transform_output_opINS5_IlfEENS2_18local_to_global_opIlEES7_NSF_INS2_31unzip_and_write_arg_extremum_opISB_PiEENSE_11use_defaultElEEEESN_lEEiS7_NS2_20empty_problem_init_tIS6_EES6_N4cuda3std3__410__identityEEEvT0_T1_T2_T3_T4_T6_E12temp_storage+44];
	setp.lt.f32 	%p175, %f361, %f360;
	@%p175 bra 	$L__BB8_242;
	setp.eq.f32 	%p176, %f360, %f361;
	setp.lt.s32 	%p177, %r612, %r611;
	and.pred  	%p178, %p176, %p177;
	selp.b32 	%r612, %r612, %r611, %p178;
	selp.f32 	%f361, %f361, %f360, %p178;
$L__BB8_242:
	ld.shared.u32 	%r613, [_ZZN3cub18CUB_300001_SM_10006detail6reduce28DeviceReduceSingleTileKernelINS2_10policy_hubINS0_12KeyValuePairIifEEiNS0_6ArgMinEE10Policy1000ENS0_21ArgIndexInputIteratorIPfifEEN6thrust24THRUST_300001_SM_1000_NS24tabulate_output_iteratorINS2_32accumulating_transform_output_opINS5_IlfEENS2_18local_to_global_opIlEES7_NSF_INS2_31unzip_and_write_arg_extremum_opISB_PiEENSE_11use_defaultElEEEESN_lEEiS7_NS2_20empty_problem_init_tIS6_EES6_N4cuda3std3__410__identityEEEvT0_T1_T2_T3_T4_T6_E12temp_storage+48];
	ld.shared.f32 	%f362, [_ZZN3cub18CUB_300001_SM_10006detail6reduce28DeviceReduceSingleTileKernelINS2_10policy_hubINS0_12KeyValuePairIifEEiNS0_6ArgMinEE10Policy1000ENS0_21ArgIndexInputIteratorIPfifEEN6thrust24THRUST_300001_SM_1000_NS24tabulate_output_iteratorINS2_32accumulating_transform_output_opINS5_IlfEENS2_18local_to_global_opIlEES7_NSF_INS2_31unzip_and_write_arg_extremum_opISB_PiEENSE_11use_defaultElEEEESN_lEEiS7_NS2_20empty_problem_init_tIS6_EES6_N4cuda3std3__410__identityEEEvT0_T1_T2_T3_T4_T6_E12temp_storage+52];
	setp.lt.f32 	%p179, %f362, %f361;
	@%p179 bra 	$L__BB8_244;
	setp.eq.f32 	%p180, %f361, %f362;
	setp.lt.s32 	%p181, %r613, %r612;
	and.pred  	%p182, %p180, %p181;
	selp.b32 	%r613, %r613, %r612, %p182;
	selp.f32 	%f362, %f362, %f361, %p182;
$L__BB8_244:
	ld.shared.u32 	%r614, [_ZZN3cub18CUB_300001_SM_10006detail6reduce28DeviceReduceSingleTileKernelINS2_10policy_hubINS0_12KeyValuePairIifEEiNS0_6ArgMinEE10Policy1000ENS0_21ArgIndexInputIteratorIPfifEEN6thrust24THRUST_300001_SM_1000_NS24tabulate_output_iteratorINS2_32accumulating_transform_output_opINS5_IlfEENS2_18local_to_global_opIlEES7_NSF_INS2_31unzip_and_write_arg_extremum_opISB_PiEENSE_11use_defaultElEEEESN_lEEiS7_NS2_20empty_problem_init_tIS6_EES6_N4cuda3std3__410__identityEEEvT0_T1_T2_T3_T4_T6_E12temp_storage+56];
	ld.shared.f32 	%f363, [_ZZN3cub18CUB_300001_SM_10006detail6reduce28DeviceReduceSingleTileKernelINS2_10policy_hubINS0_12KeyValuePairIifEEiNS0_6ArgMinEE10Policy1000ENS0_21ArgIndexInputIteratorIPfifEEN6thrust24THRUST_300001_SM_1000_NS24tabulate_output_iteratorINS2_32accumulating_transform_output_opINS5_IlfEENS2_18local_to_global_opIlEES7_NSF_INS2_31unzip_and_write_arg_extremum_opISB_PiEENSE_11use_defaultElEEEESN_lEEiS7_NS2_20empty_problem_init_tIS6_EES6_N4cuda3std3__410__identityEEEvT0_T1_T2_T3_T4_T6_E12temp_storage+60];
	setp.lt.f32 	%p183, %f363, %f362;
	@%p183 bra 	$L__BB8_246;
	setp.eq.f32 	%p184, %f362, %f363;
	setp.lt.s32 	%p185, %r614, %r613;
	and.pred  	%p186, %p184, %p185;
	selp.b32 	%r614, %r614, %r613, %p186;
	selp.f32 	%f363, %f363, %f362, %p186;
$L__BB8_246:
	ld.shared.u32 	%r615, [_ZZN3cub18CUB_300001_SM_10006detail6reduce28DeviceReduceSingleTileKernelINS2_10policy_hubINS0_12KeyValuePairIifEEiNS0_6ArgMinEE10Policy1000ENS0_21ArgIndexInputIteratorIPfifEEN6thrust24THRUST_300001_SM_1000_NS24tabulate_output_iteratorINS2_32accumulating_transform_output_opINS5_IlfEENS2_18local_to_global_opIlEES7_NSF_INS2_31unzip_and_write_arg_extremum_opISB_PiEENSE_11use_defaultElEEEESN_lEEiS7_NS2_20empty_problem_init_tIS6_EES6_N4cuda3std3__410__identityEEEvT0_T1_T2_T3_T4_T6_E12temp_storage+64];
	ld.shared.f32 	%f364, [_ZZN3cub18CUB_300001_SM_10006detail6reduce28DeviceReduceSingleTileKernelINS2_10policy_hubINS0_12KeyValuePairIifEEiNS0_6ArgMinEE10Policy1000ENS0_21ArgIndexInputIteratorIPfifEEN6thrust24THRUST_300001_SM_1000_NS24tabulate_output_iteratorINS2_32accumulating_transform_output_opINS5_IlfEENS2_18local_to_global_opIlEES7_NSF_INS2_31unzip_and_write_arg_extremum_opISB_PiEENSE_11use_defaultElEEEESN_lEEiS7_NS2_20empty_problem_init_tIS6_EES6_N4cuda3std3__410__identityEEEvT0_T1_T2_T3_T4_T6_E12temp_storage+68];
	setp.lt.f32 	%p187, %f364, %f363;
	@%p187 bra 	$L__BB8_248;
	setp.eq.f32 	%p188, %f363, %f364;
	setp.lt.s32 	%p189, %r615, %r614;
	and.pred  	%p190, %p188, %p189;
	selp.f32 	%f364, %f364, %f363, %p190;
	selp.b32 	%r615, %r615, %r614, %p190;
$L__BB8_248:
	mov.u32 	%r501, %tid.x;
	setp.ne.s32 	%p380, %r501, 0;
	@%p380 bra 	$L__BB8_256;
	cvta.to.global.u64 	%rd28, %rd10;
	cvta.to.global.u64 	%rd29, %rd9;
	and.b16  	%rs9, %rs4, 255;
	setp.eq.s16 	%p381, %rs9, 0;
	@%p381 bra 	$L__BB8_251;
	cvt.s64.s32 	%rd51, %r615;
	add.s64 	%rd66, %rd6, %rd51;
	st.global.u64 	[%rd29], %rd66;
	st.global.f32 	[%rd29+8], %f364;
	bra.uni 	$L__BB8_254;
$L__BB8_251:
	cvt.s64.s32 	%rd52, %r615;
	add.s64 	%rd66, %rd6, %rd52;
	ld.global.f32 	%f253, [%rd28+8];
	setp.lt.f32 	%p382, %f364, %f253;
	@%p382 bra 	$L__BB8_253;
	setp.eq.f32 	%p383, %f253, %f364;
	ld.global.u64 	%rd53, [%rd28];
	setp.lt.s64 	%p384, %rd66, %rd53;
	and.pred  	%p385, %p383, %p384;
	selp.b64 	%rd66, %rd66, %rd53, %p385;
	selp.f32 	%f364, %f364, %f253, %p385;
$L__BB8_253:
	st.global.u64 	[%rd29], %rd66;
	st.global.f32 	[%rd29+8], %f364;
$L__BB8_254:
	and.b16  	%rs10, %rs3, 255;
	setp.eq.s16 	%p386, %rs10, 0;
	@%p386 bra 	$L__BB8_256;
	cvta.to.global.u64 	%rd55, %rd8;
	st.global.f32 	[%rd55], %f364;
	cvta.to.global.u64 	%rd56, %rd7;
	st.global.u32 	[%rd56], %rd66;
$L__BB8_256:
	ret;

}
	// .globl	_ZN3cub18CUB_300001_SM_10006detail6reduce18DeviceReduceKernelINS2_10policy_hubINS0_12KeyValuePairIifEEiNS0_6ArgMinEE10Policy1000ENS0_21ArgIndexInputIteratorIPfifEEiS7_S6_N4cuda3std3__410__identityEEEvT0_PT3_T1_NS0_13GridEvenShareISK_EET2_T4_
.visible .entry _ZN3cub18CUB_300001_SM_10006detail6reduce18DeviceReduceKernelINS2_10policy_hubINS0_12KeyValuePairIifEEiNS0_6ArgMinEE10Policy1000ENS0_21ArgIndexInputIteratorIPfifEEiS7_S6_N4cuda3std3__410__identityEEEvT0_PT3_T1_NS0_13GridEvenShareISK_EET2_T4_(
	.param .align 8 .b8 _ZN3cub18CUB_300001_SM_10006detail6reduce18DeviceReduceKernelINS2_10policy_hubINS0_12KeyValuePairIifEEiNS0_6ArgMinEE10Policy1000ENS0_21ArgIndexInputIteratorIPfifEEiS7_S6_N4cuda3std3__410__identityEEEvT0_PT3_T1_NS0_13GridEvenShareISK_EET2_T4__param_0[16],
	.param .u64 .ptr .align 1 _ZN3cub18CUB_300001_SM_10006detail6reduce18DeviceReduceKernelINS2_10policy_hubINS0_12KeyValuePairIifEEiNS0_6ArgMinEE10Policy1000ENS0_21ArgIndexInputIteratorIPfifEEiS7_S6_N4cuda3std3__410__identityEEEvT0_PT3_T1_NS0_13GridEvenShareISK_EET2_T4__param_1,
	.param .u32 _ZN3cub18CUB_300001_SM_10006detail6reduce18DeviceReduceKernelINS2_10policy_hubINS0_12KeyValuePairIifEEiNS0_6ArgMinEE10Policy1000ENS0_21ArgIndexInputIteratorIPfifEEiS7_S6_N4cuda3std3__410__identityEEEvT0_PT3_T1_NS0_13GridEvenShareISK_EET2_T4__param_2,
	.param .align 4 .b8 _ZN3cub18CUB_300001_SM_10006detail6reduce18DeviceReduceKernelINS2_10policy_hubINS0_12KeyValuePairIifEEiNS0_6ArgMinEE10Policy1000ENS0_21ArgIndexInputIteratorIPfifEEiS7_S6_N4cuda3std3__410__identityEEEvT0_PT3_T1_NS0_13GridEvenShareISK_EET2_T4__param_3[40],
	.param .align 1 .b8 _ZN3cub18CUB_300001_SM_10006detail6reduce18DeviceReduceKernelINS2_10policy_hubINS0_12KeyValuePairIifEEiNS0_6ArgMinEE10Policy1000ENS0_21ArgIndexInputIteratorIPfifEEiS7_S6_N4cuda3std3__410__identityEEEvT0_PT3_T1_NS0_13GridEvenShareISK_EET2_T4__param_4[1],
	.param .align 1 .b8 _ZN3cub18CUB_300001_SM_10006detail6reduce18DeviceReduceKernelINS2_10policy_hubINS0_12KeyValuePairIifEEiNS0_6ArgMinEE10Policy1000ENS0_21ArgIndexInputIteratorIPfifEEiS7_S6_N4cuda3std3__410__identityEEEvT0_PT3_T1_NS0_13GridEvenShareISK_EET2_T4__param_5[1]
)
.maxntid 256
{
	.reg .pred 	%p<380>;
	.reg .b16 	%rs<5>;
	.reg .b32 	%r<621>;
	.reg .b32 	%f<351>;
	.reg .b64 	%rd<31>;
	// demoted variable
	.shared .align 4 .b8 _ZZN3cub18CUB_300001_SM_10006detail6reduce18DeviceReduceKernelINS2_10policy_hubINS0_12KeyValuePairIifEEiNS0_6ArgMinEE10Policy1000ENS0_21ArgIndexInputIteratorIPfifEEiS7_S6_N4cuda3std3__410__identityEEEvT0_PT3_T1_NS0_13GridEvenShareISK_EET2_T4_E12temp_storage[80];
	ld.param.u32 	%r298, [_ZN3cub18CUB_300001_SM_10006detail6reduce18DeviceReduceKernelINS2_10policy_hubINS0_12KeyValuePairIifEEiNS0_6ArgMinEE10Policy1000ENS0_21ArgIndexInputIteratorIPfifEEiS7_S6_N4cuda3std3__410__identityEEEvT0_PT3_T1_NS0_13GridEvenShareISK_EET2_T4__param_0+8];
	ld.param.u32 	%r1, [_ZN3cub18CUB_300001_SM_10006detail6reduce18DeviceReduceKernelINS2_10policy_hubINS0_12KeyValuePairIifEEiNS0_6ArgMinEE10Policy1000ENS0_21ArgIndexInputIteratorIPfifEEiS7_S6_N4cuda3std3__410__identityEEEvT0_PT3_T1_NS0_13GridEvenShareISK_EET2_T4__param_3+20];
	ld.param.u32 	%r2, [_ZN3cub18CUB_300001_SM_10006detail6reduce18DeviceReduceKernelINS2_10policy_hubINS0_12KeyValuePairIifEEiNS0_6ArgMinEE10Policy1000ENS0_21ArgIndexInputIteratorIPfifEEiS7_S6_N4cuda3std3__410__identityEEEvT0_PT3_T1_NS0_13GridEvenShareISK_EET2_T4__param_3+24];
	ld.param.u64 	%rd9, [_ZN3cub18CUB_300001_SM_10006detail6reduce18DeviceReduceKernelINS2_10policy_hubINS0_12KeyValuePairIifEEiNS0_6ArgMinEE10Policy1000ENS0_21ArgIndexInputIteratorIPfifEEiS7_S6_N4cuda3std3__410__identityEEEvT0_PT3_T1_NS0_13GridEvenShareISK_EET2_T4__param_0];
	cvta.to.global.u64 	%rd1, %rd9;
	mov.u32 	%r4, %ctaid.x;
	shl.b32 	%r5, %r2, 11;
	shl.b32 	%r6, %r4, 11;
	sub.s32 	%r7, %r1, %r6;
	setp.gt.s32 	%p1, %r7, 2047;
	@%p1 bra 	$L__BB9_116;
	mov.u32 	%r8, %tid.x;
	setp.ge.s32 	%p190, %r8, %r7;
	mov.u32 	%r525, %r8;
	@%p190 bra 	$L__BB9_3;
	add.s32 	%r380, %r6, %r8;
	add.s32 	%r539, %r380, %r298;
	mul.wide.s32 	%rd20, %r539, 4;
	add.s64 	%rd21, %rd1, %rd20;
	ld.global.f32 	%f276, [%rd21];
	add.s32 	%r525, %r8, 256;
$L__BB9_3:
	setp.ge.s32 	%p191, %r525, %r7;
	@%p191 bra 	$L__BB9_45;
	add.s32 	%r13, %r298, %r6;
	not.b32 	%r382, %r525;
	add.s32 	%r14, %r1, %r382;
	sub.s32 	%r383, %r14, %r6;
	shr.u32 	%r384, %r383, 8;
	add.s32 	%r15, %r384, 1;
	and.b32  	%r16, %r15, 7;
	setp.lt.u32 	%p192, %r383, 1792;
	@%p192 bra 	$L__BB9_24;
	add.s32 	%r514, %r525, 1024;
	add.s32 	%r385, %r298, %r525;
	add.s32 	%r513, %r385, %r6;
	and.b32  	%r386, %r15, 33554424;
	neg.s32 	%r512, %r386;
	add.s64 	%rd2, %rd1, 4096;
$L__BB9_6:
	.pragma "nounroll";
	mul.wide.s32 	%rd22, %r513, 4;
	add.s64 	%rd3, %rd2, %rd22;
	ld.global.f32 	%f256, [%rd3+-4096];
	setp.lt.f32 	%p193, %f256, %f276;
	mov.u32 	%r516, %r513;
	@%p193 bra 	$L__BB9_8;
	setp.eq.f32 	%p194, %f276, %f256;
	setp.lt.s32 	%p195, %r513, %r539;
	and.pred  	%p196, %p194, %p195;
	selp.f32 	%f256, %f256, %f276, %p196;
	selp.b32 	%r516, %r513, %r539, %p196;
$L__BB9_8:
	add.s32 	%r517, %r513, 256;
	ld.global.f32 	%f257, [%rd3+-3072];
	setp.lt.f32 	%p197, %f257, %f256;
	@%p197 bra 	$L__BB9_10;
	setp.eq.f32 	%p198, %f256, %f257;
	setp.lt.s32 	%p199, %r517, %r516;
	and.pred  	%p200, %p198, %p199;
	selp.f32 	%f257, %f257, %f256, %p200;
	selp.b32 	%r517, %r517, %r516, %p200;
$L__BB9_10:
	add.s32 	%r518, %r513, 512;
	ld.global.f32 	%f258, [%rd3+-2048];
	setp.lt.f32 	%p201, %f258, %f257;
	@%p201 bra 	$L__BB9_12;
	setp.eq.f32 	%p202, %f257, %f258;
	setp.lt.s32 	%p203, %r518, %r517;
	and.pred  	%p204, %p202, %p203;
	selp.f32 	%f258, %f258, %f257, %p204;
	selp.b32 	%r518, %r518, %r517, %p204;
$L__BB9_12:
	add.s32 	%r519, %r513, 768;
	ld.global.f32 	%f259, [%rd3+-1024];
	setp.lt.f32 	%p205, %f259, %f258;
	@%p205 bra 	$L__BB9_14;
	setp.eq.f32 	%p206, %f258, %f259;
	setp.lt.s32 	%p207, %r519, %r518;
	and.pred  	%p208, %p206, %p207;
	selp.f32 	%f259, %f259, %f258, %p208;
	selp.b32 	%r519, %r519, %r518, %p208;
$L__BB9_14:
	add.s32 	%r520, %r513, 1024;
	ld.global.f32 	%f260, [%rd3];
	setp.lt.f32 	%p209, %f260, %f259;
	@%p209 bra 	$L__BB9_16;
	setp.eq.f32 	%p210, %f259, %f260;
	setp.lt.s32 	%p211, %r520, %r519;
	and.pred  	%p212, %p210, %p211;
	selp.f32 	%f260, %f260, %f259, %p212;
	selp.b32 	%r520, %r520, %r519, %p212;
$L__BB9_16:
	add.s32 	%r521, %r513, 1280;
	ld.global.f32 	%f261, [%rd3+1024];
	setp.lt.f32 	%p213, %f261, %f260;
	@%p213 bra 	$L__BB9_18;
	setp.eq.f32 	%p214, %f260, %f261;
	setp.lt.s32 	%p215, %r521, %r520;
	and.pred  	%p216, %p214, %p215;
	selp.f32 	%f261, %f261, %f260, %p216;
	selp.b32 	%r521, %r521, %r520, %p216;
$L__BB9_18:
	add.s32 	%r522, %r513, 1536;
	ld.global.f32 	%f262, [%rd3+2048];
	setp.lt.f32 	%p217, %f262, %f261;
	@%p217 bra 	$L__BB9_20;
	setp.eq.f32 	%p218, %f261, %f262;
	setp.lt.s32 	%p219, %r522, %r521;
	and.pred  	%p220, %p218, %p219;
	selp.f32 	%f262, %f262, %f261, %p220;
	selp.b32 	%r522, %r522, %r521, %p220;
$L__BB9_20:
	add.s32 	%r539, %r513, 1792;
	ld.global.f32 	%f276, [%rd3+3072];
	setp.lt.f32 	%p221, %f276, %f262;
	@%p221 bra 	$L__BB9_22;
	setp.eq.f32 	%p222, %f262, %f276;
	setp.lt.s32 	%p223, %r539, %r522;
	and.pred  	%p224, %p222, %p223;
	selp.f32 	%f276, %f276, %f262, %p224;
	selp.b32 	%r539, %r539, %r522, %p224;
$L__BB9_22:
	add.s32 	%r514, %r514, 2048;
	add.s32 	%r513, %r513, 2048;
	add.s32 	%r512, %r512, 8;
	setp.ne.s32 	%p225, %r512, 0;
	@%p225 bra 	$L__BB9_6;
	add.s32 	%r525, %r514, -1024;
$L__BB9_24:
	setp.eq.s32 	%p226, %r16, 0;
	@%p226 bra 	$L__BB9_45;
	setp.lt.u32 	%p227, %r16, 4;
	@%p227 bra 	$L__BB9_35;
	add.s32 	%r54, %r13, %r525;
	mul.wide.s32 	%rd23, %r54, 4;
	add.s64 	%rd4, %rd1, %rd23;
	ld.global.f32 	%f266, [%rd4];
	setp.lt.f32 	%p228, %f266, %f276;
	mov.u32 	%r527, %r54;
	@%p228 bra 	$L__BB9_28;
	setp.eq.f32 	%p229, %f276, %f266;
	setp.lt.s32 	%p230, %r54, %r539;
	and.pred  	%p231, %p229, %p230;
	selp.f32 	%f266, %f266, %f276, %p231;
	selp.b32 	%r527, %r54, %r539, %p231;
$L__BB9_28:
	add.s32 	%r528, %r54, 256;
	ld.global.f32 	%f267, [%rd4+1024];
	setp.lt.f32 	%p232, %f267, %f266;
	@%p232 bra 	$L__BB9_30;
	setp.eq.f32 	%p233, %f266, %f267;
	setp.lt.s32 	%p234, %r528, %r527;
	and.pred  	%p235, %p233, %p234;
	selp.f32 	%f267, %f267, %f266, %p235;
	selp.b32 	%r528, %r528, %r527, %p235;
$L__BB9_30:
	add.s32 	%r529, %r54, 512;
	ld.global.f32 	%f268, [%rd4+2048];
	setp.lt.f32 	%p236, %f268, %f267;
	@%p236 bra 	$L__BB9_32;
	setp.eq.f32 	%p237, %f267, %f268;
	setp.lt.s32 	%p238, %r529, %r528;
	and.pred  	%p239, %p237, %p238;
	selp.f32 	%f268, %f268, %f267, %p239;
	selp.b32 	%r529, %r529, %r528, %p239;
$L__BB9_32:
	add.s32 	%r539, %r54, 768;
	ld.global.f32 	%f276, [%rd4+3072];
	setp.lt.f32 	%p240, %f276, %f268;
	@%p240 bra 	$L__BB9_34;
	setp.eq.f32 	%p241, %f268, %f276;
	setp.lt.s32 	%p242, %r539, %r529;
	and.pred  	%p243, %p241, %p242;
	selp.f32 	%f276, %f276, %f268, %p243;
	selp.b32 	%r539, %r539, %r529, %p243;
$L__BB9_34:
	add.s32 	%r525, %r525, 1024;
$L__BB9_35:
	and.b32  	%r389, %r15, 3;
	setp.eq.s32 	%p244, %r389, 0;
	@%p244 bra 	$L__BB9_45;
	setp.eq.s32 	%p245, %r389, 1;
	mov.u32 	%r538, %r539;
	mov.f32 	%f275, %f276;
	@%p245 bra 	$L__BB9_42;
	add.s32 	%r70, %r13, %r525;
	mul.wide.s32 	%rd24, %r70, 4;
	add.s64 	%rd5, %rd1, %rd24;
	ld.global.f32 	%f272, [%rd5];
	setp.lt.f32 	%p246, %f272, %f276;
	mov.u32 	%r534, %r70;
	@%p246 bra 	$L__BB9_39;
	setp.eq.f32 	%p247, %f276, %f272;
	setp.lt.s32 	%p248, %r70, %r539;
	and.pred  	%p249, %p247, %p248;
	selp.f32 	%f272, %f272, %f276, %p249;
	selp.b32 	%r534, %r70, %r539, %p249;
$L__BB9_39:
	add.s32 	%r539, %r70, 256;
	ld.global.f32 	%f276, [%rd5+1024];
	setp.lt.f32 	%p250, %f276, %f272;
	@%p250 bra 	$L__BB9_41;
	setp.eq.f32 	%p251, %f272, %f276;
	setp.lt.s32 	%p252, %r539, %r534;
	and.pred  	%p253, %p251, %p252;
	selp.f32 	%f276, %f276, %f272, %p253;
	selp.b32 	%r539, %r539, %r534, %p253;
$L__BB9_41:
	add.s32 	%r525, %r525, 512;
	mov.u32 	%r538, %r539;
	mov.f32 	%f275, %f276;
$L__BB9_42:
	and.b32  	%r390, %r14, 256;
	setp.ne.s32 	%p254, %r390, 0;
	@%p254 bra 	$L__BB9_45;
	add.s32 	%r539, %r13, %r525;
	mul.wide.s32 	%rd25, %r539, 4;
	add.s64 	%rd26, %rd1, %rd25;
	ld.global.f32 	%f276, [%rd26];
	setp.lt.f32 	%p255, %f276, %f275;
	@%p255 bra 	$L__BB9_45;
	setp.eq.f32 	%p256, %f275, %f276;
	setp.lt.s32 	%p257, %r539, %r538;
	and.pred  	%p258, %p256, %p257;
	selp.f32 	%f276, %f276, %f275, %p258;
	selp.b32 	%r539, %r539, %r538, %p258;
$L__BB9_45:
	setp.lt.s32 	%p259, %r7, 256;
	@%p259 bra 	$L__BB9_78;
	// begin inline asm
	mov.u32 %r454, %laneid;
	// end inline asm
	mov.b32 	%r462, 1;
	mov.b32 	%r463, 31;
	mov.b32 	%r464, -1;
	// begin inline asm
	shfl.sync.down.b32 %r455, %r539, %r462, %r463, %r464;
	// end inline asm
	mov.b32 	%r461, %f276;
	// begin inline asm
	shfl.sync.down.b32 %r460, %r461, %r462, %r463, %r464;
	// end inline asm
	mov.b32 	%f55, %r460;
	setp.gt.s32 	%p324, %r454, 30;
	mov.f32 	%f277, %f276;
	mov.u32 	%r540, %r539;
	@%p324 bra 	$L__BB9_49;
	setp.gt.f32 	%p325, %f276, %f55;
	mov.f32 	%f277, %f55;
	mov.u32 	%r540, %r455;
	@%p325 bra 	$L__BB9_49;
	setp.eq.f32 	%p326, %f276, %f55;
	setp.lt.s32 	%p327, %r455, %r539;
	and.pred  	%p328, %p326, %p327;
	selp.f32 	%f277, %f55, %f276, %p328;
	selp.b32 	%r540, %r455, %r539, %p328;
$L__BB9_49:
	mov.b32 	%r472, 2;
	mov.b32 	%r473, 31;
	mov.b32 	%r474, -1;
	// begin inline asm
	shfl.sync.down.b32 %r465, %r540, %r472, %r473, %r474;
	// end inline asm
	mov.b32 	%r471, %f277;
	// begin inline asm
	shfl.sync.down.b32 %r470, %r471, %r472, %r473, %r474;
	// end inline asm
	mov.b32 	%f58, %r470;
	setp.gt.s32 	%p329, %r454, 29;
	mov.f32 	%f278, %f277;
	mov.u32 	%r541, %r540;
	@%p329 bra 	$L__BB9_52;
	setp.gt.f32 	%p330, %f277, %f58;
	mov.f32 	%f278, %f58;
	mov.u32 	%r541, %r465;
	@%p330 bra 	$L__BB9_52;
	setp.eq.f32 	%p331, %f277, %f58;
	setp.lt.s32 	%p332, %r465, %r540;
	and.pred  	%p333, %p331, %p332;
	selp.f32 	%f278, %f58, %f277, %p333;
	selp.b32 	%r541, %r465, %r540, %p333;
$L__BB9_52:
	mov.b32 	%r482, 4;
	mov.b32 	%r483, 31;
	mov.b32 	%r484, -1;
	// begin inline asm
	shfl.sync.down.b32 %r475, %r541, %r482, %r483, %r484;
	// end inline asm
	mov.b32 	%r481, %f278;
	// begin inline asm
	shfl.sync.down.b32 %r480, %r481, %r482, %r483, %r484;
	// end inline asm
	mov.b32 	%f61, %r480;
	setp.gt.s32 	%p334, %r454, 27;
	mov.f32 	%f279, %f278;
	mov.u32 	%r542, %r541;
	@%p334 bra 	$L__BB9_55;
	setp.gt.f32 	%p335, %f278, %f61;
	mov.f32 	%f279, %f61;
	mov.u32 	%r542, %r475;
	@%p335 bra 	$L__BB9_55;
	setp.eq.f32 	%p336, %f278, %f61;
	setp.lt.s32 	%p337, %r475, %r541;
	and.pred  	%p338, %p336, %p337;
	selp.f32 	%f279, %f61, %f278, %p338;
	selp.b32 	%r542, %r475, %r541, %p338;
$L__BB9_55:
	mov.b32 	%r492, 8;
	mov.b32 	%r493, 31;
	mov.b32 	%r494, -1;
	// begin inline asm
	shfl.sync.down.b32 %r485, %r542, %r492, %r493, %r494;
	// end inline asm
	mov.b32 	%r491, %f279;
	// begin inline asm
	shfl.sync.down.b32 %r490, %r491, %r492, %r493, %r494;
	// end inline asm
	mov.b32 	%f64, %r490;
	setp.gt.s32 	%p339, %r454, 23;
	mov.f32 	%f350, %f279;
	mov.u32 	%r620, %r542;
	@%p339 bra 	$L__BB9_58;
	setp.gt.f32 	%p340, %f279, %f64;
	mov.f32 	%f350, %f64;
	mov.u32 	%r620, %r485;
	@%p340 bra 	$L__BB9_58;
	setp.eq.f32 	%p341, %f279, %f64;
	setp.lt.s32 	%p342, %r485, %r542;
	and.pred  	%p343, %p341, %p342;
	selp.f32 	%f350, %f64, %f279, %p343;
	selp.b32 	%r620, %r485, %r542, %p343;
$L__BB9_58:
	mov.b32 	%r502, 16;
	mov.b32 	%r503, 31;
	mov.b32 	%r504, -1;
	// begin inline asm
	shfl.sync.down.b32 %r544, %r620, %r502, %r503, %r504;
	// end inline asm
	mov.b32 	%r501, %f350;
	// begin inline asm
	shfl.sync.down.b32 %r500, %r501, %r502, %r503, %r504;
	// end inline asm
	mov.b32 	%f281, %r500;
	setp.gt.s32 	%p344, %r454, 15;
	@%p344 bra 	$L__BB9_63;
	setp.gt.f32 	%p345, %f350, %f281;
	@%p345 bra 	$L__BB9_61;
	setp.eq.f32 	%p346, %f350, %f281;
	setp.lt.s32 	%p347, %r544, %r620;
	and.pred  	%p348, %p346, %p347;
	selp.f32 	%f281, %f281, %f350, %p348;
	selp.b32 	%r544, %r544, %r620, %p348;
$L__BB9_61:
	setp.ne.s32 	%p349, %r454, 0;
	mov.u32 	%r620, %r544;
	mov.f32 	%f350, %f281;
	@%p349 bra 	$L__BB9_63;
	shr.u32 	%r505, %r8, 2;
	and.b32  	%r506, %r505, 248;
	mov.u32 	%r507, _ZZN3cub18CUB_300001_SM_10006detail6reduce18DeviceReduceKernelINS2_10policy_hubINS0_12KeyValuePairIifEEiNS0_6ArgMinEE10Policy1000ENS0_21ArgIndexInputIteratorIPfifEEiS7_S6_N4cuda3std3__410__identityEEEvT0_PT3_T1_NS0_13GridEvenShareISK_EET2_T4_E12temp_storage;
	add.s32 	%r508, %r507, %r506;
	st.shared.u32 	[%r508+8], %r544;
	st.shared.f32 	[%r508+12], %f281;
$L__BB9_63:
	bar.sync 	0;
	setp.ne.s32 	%p350, %r8, 0;
	@%p350 bra 	$L__BB9_238;
	ld.shared.u32 	%r546, [_ZZN3cub18CUB_300001_SM_10006detail6reduce18DeviceReduceKernelINS2_10policy_hubINS0_12KeyValuePairIifEEiNS0_6ArgMinEE10Policy1000ENS0_21ArgIndexInputIteratorIPfifEEiS7_S6_N4cuda3std3__410__identityEEEvT0_PT3_T1_NS0_13GridEvenShareISK_EET2_T4_E12temp_storage+16];
	ld.shared.f32 	%f283, [_ZZN3cub18CUB_300001_SM_10006detail6reduce18DeviceReduceKernelINS2_10policy_hubINS0_12KeyValuePairIifEEiNS0_6ArgMinEE10Policy1000ENS0_21ArgIndexInputIteratorIPfifEEiS7_S6_N4cuda3std3__410__identityEEEvT0_PT3_T1_NS0_13GridEvenShareISK_EET2_T4_E12temp_storage+20];
	setp.lt.f32 	%p351, %f283, %f350;
	@%p351 bra 	$L__BB9_66;
	setp.eq.f32 	%p352, %f350, %f283;
	setp.lt.s32 	%p353, %r546, %r620;
	and.pred  	%p354, %p352, %p353;
	selp.f32 	%f283, %f283, %f350, %p354;
	selp.b32 	%r546, %r546, %r620, %p354;
$L__BB9_66:
	ld.shared.u32 	%r547, [_ZZN3cub18CUB_300001_SM_10006detail6reduce18DeviceReduceKernelINS2_10policy_hubINS0_12KeyValuePairIifEEiNS0_6ArgMinEE10Policy1000ENS0_21ArgIndexInputIteratorIPfifEEiS7_S6_N4cuda3std3__410__identityEEEvT0_PT3_T1_NS0_13GridEvenShareISK_EET2_T4_E12temp_storage+24];
	ld.shared.f32 	%f284, [_ZZN3cub18CUB_300001_SM_10006detail6reduce18DeviceReduceKernelINS2_10policy_hubINS0_12KeyValuePairIifEEiNS0_6ArgMinEE10Policy1000ENS0_21ArgIndexInputIteratorIPfifEEiS7_S6_N4cuda3std3__410__identityEEEvT0_PT3_T1_NS0_13GridEvenShareISK_EET2_T4_E12temp_storage+28];
	setp.lt.f32 	%p355, %f284, %f283;
	@%p355 bra 	$L__BB9_68;
	setp.eq.f32 	%p356, %f283, %f284;
	setp.lt.s32 	%p357, %r547, %r546;
	and.pred  	%p358, %p356, %p357;
	selp.f32 	%f284, %f284, %f283, %p358;
	selp.b32 	%r547, %r547, %r546, %p358;
$L__BB9_68:
	ld.shared.u32 	%r548, [_ZZN3cub18CUB_300001_SM_10006detail6reduce18DeviceReduceKernelINS2_10policy_hubINS0_12KeyValuePairIifEEiNS0_6ArgMinEE10Policy1000ENS0_21ArgIndexInputIteratorIPfifEEiS7_S6_N4cuda3std3__410__identityEEEvT0_PT3_T1_NS0_13GridEvenShareISK_EET2_T4_E12temp_storage+32];
	ld.shared.f32 	%f285, [_ZZN3cub18CUB_300001_SM_10006detail6reduce18DeviceReduceKernelINS2_10policy_hubINS0_12KeyValuePairIifEEiNS0_6ArgMinEE10Policy1000ENS0_21ArgIndexInputIteratorIPfifEEiS7_S6_N4cuda3std3__410__identityEEEvT0_PT3_T1_NS0_13GridEvenShareISK_EET2_T4_E12temp_storage+36];
	setp.lt.f32 	%p359, %f285, %f284;
	@%p359 bra 	$L__BB9_70;
	setp.eq.f32 	%p360, %f284, %f285;
	setp.lt.s32 	%p361, %r548, %r547;
	and.pred  	%p362, %p360, %p361;
	selp.f32 	%f285, %f285, %f284, %p362;
	selp.b32 	%r548, %r548, %r547, %p362;
$L__BB9_70:
	ld.shared.u32 	%r549, [_ZZN3cub18CUB_300001_SM_10006detail6reduce18DeviceReduceKernelINS2_10policy_hubINS0_12KeyValuePairIifEEiNS0_6ArgMinEE10Policy1000ENS0_21ArgIndexInputIteratorIPfifEEiS7_S6_N4cuda3std3__410__identityEEEvT0_PT3_T1_NS0_13GridEvenShareISK_EET2_T4_E12temp_storage+40];
	ld.shared.f32 	%f286, [_ZZN3cub18CUB_300001_SM_10006detail6reduce18DeviceReduceKernelINS2_10policy_hubINS0_12KeyValuePairIifEEiNS0_6ArgMinEE10Policy1000ENS0_21ArgIndexInputIteratorIPfifEEiS7_S6_N4cuda3std3__410__identityEEEvT0_PT3_T1_NS0_13GridEvenShareISK_EET2_T4_E12temp_storage+44];
	setp.lt.f32 	%p363, %f286, %f285;
	@%p363 bra 	$L__BB9_72;
	setp.eq.f32 	%p364, %f285, %f286;
	setp.lt.s32 	%p365, %r549, %r548;
	and.pred  	%p366, %p364, %p365;
	selp.f32 	%f286, %f286, %f285, %p366;
	selp.b32 	%r549, %r549, %r548, %p366;
$L__BB9_72:
	ld.shared.u32 	%r550, [_ZZN3cub18CUB_300001_SM_10006detail6reduce18DeviceReduceKernelINS2_10policy_hubINS0_12KeyValuePairIifEEiNS0_6ArgMinEE10Policy1000ENS0_21ArgIndexInputIteratorIPfifEEiS7_S6_N4cuda3std3__410__identityEEEvT0_PT3_T1_NS0_13GridEvenShareISK_EET2_T4_E12temp_storage+48];
	ld.shared.f32 	%f287, [_ZZN3cub18CUB_300001_SM_10006detail6reduce18DeviceReduceKernelINS2_10policy_hubINS0_12KeyValuePairIifEEiNS0_6ArgMinEE10Policy1000ENS0_21ArgIndexInputIteratorIPfifEEiS7_S6_N4cuda3std3__410__identityEEEvT0_PT3_T1_NS0_13GridEvenShareISK_EET2_T4_E12temp_storage+52];
	setp.lt.f32 	%p367, %f287, %f286;
	@%p367 bra 	$L__BB9_74;
	setp.eq.f32 	%p368, %f286, %f287;
	setp.lt.s32 	%p369, %r550, %r549;
	and.pred  	%p370, %p368, %p369;
	selp.f32 	%f287, %f287, %f286, %p370;
	selp.b32 	%r550, %r550, %r549, %p370;
$L__BB9_74:
	ld.shared.u32 	%r551, [_ZZN3cub18CUB_300001_SM_10006detail6reduce18DeviceReduceKernelINS2_10policy_hubINS0_12KeyValuePairIifEEiNS0_6ArgMinEE10Policy1000ENS0_21ArgIndexInputIteratorIPfifEEiS7_S6_N4cuda3std3__410__identityEEEvT0_PT3_T1_NS0_13GridEvenShareISK_EET2_T4_E12temp_storage+56];
	ld.shared.f32 	%f288, [_ZZN3cub18CUB_300001_SM_10006detail6reduce18DeviceReduceKernelINS2_10policy_hubINS0_12KeyValuePairIifEEiNS0_6ArgMinEE10Policy1000ENS0_21ArgIndexInputIteratorIPfifEEiS7_S6_N4cuda3std3__410__identityEEEvT0_PT3_T1_NS0_13GridEvenShareISK_EET2_T4_E12temp_storage+60];
	setp.lt.f32 	%p371, %f288, %f287;
	@%p371 bra 	$L__BB9_76;
	setp.eq.f32 	%p372, %f287, %f288;
	setp.lt.s32 	%p373, %r551, %r550;
	and.pred  	%p374, %p372, %p373;
	selp.f32 	%f288, %f288, %f287, %p374;
	selp.b32 	%r551, %r551, %r550, %p374;
$L__BB9_76:
	ld.shared.u32 	%r620, [_ZZN3cub18CUB_300001_SM_10006detail6reduce18DeviceReduceKernelINS2_10policy_hubINS0_12KeyValuePairIifEEiNS0_6ArgMinEE10Policy1000ENS0_21ArgIndexInputIteratorIPfifEEiS7_S6_N4cuda3std3__410__identityEEEvT0_PT3_T1_NS0_13GridEvenShareISK_EET2_T4_E12temp_storage+64];
	ld.shared.f32 	%f350, [_ZZN3cub18CUB_300001_SM_10006detail6reduce18DeviceReduceKernelINS2_10policy_hubINS0_12KeyValuePairIifEEiNS0_6ArgMinEE10Policy1000ENS0_21ArgIndexInputIteratorIPfifEEiS7_S6_N4cuda3std3__410__identityEEEvT0_PT3_T1_NS0_13GridEvenShareISK_EET2_T4_E12temp_storage+68];
	setp.lt.f32 	%p375, %f350, %f288;
	@%p375 bra 	$L__BB9_238;
	setp.eq.f32 	%p376, %f288, %f350;
	setp.lt.s32 	%p377, %r620, %r551;
	and.pred  	%p378, %p376, %p377;
	selp.f32 	%f350, %f350, %f288, %p378;
	selp.b32 	%r620, %r620, %r551, %p378;
	bra.uni 	$L__BB9_238;
$L__BB9_78:
	// begin inline asm
	mov.u32 %r391, %laneid;
	// end inline asm
	and.b32  	%r402, %r8, 992;
	add.s32 	%r403, %r402, 32;
	setp.gt.s32 	%p260, %r403, %r7;
	not.b32 	%r404, %r402;
	add.s32 	%r405, %r7, %r404;
	selp.b32 	%r400, %r405, 31, %p260;
	mov.b32 	%r399, 1;
	mov.b32 	%r401, -1;
	// begin inline asm
	shfl.sync.down.b32 %r392, %r539, %r399, %r400, %r401;
	// end inline asm
	mov.b32 	%r398, %f276;
	// begin inline asm
	shfl.sync.down.b32 %r397, %r398, %r399, %r400, %r401;
	// end inline asm
	mov.b32 	%f91, %r397;
	setp.ge.s32 	%p261, %r391, %r400;
	mov.u32 	%r552, %r539;
	mov.f32 	%f289, %f276;
	@%p261 bra 	$L__BB9_81;
	setp.gt.f32 	%p262, %f276, %f91;
	mov.u32 	%r552, %r392;
	mov.f32 	%f289, %f91;
	@%p262 bra 	$L__BB9_81;
	setp.eq.f32 	%p263, %f276, %f91;
	setp.lt.s32 	%p264, %r392, %r539;
	and.pred  	%p265, %p263, %p264;
	selp.b32 	%r552, %r392, %r539, %p265;
	selp.f32 	%f289, %f91, %f276, %p265;
$L__BB9_81:
	mov.b32 	%r413, 2;
	mov.b32 	%r415, -1;
	// begin inline asm
	shfl.sync.down.b32 %r406, %r552, %r413, %r400, %r415;
	// end inline asm
	mov.b32 	%r412, %f289;
	// begin inline asm
	shfl.sync.down.b32 %r411, %r412, %r413, %r400, %r415;
	// end inline asm
	mov.b32 	%f94, %r411;
	add.s32 	%r416, %r391, 2;
	setp.gt.s32 	%p266, %r416, %r400;
	mov.u32 	%r553, %r552;
	mov.f32 	%f290, %f289;
	@%p266 bra 	$L__BB9_84;
	setp.gt.f32 	%p267, %f289, %f94;
	mov.u32 	%r553, %r406;
	mov.f32 	%f290, %f94;
	@%p267 bra 	$L__BB9_84;
	setp.eq.f32 	%p268, %f289, %f94;
	setp.lt.s32 	%p269, %r406, %r552;
	and.pred  	%p270, %p268, %p269;
	selp.b32 	%r553, %r406, %r552, %p270;
	selp.f32 	%f290, %f94, %f289, %p270;
$L__BB9_84:
	mov.b32 	%r424, 4;
	mov.b32 	%r426, -1;
	// begin inline asm
	shfl.sync.down.b32 %r417, %r553, %r424, %r400, %r426;
	// end inline asm
	mov.b32 	%r423, %f290;
	// begin inline asm
	shfl.sync.down.b32 %r422, %r423, %r424, %r400, %r426;
	// end inline asm
	mov.b32 	%f97, %r422;
	add.s32 	%r427, %r391, 4;
	setp.gt.s32 	%p271, %r427, %r400;
	mov.u32 	%r554, %r553;
	mov.f32 	%f291, %f290;
	@%p271 bra 	$L__BB9_87;
	setp.gt.f32 	%p272, %f290, %f97;
	mov.u32 	%r554, %r417;
	mov.f32 	%f291, %f97;
	@%p272 bra 	$L__BB9_87;
	setp.eq.f32 	%p273, %f290, %f97;
	setp.lt.s32 	%p274, %r417, %r553;
	and.pred  	%p275, %p273, %p274;
	selp.b32 	%r554, %r417, %r553, %p275;
	selp.f32 	%f291, %f97, %f290, %p275;
$L__BB9_87:
	mov.b32 	%r435, 8;
	mov.b32 	%r437, -1;
	// begin inline asm
	shfl.sync.down.b32 %r428, %r554, %r435, %r400, %r437;
	// end inline asm
	mov.b32 	%r434, %f291;
	// begin inline asm
	shfl.sync.down.b32 %r433, %r434, %r435, %r400, %r437;
	// end inline asm
	mov.b32 	%f100, %r433;
	add.s32 	%r438, %r391, 8;
	setp.gt.s32 	%p276, %r438, %r400;
	mov.u32 	%r555, %r554;
	mov.f32 	%f292, %f291;
	@%p276 bra 	$L__BB9_90;
	setp.gt.f32 	%p277, %f291, %f100;
	mov.u32 	%r555, %r428;
	mov.f32 	%f292, %f100;
	@%p277 bra 	$L__BB9_90;
	setp.eq.f32 	%p278, %f291, %f100;
	setp.lt.s32 	%p279, %r428, %r554;
	and.pred  	%p280, %p278, %p279;
	selp.b32 	%r555, %r428, %r554, %p280;
	selp.f32 	%f292, %f100, %f291, %p280;
$L__BB9_90:
	mov.b32 	%r446, 16;
	mov.b32 	%r448, -1;
	// begin inline asm
	shfl.sync.down.b32 %r439, %r555, %r446, %r400, %r448;
	// end inline asm
	mov.b32 	%r445, %f292;
	// begin inline asm
	shfl.sync.down.b32 %r444, %r445, %r446, %r400, %r448;
	// end inline asm
	mov.b32 	%f103, %r444;
	add.s32 	%r449, %r391, 16;
	setp.gt.s32 	%p281, %r449, %r400;
	mov.u32 	%r620, %r555;
	mov.f32 	%f350, %f292;
	@%p281 bra 	$L__BB9_93;
	setp.gt.f32 	%p282, %f292, %f103;
	mov.u32 	%r620, %r439;
	mov.f32 	%f350, %f103;
	@%p282 bra 	$L__BB9_93;
	setp.eq.f32 	%p283, %f292, %f103;
	setp.lt.s32 	%p284, %r439, %r555;
	and.pred  	%p285, %p283, %p284;
	selp.b32 	%r620, %r439, %r555, %p285;
	selp.f32 	%f350, %f103, %f292, %p285;
$L__BB9_93:
	setp.ne.s32 	%p286, %r391, 0;
	@%p286 bra 	$L__BB9_95;
	shr.u32 	%r450, %r8, 2;
	and.b32  	%r451, %r450, 248;
	mov.u32 	%r452, _ZZN3cub18CUB_300001_SM_10006detail6reduce18DeviceReduceKernelINS2_10policy_hubINS0_12KeyValuePairIifEEiNS0_6ArgMinEE10Policy1000ENS0_21ArgIndexInputIteratorIPfifEEiS7_S6_N4cuda3std3__410__identityEEEvT0_PT3_T1_NS0_13GridEvenShareISK_EET2_T4_E12temp_storage;
	add.s32 	%r453, %r452, %r451;
	st.shared.u32 	[%r453+8], %r620;
	st.shared.f32 	[%r453+12], %f350;
$L__BB9_95:
	bar.sync 	0;
	setp.ne.s32 	%p287, %r8, 0;
	setp.lt.s32 	%p288, %r7, 33;
	or.pred  	%p289, %p287, %p288;
	@%p289 bra 	$L__BB9_238;
	ld.shared.u32 	%r557, [_ZZN3cub18CUB_300001_SM_10006detail6reduce18DeviceReduceKernelINS2_10policy_hubINS0_12KeyValuePairIifEEiNS0_6ArgMinEE10Policy1000ENS0_21ArgIndexInputIteratorIPfifEEiS7_S6_N4cuda3std3__410__identityEEEvT0_PT3_T1_NS0_13GridEvenShareISK_EET2_T4_E12temp_storage+16];
	ld.shared.f32 	%f294, [_ZZN3cub18CUB_300001_SM_10006detail6reduce18DeviceReduceKernelINS2_10policy_hubINS0_12KeyValuePairIifEEiNS0_6ArgMinEE10Policy1000ENS0_21ArgIndexInputIteratorIPfifEEiS7_S6_N4cuda3std3__410__identityEEEvT0_PT3_T1_NS0_13GridEvenShareISK_EET2_T4_E12temp_storage+20];
	setp.lt.f32 	%p290, %f294, %f350;
	@%p290 bra 	$L__BB9_98;
	setp.eq.f32 	%p291, %f350, %f294;
	setp.lt.s32 	%p292, %r557, %r620;
	and.pred  	%p293, %p291, %p292;
	selp.b32 	%r557, %r557, %r620, %p293;
	selp.f32 	%f294, %f294, %f350, %p293;
$L__BB9_98:
	setp.lt.u32 	%p294, %r7, 65;
	mov.f32 	%f350, %f294;
	mov.u32 	%r620, %r557;
	@%p294 bra 	$L__BB9_238;
	ld.shared.u32 	%r620, [_ZZN3cub18CUB_300001_SM_10006detail6reduce18DeviceReduceKernelINS2_10policy_hubINS0_12KeyValuePairIifEEiNS0_6ArgMinEE10Policy1000ENS0_21ArgIndexInputIteratorIPfifEEiS7_S6_N4cuda3std3__410__identityEEEvT0_PT3_T1_NS0_13GridEvenShareISK_EET2_T4_E12temp_storage+24];
	ld.shared.f32 	%f350, [_ZZN3cub18CUB_300001_SM_10006detail6reduce18DeviceReduceKernelINS2_10policy_hubINS0_12KeyValuePairIifEEiNS0_6ArgMinEE10Policy1000ENS0_21ArgIndexInputIteratorIPfifEEiS7_S6_N4cuda3std3__410__identityEEEvT0_PT3_T1_NS0_13GridEvenShareISK_EET2_T4_E12temp_storage+28];
	setp.lt.f32 	%p295, %f350, %f294;
	@%p295 bra 	$L__BB9_101;
	setp.eq.f32 	%p296, %f294, %f350;
	setp.lt.s32 	%p297, %r620, %r557;
	and.pred  	%p298, %p296, %p297;
	selp.b32 	%r620, %r620, %r557, %p298;
	selp.f32 	%f350, %f350, %f294, %p298;
$L__BB9_101:
	setp.lt.u32 	%p299, %r7, 97;
	@%p299 bra 	$L__BB9_238;
	ld.shared.u32 	%r559, [_ZZN3cub18CUB_300001_SM_10006detail6reduce18DeviceReduceKernelINS2_10policy_hubINS0_12KeyValuePairIifEEiNS0_6ArgMinEE10Policy1000ENS0_21ArgIndexInputIteratorIPfifEEiS7_S6_N4cuda3std3__410__identityEEEvT0_PT3_T1_NS0_13GridEvenShareISK_EET2_T4_E12temp_storage+32];
	ld.shared.f32 	%f296, [_ZZN3cub18CUB_300001_SM_10006detail6reduce18DeviceReduceKernelINS2_10policy_hubINS0_12KeyValuePairIifEEiNS0_6ArgMinEE10Policy1000ENS0_21ArgIndexInputIteratorIPfifEEiS7_S6_N4cuda3std3__410__identityEEEvT0_PT3_T1_NS0_13GridEvenShareISK_EET2_T4_E12temp_storage+36];
	setp.lt.f32 	%p300, %f296, %f350;
	@%p300 bra 	$L__BB9_104;
	setp.eq.f32 	%p301, %f350, %f296;
	setp.lt.s32 	%p302, %r559, %r620;
	and.pred  	%p303, %p301, %p302;
	selp.b32 	%r559, %r559, %r620, %p303;
	selp.f32 	%f296, %f296, %f350, %p303;
$L__BB9_104:
	setp.lt.u32 	%p304, %r7, 129;
	mov.f32 	%f350, %f296;
	mov.u32 	%r620, %r559;
	@%p304 bra 	$L__BB9_238;
	ld.shared.u32 	%r620, [_ZZN3cub18CUB_300001_SM_10006detail6reduce18DeviceReduceKernelINS2_10policy_hubINS0_12KeyValuePairIifEEiNS0_6ArgMinEE10Policy1000ENS0_21ArgIndexInputIteratorIPfifEEiS7_S6_N4cuda3std3__410__identityEEEvT0_PT3_T1_NS0_13GridEvenShareISK_EET2_T4_E12temp_storage+40];
	ld.shared.f32 	%f350, [_ZZN3cub18CUB_300001_SM_10006detail6reduce18DeviceReduceKernelINS2_10policy_hubINS0_12KeyValuePairIifEEiNS0_6ArgMinEE10Policy1000ENS0_21ArgIndexInputIteratorIPfifEEiS7_S6_N4cuda3std3__410__identityEEEvT0_PT3_T1_NS0_13GridEvenShareISK_EET2_T4_E12temp_storage+44];
	setp.lt.f32 	%p305, %f350, %f296;
	@%p305 bra 	$L__BB9_107;
	setp.eq.f32 	%p306, %f296, %f350;
	setp.lt.s32 	%p307, %r620, %r559;
	and.pred  	%p308, %p306, %p307;
	selp.b32 	%r620, %r620, %r559, %p308;
	selp.f32 	%f350, %f350, %f296, %p308;
$L__BB9_107:
	setp.lt.u32 	%p309, %r7, 161;
	@%p309 bra 	$L__BB9_238;
	ld.shared.u32 	%r561, [_ZZN3cub18CUB_300001_SM_10006detail6reduce18DeviceReduceKernelINS2_10policy_hubINS0_12KeyValuePairIifEEiNS0_6ArgMinEE10Policy1000ENS0_21ArgIndexInputIteratorIPfifEEiS7_S6_N4cuda3std3__410__identityEEEvT0_PT3_T1_NS0_13GridEvenShareISK_EET2_T4_E12temp_storage+48];
	ld.shared.f32 	%f298, [_ZZN3cub18CUB_300001_SM_10006detail6reduce18DeviceReduceKernelINS2_10policy_hubINS0_12KeyValuePairIifEEiNS0_6ArgMinEE10Policy1000ENS0_21ArgIndexInputIteratorIPfifEEiS7_S6_N4cuda3std3__410__identityEEEvT0_PT3_T1_NS0_13GridEvenShareISK_EET2_T4_E12temp_storage+52];
	setp.lt.f32 	%p310, %f298, %f350;
	@%p310 bra 	$L__BB9_110;
	setp.eq.f32 	%p311, %f350, %f298;
	setp.lt.s32 	%p312, %r561, %r620;
	and.pred  	%p313, %p311, %p312;
	selp.b32 	%r561, %r561, %r620, %p313;
	selp.f32 	%f298, %f298, %f350, %p313;
$L__BB9_110:
	setp.lt.u32 	%p314, %r7, 193;
	mov.f32 	%f350, %f298;
	mov.u32 	%r620, %r561;
	@%p314 bra 	$L__BB9_238;
	ld.shared.u32 	%r562, [_ZZN3cub18CUB_300001_SM_10006detail6reduce18DeviceReduceKernelINS2_10policy_hubINS0_12KeyValuePairIifEEiNS0_6ArgMinEE10Policy1000ENS0_21ArgIndexInputIteratorIPfifEEiS7_S6_N4cuda3std3__410__identityEEEvT0_PT3_T1_NS0_13GridEvenShareISK_EET2_T4_E12temp_storage+56];
	ld.shared.f32 	%f299, [_ZZN3cub18CUB_300001_SM_10006detail6reduce18DeviceReduceKernelINS2_10policy_hubINS0_12KeyValuePairIifEEiNS0_6ArgMinEE10Policy1000ENS0_21ArgIndexInputIteratorIPfifEEiS7_S6_N4cuda3std3__410__identityEEEvT0_PT3_T1_NS0_13GridEvenShareISK_EET2_T4_E12temp_storage+60];
	setp.lt.f32 	%p315, %f299, %f298;
	@%p315 bra 	$L__BB9_113;
	setp.eq.f32 	%p316, %f298, %f299;
	setp.lt.s32 	%p317, %r562, %r561;
	and.pred  	%p318, %p316, %p317;
	selp.b32 	%r562, %r562, %r561, %p318;
	selp.f32 	%f299, %f299, %f298, %p318;
$L__BB9_113:
	setp.lt.u32 	%p319, %r7, 225;
	mov.f32 	%f350, %f299;
	mov.u32 	%r620, %r562;
	@%p319 bra 	$L__BB9_238;
	ld.shared.u32 	%r620, [_ZZN3cub18CUB_300001_SM_10006detail6reduce18DeviceReduceKernelINS2_10policy_hubINS0_12KeyValuePairIifEEiNS0_6ArgMinEE10Policy1000ENS0_21ArgIndexInputIteratorIPfifEEiS7_S6_N4cuda3std3__410__identityEEEvT0_PT3_T1_NS0_13GridEvenShareISK_EET2_T4_E12temp_storage+64];
	ld.shared.f32 	%f350, [_ZZN3cub18CUB_300001_SM_10006detail6reduce18DeviceReduceKernelINS2_10policy_hubINS0_12KeyValuePairIifEEiNS0_6ArgMinEE10Policy1000ENS0_21ArgIndexInputIteratorIPfifEEiS7_S6_N4cuda3std3__410__identityEEEvT0_PT3_T1_NS0_13GridEvenShareISK_EET2_T4_E12temp_storage+68];
	setp.lt.f32 	%p320, %f350, %f299;
	@%p320 bra 	$L__BB9_238;
	setp.eq.f32 	%p321, %f299, %f350;
	setp.lt.s32 	%p322, %r620, %r562;
	and.pred  	%p323, %p321, %p322;
	selp.f32 	%f350, %f350, %f299, %p323;
	selp.b32 	%r620, %r620, %r562, %p323;
	bra.uni 	$L__BB9_238;
$L__BB9_116:
	mov.u32 	%r157, %tid.x;
	add.s32 	%r304, %r6, %r157;
	add.s32 	%r607, %r304, %r298;
	mul.wide.s32 	%rd11, %r607, 4;
	add.s64 	%rd12, %rd1, %rd11;
	ld.global.f32 	%f337, [%rd12];
	ld.global.f32 	%f127, [%rd12+1024];
	add.s32 	%r159, %r607, 512;
	ld.global.f32 	%f128, [%rd12+2048];
	add.s32 	%r160, %r607, 768;
	ld.global.f32 	%f129, [%rd12+3072];
	add.s32 	%r161, %r607, 1024;
	ld.global.f32 	%f130, [%rd12+4096];
	add.s32 	%r162, %r607, 1280;
	ld.global.f32 	%f131, [%rd12+5120];
	add.s32 	%r163, %r607, 1536;
	ld.global.f32 	%f132, [%rd12+6144];
	add.s32 	%r164, %r607, 1792;
	ld.global.f32 	%f133, [%rd12+7168];
	setp.lt.f32 	%p2, %f127, %f337;
	@%p2 bra 	$L__BB9_118;
	setp.neu.f32 	%p3, %f337, %f127;
	setp.lt.s32 	%p4, %r607, 2147483392;
	or.pred  	%p5, %p3, %p4;
	@%p5 bra 	$L__BB9_119;
$L__BB9_118:
	add.s32 	%r607, %r607, 256;
	mov.f32 	%f337, %f127;
$L__BB9_119:
	setp.lt.f32 	%p6, %f128, %f337;
	@%p6 bra 	$L__BB9_121;
	setp.neu.f32 	%p7, %f337, %f128;
	setp.ge.s32 	%p8, %r159, %r607;
	or.pred  	%p9, %p7, %p8;
	@%p9 bra 	$L__BB9_122;
$L__BB9_121:
	mov.u32 	%r607, %r159;
	mov.f32 	%f337, %f128;
$L__BB9_122:
	setp.lt.f32 	%p10, %f129, %f337;
	@%p10 bra 	$L__BB9_124;
	setp.neu.f32 	%p11, %f337, %f129;
	setp.ge.s32 	%p12, %r160, %r607;
	or.pred  	%p13, %p11, %p12;
	@%p13 bra 	$L__BB9_125;
$L__BB9_124:
	mov.u32 	%r607, %r160;
	mov.f32 	%f337, %f129;
$L__BB9_125:
	setp.lt.f32 	%p14, %f130, %f337;
	@%p14 bra 	$L__BB9_127;
	setp.neu.f32 	%p15, %f337, %f130;
	setp.ge.s32 	%p16, %r161, %r607;
	or.pred  	%p17, %p15, %p16;
	@%p17 bra 	$L__BB9_128;
$L__BB9_127:
	mov.u32 	%r607, %r161;
	mov.f32 	%f337, %f130;
$L__BB9_128:
	setp.lt.f32 	%p18, %f131, %f337;
	@%p18 bra 	$L__BB9_130;
	setp.neu.f32 	%p19, %f337, %f131;
	setp.ge.s32 	%p20, %r162, %r607;
	or.pred  	%p21, %p19, %p20;
	@%p21 bra 	$L__BB9_131;
$L__BB9_130:
	mov.u32 	%r607, %r162;
	mov.f32 	%f337, %f131;
$L__BB9_131:
	setp.lt.f32 	%p22, %f132, %f337;
	@%p22 bra 	$L__BB9_133;
	setp.neu.f32 	%p23, %f337, %f132;
	setp.ge.s32 	%p24, %r163, %r607;
	or.pred  	%p25, %p23, %p24;
	@%p25 bra 	$L__BB9_134;
$L__BB9_133:
	mov.u32 	%r607, %r163;
	mov.f32 	%f337, %f132;
$L__BB9_134:
	setp.lt.f32 	%p26, %f133, %f337;
	@%p26 bra 	$L__BB9_136;
	setp.neu.f32 	%p27, %f337, %f133;
	setp.ge.s32 	%p28, %r164, %r607;
	or.pred  	%p29, %p27, %p28;
	@%p29 bra 	$L__BB9_137;
$L__BB9_136:
	mov.u32 	%r607, %r164;
	mov.f32 	%f337, %f133;
$L__BB9_137:
	setp.lt.s32 	%p30, %r7, %r5;
	@%p30 bra 	$L__BB9_206;
	mov.b32 	%r570, 0;
	add.s32 	%r306, %r1, -2048;
	mov.u32 	%r572, %r6;
$L__BB9_139:
	add.s32 	%r572, %r572, %r5;
	setp.gt.s32 	%p31, %r572, %r306;
	@%p31 bra 	$L__BB9_165;
	add.s32 	%r307, %r298, %r157;
	add.s32 	%r177, %r307, %r572;
	mul.wide.s32 	%rd13, %r177, 4;
	add.s64 	%rd14, %rd1, %rd13;
	ld.global.f32 	%f142, [%rd14];
	add.s32 	%r178, %r177, 256;
	ld.global.f32 	%f143, [%rd14+1024];
	add.s32 	%r179, %r177, 512;
	ld.global.f32 	%f144, [%rd14+2048];
	add.s32 	%r180, %r177, 768;
	ld.global.f32 	%f145, [%rd14+3072];
	add.s32 	%r181, %r177, 1024;
	ld.global.f32 	%f146, [%rd14+4096];
	add.s32 	%r182, %r177, 1280;
	ld.global.f32 	%f147, [%rd14+5120];
	add.s32 	%r183, %r177, 1536;
	ld.global.f32 	%f148, [%rd14+6144];
	add.s32 	%r184, %r177, 1792;
	ld.global.f32 	%f149, [%rd14+7168];
	setp.lt.f32 	%p32, %f142, %f337;
	@%p32 bra 	$L__BB9_142;
	setp.neu.f32 	%p33, %f337, %f142;
	setp.ge.s32 	%p34, %r177, %r607;
	or.pred  	%p35, %p33, %p34;
	@%p35 bra 	$L__BB9_143;
$L__BB9_142:
	mov.u32 	%r607, %r177;
	mov.f32 	%f337, %f142;
$L__BB9_143:
	setp.lt.f32 	%p36, %f143, %f337;
	@%p36 bra 	$L__BB9_145;
	setp.neu.f32 	%p37, %f337, %f143;
	setp.ge.s32 	%p38, %r178, %r607;
	or.pred  	%p39, %p37, %p38;
	@%p39 bra 	$L__BB9_146;
$L__BB9_145:
	mov.u32 	%r607, %r178;
	mov.f32 	%f337, %f143;
$L__BB9_146:
	setp.lt.f32 	%p40, %f144, %f337;
	@%p40 bra 	$L__BB9_148;
	setp.neu.f32 	%p41, %f337, %f144;
	setp.ge.s32 	%p42, %r179, %r607;
	or.pred  	%p43, %p41, %p42;
	@%p43 bra 	$L__BB9_149;
$L__BB9_148:
	mov.u32 	%r607, %r179;
	mov.f32 	%f337, %f144;
$L__BB9_149:
	setp.lt.f32 	%p44, %f145, %f337;
	@%p44 bra 	$L__BB9_151;
	setp.neu.f32 	%p45, %f337, %f145;
	setp.ge.s32 	%p46, %r180, %r607;
	or.pred  	%p47, %p45, %p46;
	@%p47 bra 	$L__BB9_152;
$L__BB9_151:
	mov.u32 	%r607, %r180;
	mov.f32 	%f337, %f145;
$L__BB9_152:
	setp.lt.f32 	%p48, %f146, %f337;
	@%p48 bra 	$L__BB9_154;
	setp.neu.f32 	%p49, %f337, %f146;
	setp.ge.s32 	%p50, %r181, %r607;
	or.pred  	%p51, %p49, %p50;
	@%p51 bra 	$L__BB9_155;
$L__BB9_154:
	mov.u32 	%r607, %r181;
	mov.f32 	%f337, %f146;
$L__BB9_155:
	setp.lt.f32 	%p52, %f147, %f337;
	@%p52 bra 	$L__BB9_157;
	setp.neu.f32 	%p53, %f337, %f147;
	setp.ge.s32 	%p54, %r182, %r607;
	or.pred  	%p55, %p53, %p54;
	@%p55 bra 	$L__BB9_158;
$L__BB9_157:
	mov.u32 	%r607, %r182;
	mov.f32 	%f337, %f147;
$L__BB9_158:
	setp.lt.f32 	%p56, %f148, %f337;
	@%p56 bra 	$L__BB9_160;
	setp.neu.f32 	%p57, %f337, %f148;
	setp.ge.s32 	%p58, %r183, %r607;
	or.pred  	%p59, %p57, %p58;
	@%p59 bra 	$L__BB9_161;
$L__BB9_160:
	mov.u32 	%r607, %r183;
	mov.f32 	%f337, %f148;
$L__BB9_161:
	setp.lt.f32 	%p60, %f149, %f337;
	@%p60 bra 	$L__BB9_163;
	setp.neu.f32 	%p61, %f337, %f149;
	setp.ge.s32 	%p62, %r184, %r607;
	or.pred  	%p63, %p61, %p62;
	@%p63 bra 	$L__BB9_164;
$L__BB9_163:
	mov.u32 	%r607, %r184;
	mov.f32 	%f337, %f149;
$L__BB9_164:
	sub.s32 	%r308, %r1, %r572;
	setp.lt.s32 	%p64, %r308, %r5;
	add.s32 	%r570, %r570, 1;
	@%p64 bra 	$L__BB9_206;
	bra.uni 	$L__BB9_139;
$L__BB9_165:
	setp.le.s32 	%p65, %r1, %r572;
	sub.s32 	%r309, %r1, %r572;
	setp.ge.s32 	%p66, %r157, %r309;
	or.pred  	%p67, %p65, %p66;
	@%p67 bra 	$L__BB9_206;
	add.s32 	%r194, %r572, %r298;
	not.b32 	%r312, %r157;
	add.s32 	%r195, %r1, %r312;
	add.s32 	%r313, %r5, %r6;
	sub.s32 	%r314, %r195, %r313;
	mul.lo.s32 	%r315, %r2, %r570;
	shl.b32 	%r316, %r315, 11;
	sub.s32 	%r317, %r314, %r316;
	shr.u32 	%r318, %r317, 8;
	add.s32 	%r196, %r318, 1;
	and.b32  	%r197, %r196, 7;
	setp.lt.u32 	%p68, %r317, 1792;
	mov.u32 	%r593, %r157;
	@%p68 bra 	$L__BB9_185;
	and.b32  	%r198, %r196, 33554424;
	mov.b32 	%r583, 0;
	mov.u32 	%r593, %r157;
$L__BB9_168:
	.pragma "nounroll";
	add.s32 	%r202, %r194, %r593;
	mul.wide.s32 	%rd15, %r202, 4;
	add.s64 	%rd6, %rd1, %rd15;
	ld.global.f32 	%f317, [%rd6];
	setp.lt.f32 	%p69, %f317, %f337;
	mov.u32 	%r584, %r202;
	@%p69 bra 	$L__BB9_170;
	setp.eq.f32 	%p70, %f337, %f317;
	setp.lt.s32 	%p71, %r202, %r607;
	and.pred  	%p72, %p70, %p71;
	selp.b32 	%r584, %r202, %r607, %p72;
	selp.f32 	%f317, %f317, %f337, %p72;
$L__BB9_170:
	add.s32 	%r585, %r202, 256;
	ld.global.f32 	%f318, [%rd6+1024];
	setp.lt.f32 	%p73, %f318, %f317;
	@%p73 bra 	$L__BB9_172;
	setp.eq.f32 	%p74, %f317, %f318;
	setp.lt.s32 	%p75, %r585, %r584;
	and.pred  	%p76, %p74, %p75;
	selp.b32 	%r585, %r585, %r584, %p76;
	selp.f32 	%f318, %f318, %f317, %p76;
$L__BB9_172:
	add.s32 	%r586, %r202, 512;
	ld.global.f32 	%f319, [%rd6+2048];
	setp.lt.f32 	%p77, %f319, %f318;
	@%p77 bra 	$L__BB9_174;
	setp.eq.f32 	%p78, %f318, %f319;
	setp.lt.s32 	%p79, %r586, %r585;
	and.pred  	%p80, %p78, %p79;
	selp.b32 	%r586, %r586, %r585, %p80;
	selp.f32 	%f319, %f319, %f318, %p80;
$L__BB9_174:
	add.s32 	%r587, %r202, 768;
	ld.global.f32 	%f320, [%rd6+3072];
	setp.lt.f32 	%p81, %f320, %f319;
	@%p81 bra 	$L__BB9_176;
	setp.eq.f32 	%p82, %f319, %f320;
	setp.lt.s32 	%p83, %r587, %r586;
	and.pred  	%p84, %p82, %p83;
	selp.b32 	%r587, %r587, %r586, %p84;
	selp.f32 	%f320, %f320, %f319, %p84;
$L__BB9_176:
	add.s32 	%r588, %r202, 1024;
	ld.global.f32 	%f321, [%rd6+4096];
	setp.lt.f32 	%p85, %f321, %f320;
	@%p85 bra 	$L__BB9_178;
	setp.eq.f32 	%p86, %f320, %f321;
	setp.lt.s32 	%p87, %r588, %r587;
	and.pred  	%p88, %p86, %p87;
	selp.b32 	%r588, %r588, %r587, %p88;
	selp.f32 	%f321, %f321, %f320, %p88;
$L__BB9_178:
	add.s32 	%r589, %r202, 1280;
	ld.global.f32 	%f322, [%rd6+5120];
	setp.lt.f32 	%p89, %f322, %f321;
	@%p89 bra 	$L__BB9_180;
	setp.eq.f32 	%p90, %f321, %f322;
	setp.lt.s32 	%p91, %r589, %r588;
	and.pred  	%p92, %p90, %p91;
	selp.b32 	%r589, %r589, %r588, %p92;
	selp.f32 	%f322, %f322, %f321, %p92;
$L__BB9_180:
	add.s32 	%r590, %r202, 1536;
	ld.global.f32 	%f323, [%rd6+6144];
	setp.lt.f32 	%p93, %f323, %f322;
	@%p93 bra 	$L__BB9_182;
	setp.eq.f32 	%p94, %f322, %f323;
	setp.lt.s32 	%p95, %r590, %r589;
	and.pred  	%p96, %p94, %p95;
	selp.b32 	%r590, %r590, %r589, %p96;
	selp.f32 	%f323, %f323, %f322, %p96;
$L__BB9_182:
	add.s32 	%r607, %r202, 1792;
	ld.global.f32 	%f337, [%rd6+7168];
	setp.lt.f32 	%p97, %f337, %f323;
	@%p97 bra 	$L__BB9_184;
	setp.eq.f32 	%p98, %f323, %f337;
	setp.lt.s32 	%p99, %r607, %r590;
	and.pred  	%p100, %p98, %p99;
	selp.b32 	%r607, %r607, %r590, %p100;
	selp.f32 	%f337, %f337, %f323, %p100;
$L__BB9_184:
	add.s32 	%r593, %r593, 2048;
	add.s32 	%r583, %r583, 8;
	setp.ne.s32 	%p101, %r583, %r198;
	@%p101 bra 	$L__BB9_168;
$L__BB9_185:
	setp.eq.s32 	%p102, %r197, 0;
	@%p102 bra 	$L__BB9_206;
	setp.lt.u32 	%p103, %r197, 4;
	@%p103 bra 	$L__BB9_196;
	add.s32 	%r231, %r194, %r593;
	mul.wide.s32 	%rd16, %r231, 4;
	add.s64 	%rd7, %rd1, %rd16;
	ld.global.f32 	%f327, [%rd7];
	setp.lt.f32 	%p104, %f327, %f337;
	mov.u32 	%r595, %r231;
	@%p104 bra 	$L__BB9_189;
	setp.eq.f32 	%p105, %f337, %f327;
	setp.lt.s32 	%p106, %r231, %r607;
	and.pred  	%p107, %p105, %p106;
	selp.b32 	%r595, %r231, %r607, %p107;
	selp.f32 	%f327, %f327, %f337, %p107;
$L__BB9_189:
	add.s32 	%r596, %r231, 256;
	ld.global.f32 	%f328, [%rd7+1024];
	setp.lt.f32 	%p108, %f328, %f327;
	@%p108 bra 	$L__BB9_191;
	setp.eq.f32 	%p109, %f327, %f328;
	setp.lt.s32 	%p110, %r596, %r595;
	and.pred  	%p111, %p109, %p110;
	selp.b32 	%r596, %r596, %r595, %p111;
	selp.f32 	%f328, %f328, %f327, %p111;
$L__BB9_191:
	add.s32 	%r597, %r231, 512;
	ld.global.f32 	%f329, [%rd7+2048];
	setp.lt.f32 	%p112, %f329, %f328;
	@%p112 bra 	$L__BB9_193;
	setp.eq.f32 	%p113, %f328, %f329;
	setp.lt.s32 	%p114, %r597, %r596;
	and.pred  	%p115, %p113, %p114;
	selp.b32 	%r597, %r597, %r596, %p115;
	selp.f32 	%f329, %f329, %f328, %p115;
$L__BB9_193:
	add.s32 	%r607, %r231, 768;
	ld.global.f32 	%f337, [%rd7+3072];
	setp.lt.f32 	%p116, %f337, %f329;
	@%p116 bra 	$L__BB9_195;
	setp.eq.f32 	%p117, %f329, %f337;
	setp.lt.s32 	%p118, %r607, %r597;
	and.pred  	%p119, %p117, %p118;
	selp.b32 	%r607, %r607, %r597, %p119;
	selp.f32 	%f337, %f337, %f329, %p119;
$L__BB9_195:
	add.s32 	%r593, %r593, 1024;
$L__BB9_196:
	and.b32  	%r322, %r196, 3;
	setp.eq.s32 	%p120, %r322, 0;
	@%p120 bra 	$L__BB9_206;
	setp.eq.s32 	%p121, %r322, 1;
	mov.u32 	%r606, %r607;
	mov.f32 	%f336, %f337;
	@%p121 bra 	$L__BB9_203;
	add.s32 	%r247, %r194, %r593;
	mul.wide.s32 	%rd17, %r247, 4;
	add.s64 	%rd8, %rd1, %rd17;
	ld.global.f32 	%f333, [%rd8];
	setp.lt.f32 	%p122, %f333, %f337;
	mov.u32 	%r602, %r247;
	@%p122 bra 	$L__BB9_200;
	setp.eq.f32 	%p123, %f337, %f333;
	setp.lt.s32 	%p124, %r247, %r607;
	and.pred  	%p125, %p123, %p124;
	selp.b32 	%r602, %r247, %r607, %p125;
	selp.f32 	%f333, %f333, %f337, %p125;
$L__BB9_200:
	add.s32 	%r607, %r247, 256;
	ld.global.f32 	%f337, [%rd8+1024];
	setp.lt.f32 	%p126, %f337, %f333;
	@%p126 bra 	$L__BB9_202;
	setp.eq.f32 	%p127, %f333, %f337;
	setp.lt.s32 	%p128, %r607, %r602;
	and.pred  	%p129, %p127, %p128;
	selp.b32 	%r607, %r607, %r602, %p129;
	selp.f32 	%f337, %f337, %f333, %p129;
$L__BB9_202:
	add.s32 	%r593, %r593, 512;
	mov.u32 	%r606, %r607;
	mov.f32 	%f336, %f337;
$L__BB9_203:
	and.b32  	%r323, %r195, 256;
	setp.ne.s32 	%p130, %r323, 0;
	@%p130 bra 	$L__BB9_206;
	add.s32 	%r607, %r194, %r593;
	mul.wide.s32 	%rd18, %r607, 4;
	add.s64 	%rd19, %rd1, %rd18;
	ld.global.f32 	%f337, [%rd19];
	setp.lt.f32 	%p131, %f337, %f336;
	@%p131 bra 	$L__BB9_206;
	setp.eq.f32 	%p132, %f336, %f337;
	setp.lt.s32 	%p133, %r607, %r606;
	and.pred  	%p134, %p132, %p133;
	selp.b32 	%r607, %r607, %r606, %p134;
	selp.f32 	%f337, %f337, %f336, %p134;
$L__BB9_206:
	// begin inline asm
	mov.u32 %r324, %laneid;
	// end inline asm
	mov.b32 	%r332, 1;
	mov.b32 	%r333, 31;
	mov.b32 	%r334, -1;
	// begin inline asm
	shfl.sync.down.b32 %r325, %r607, %r332, %r333, %r334;
	// end inline asm
	mov.b32 	%r331, %f337;
	// begin inline asm
	shfl.sync.down.b32 %r330, %r331, %r332, %r333, %r334;
	// end inline asm
	mov.b32 	%f210, %r330;
	setp.gt.s32 	%p135, %r324, 30;
	mov.u32 	%r608, %r607;
	mov.f32 	%f338, %f337;
	@%p135 bra 	$L__BB9_209;
	setp.gt.f32 	%p136, %f337, %f210;
	mov.u32 	%r608, %r325;
	mov.f32 	%f338, %f210;
	@%p136 bra 	$L__BB9_209;
	setp.eq.f32 	%p137, %f337, %f210;
	setp.lt.s32 	%p138, %r325, %r607;
	and.pred  	%p139, %p137, %p138;
	selp.b32 	%r608, %r325, %r607, %p139;
	selp.f32 	%f338, %f210, %f337, %p139;
$L__BB9_209:
	mov.b32 	%r342, 2;
	mov.b32 	%r343, 31;
	mov.b32 	%r344, -1;
	// begin inline asm
	shfl.sync.down.b32 %r335, %r608, %r342, %r343, %r344;
	// end inline asm
	mov.b32 	%r341, %f338;
	// begin inline asm
	shfl.sync.down.b32 %r340, %r341, %r342, %r343, %r344;
	// end inline asm
	mov.b32 	%f213, %r340;
	setp.gt.s32 	%p140, %r324, 29;
	mov.u32 	%r609, %r608;
	mov.f32 	%f339, %f338;
	@%p140 bra 	$L__BB9_212;
	setp.gt.f32 	%p141, %f338, %f213;
	mov.u32 	%r609, %r335;
	mov.f32 	%f339, %f213;
	@%p141 bra 	$L__BB9_212;
	setp.eq.f32 	%p142, %f338, %f213;
	setp.lt.s32 	%p143, %r335, %r608;
	and.pred  	%p144, %p142, %p143;
	selp.b32 	%r609, %r335, %r608, %p144;
	selp.f32 	%f339, %f213, %f338, %p144;
$L__BB9_212:
	mov.b32 	%r352, 4;
	mov.b32 	%r353, 31;
	mov.b32 	%r354, -1;
	// begin inline asm
	shfl.sync.down.b32 %r345, %r609, %r352, %r353, %r354;
	// end inline asm
	mov.b32 	%r351, %f339;
	// begin inline asm
	shfl.sync.down.b32 %r350, %r351, %r352, %r353, %r354;
	// end inline asm
	mov.b32 	%f216, %r350;
	setp.gt.s32 	%p145, %r324, 27;
	mov.u32 	%r610, %r609;
	mov.f32 	%f340, %f339;
	@%p145 bra 	$L__BB9_215;
	setp.gt.f32 	%p146, %f339, %f216;
	mov.u32 	%r610, %r345;
	mov.f32 	%f340, %f216;
	@%p146 bra 	$L__BB9_215;
	setp.eq.f32 	%p147, %f339, %f216;
	setp.lt.s32 	%p148, %r345, %r609;
	and.pred  	%p149, %p147, %p148;
	selp.b32 	%r610, %r345, %r609, %p149;
	selp.f32 	%f340, %f216, %f339, %p149;
$L__BB9_215:
	mov.b32 	%r362, 8;
	mov.b32 	%r363, 31;
	mov.b32 	%r364, -1;
	// begin inline asm
	shfl.sync.down.b32 %r355, %r610, %r362, %r363, %r364;
	// end inline asm
	mov.b32 	%r361, %f340;
	// begin inline asm
	shfl.sync.down.b32 %r360, %r361, %r362, %r363, %r364;
	// end inline asm
	mov.b32 	%f219, %r360;
	setp.gt.s32 	%p150, %r324, 23;
	mov.u32 	%r620, %r610;
	mov.f32 	%f350, %f340;
	@%p150 bra 	$L__BB9_218;
	setp.gt.f32 	%p151, %f340, %f219;
	mov.u32 	%r620, %r355;
	mov.f32 	%f350, %f219;
	@%p151 bra 	$L__BB9_218;
	setp.eq.f32 	%p152, %f340, %f219;
	setp.lt.s32 	%p153, %r355, %r610;
	and.pred  	%p154, %p152, %p153;
	selp.b32 	%r620, %r355, %r610, %p154;
	selp.f32 	%f350, %f219, %f340, %p154;
$L__BB9_218:
	mov.b32 	%r372, 16;
	mov.b32 	%r373, 31;
	mov.b32 	%r374, -1;
	// begin inline asm
	shfl.sync.down.b32 %r612, %r620, %r372, %r373, %r374;
	// end inline asm
	mov.b32 	%r371, %f350;
	// begin inline asm
	shfl.sync.down.b32 %r370, %r371, %r372, %r373, %r374;
	// end inline asm
	mov.b32 	%f342, %r370;
	setp.gt.s32 	%p155, %r324, 15;
	@%p155 bra 	$L__BB9_223;
	setp.gt.f32 	%p156, %f350, %f342;
	@%p156 bra 	$L__BB9_221;
	setp.eq.f32 	%p157, %f350, %f342;
	setp.lt.s32 	%p158, %r612, %r620;
	and.pred  	%p159, %p157, %p158;
	selp.b32 	%r612, %r612, %r620, %p159;
	selp.f32 	%f342, %f342, %f350, %p159;
$L__BB9_221:
	setp.ne.s32 	%p160, %r324, 0;
	mov.f32 	%f350, %f342;
	mov.u32 	%r620, %r612;
	@%p160 bra 	$L__BB9_223;
	shr.u32 	%r375, %r157, 2;
	and.b32  	%r376, %r375, 248;
	mov.u32 	%r377, _ZZN3cub18CUB_300001_SM_10006detail6reduce18DeviceReduceKernelINS2_10policy_hubINS0_12KeyValuePairIifEEiNS0_6ArgMinEE10Policy1000ENS0_21ArgIndexInputIteratorIPfifEEiS7_S6_N4cuda3std3__410__identityEEEvT0_PT3_T1_NS0_13GridEvenShareISK_EET2_T4_E12temp_storage;
	add.s32 	%r378, %r377, %r376;
	st.shared.u32 	[%r378+8], %r612;
	st.shared.f32 	[%r378+12], %f342;
$L__BB9_223:
	bar.sync 	0;
	setp.ne.s32 	%p161, %r157, 0;
	@%p161 bra 	$L__BB9_238;
	ld.shared.u32 	%r614, [_ZZN3cub18CUB_300001_SM_10006detail6reduce18DeviceReduceKernelINS2_10policy_hubINS0_12KeyValuePairIifEEiNS0_6ArgMinEE10Policy1000ENS0_21ArgIndexInputIteratorIPfifEEiS7_S6_N4cuda3std3__410__identityEEEvT0_PT3_T1_NS0_13GridEvenShareISK_EET2_T4_E12temp_storage+16];
	ld.shared.f32 	%f344, [_ZZN3cub18CUB_300001_SM_10006detail6reduce18DeviceReduceKernelINS2_10policy_hubINS0_12KeyValuePairIifEEiNS0_6ArgMinEE10Policy1000ENS0_21ArgIndexInputIteratorIPfifEEiS7_S6_N4cuda3std3__410__identityEEEvT0_PT3_T1_NS0_13GridEvenShareISK_EET2_T4_E12temp_storage+20];
	setp.lt.f32 	%p162, %f344, %f350;
	@%p162 bra 	$L__BB9_226;
	setp.eq.f32 	%p163, %f350, %f344;
	setp.lt.s32 	%p164, %r614, %r620;
	and.pred  	%p165, %p163, %p164;
	selp.b32 	%r614, %r614, %r620, %p165;
	selp.f32 	%f344, %f344, %f350, %p165;
$L__BB9_226:
	ld.shared.u32 	%r615, [_ZZN3cub18CUB_300001_SM_10006detail6reduce18DeviceReduceKernelINS2_10policy_hubINS0_12KeyValuePairIifEEiNS0_6ArgMinEE10Policy1000ENS0_21ArgIndexInputIteratorIPfifEEiS7_S6_N4cuda3std3__410__identityEEEvT0_PT3_T1_NS0_13GridEvenShareISK_EET2_T4_E12temp_storage+24];
	ld.shared.f32 	%f345, [_ZZN3cub18CUB_300001_SM_10006detail6reduce18DeviceReduceKernelINS2_10policy_hubINS0_12KeyValuePairIifEEiNS0_6ArgMinEE10Policy1000ENS0_21ArgIndexInputIteratorIPfifEEiS7_S6_N4cuda3std3__410__identityEEEvT0_PT3_T1_NS0_13GridEvenShareISK_EET2_T4_E12temp_storage+28];
	setp.lt.f32 	%p166, %f345, %f344;
	@%p166 bra 	$L__BB9_228;
	setp.eq.f32 	%p167, %f344, %f345;
	setp.lt.s32 	%p168, %r615, %r614;
	and.pred  	%p169, %p167, %p168;
	selp.b32 	%r615, %r615, %r614, %p169;
	selp.f32 	%f345, %f345, %f344, %p169;
$L__BB9_228:
	ld.shared.u32 	%r616, [_ZZN3cub18CUB_300001_SM_10006detail6reduce18DeviceReduceKernelINS2_10policy_hubINS0_12KeyValuePairIifEEiNS0_6ArgMinEE10Policy1000ENS0_21ArgIndexInputIteratorIPfifEEiS7_S6_N4cuda3std3__410__identityEEEvT0_PT3_T1_NS0_13GridEvenShareISK_EET2_T4_E12temp_storage+32];
	ld.shared.f32 	%f346, [_ZZN3cub18CUB_300001_SM_10006detail6reduce18DeviceReduceKernelINS2_10policy_hubINS0_12KeyValuePairIifEEiNS0_6ArgMinEE10Policy1000ENS0_21ArgIndexInputIteratorIPfifEEiS7_S6_N4cuda3std3__410__identityEEEvT0_PT3_T1_NS0_13GridEvenShareISK_EET2_T4_E12temp_storage+36];
	setp.lt.f32 	%p170, %f346, %f345;
	@%p170 bra 	$L__BB9_230;
	setp.eq.f32 	%p171, %f345, %f346;
	setp.lt.s32 	%p172, %r616, %r615;
	and.pred  	%p173, %p171, %p172;
	selp.b32 	%r616, %r616, %r615, %p173;
	selp.f32 	%f346, %f346, %f345, %p173;
$L__BB9_230:
	ld.shared.u32 	%r617, [_ZZN3cub18CUB_300001_SM_10006detail6reduce18DeviceReduceKernelINS2_10policy_hubINS0_12KeyValuePairIifEEiNS0_6ArgMinEE10Policy1000ENS0_21ArgIndexInputIteratorIPfifEEiS7_S6_N4cuda3std3__410__identityEEEvT0_PT3_T1_NS0_13GridEvenShareISK_EET2_T4_E12temp_storage+40];
	ld.shared.f32 	%f347, [_ZZN3cub18CUB_300001_SM_10006detail6reduce18DeviceReduceKernelINS2_10policy_hubINS0_12KeyValuePairIifEEiNS0_6ArgMinEE10Policy1000ENS0_21ArgIndexInputIteratorIPfifEEiS7_S6_N4cuda3std3__410__identityEEEvT0_PT3_T1_NS0_13GridEvenShareISK_EET2_T4_E12temp_storage+44];
	setp.lt.f32 	%p174, %f347, %f346;
	@%p174 bra 	$L__BB9_232;
	setp.eq.f32 	%p175, %f346, %f347;
	setp.lt.s32 	%p176, %r617, %r616;
	and.pred  	%p177, %p175, %p176;
	selp.b32 	%r617, %r617, %r616, %p177;
	selp.f32 	%f347, %f347, %f346, %p177;
$L__BB9_232:
	ld.shared.u32 	%r618, [_ZZN3cub18CUB_300001_SM_10006detail6reduce18DeviceReduceKernelINS2_10policy_hubINS0_12KeyValuePairIifEEiNS0_6ArgMinEE10Policy1000ENS0_21ArgIndexInputIteratorIPfifEEiS7_S6_N4cuda3std3__410__identityEEEvT0_PT3_T1_NS0_13GridEvenShareISK_EET2_T4_E12temp_storage+48];
	ld.shared.f32 	%f348, [_ZZN3cub18CUB_300001_SM_10006detail6reduce18DeviceReduceKernelINS2_10policy_hubINS0_12KeyValuePairIifEEiNS0_6ArgMinEE10Policy1000ENS0_21ArgIndexInputIteratorIPfifEEiS7_S6_N4cuda3std3__410__identityEEEvT0_PT3_T1_NS0_13GridEvenShareISK_EET2_T4_E12temp_storage+52];
	setp.lt.f32 	%p178, %f348, %f347;
	@%p178 bra 	$L__BB9_234;
	setp.eq.f32 	%p179, %f347, %f348;
	setp.lt.s32 	%p180, %r618, %r617;
	and.pred  	%p181, %p179, %p180;
	selp.b32 	%r618, %r618, %r617, %p181;
	selp.f32 	%f348, %f348, %f347, %p181;
$L__BB9_234:
	ld.shared.u32 	%r619, [_ZZN3cub18CUB_300001_SM_10006detail6reduce18DeviceReduceKernelINS2_10policy_hubINS0_12KeyValuePairIifEEiNS0_6ArgMinEE10Policy1000ENS0_21ArgIndexInputIteratorIPfifEEiS7_S6_N4cuda3std3__410__identityEEEvT0_PT3_T1_NS0_13GridEvenShareISK_EET2_T4_E12temp_storage+56];
	ld.shared.f32 	%f349, [_ZZN3cub18CUB_300001_SM_10006detail6reduce18DeviceReduceKernelINS2_10policy_hubINS0_12KeyValuePairIifEEiNS0_6ArgMinEE10Policy1000ENS0_21ArgIndexInputIteratorIPfifEEiS7_S6_N4cuda3std3__410__identityEEEvT0_PT3_T1_NS0_13GridEvenShareISK_EET2_T4_E12temp_storage+60];
	setp.lt.f32 	%p182, %f349, %f348;
	@%p182 bra 	$L__BB9_236;
	setp.eq.f32 	%p183, %f348, %f349;
	setp.lt.s32 	%p184, %r619, %r618;
	and.pred  	%p185, %p183, %p184;
	selp.b32 	%r619, %r619, %r618, %p185;
	selp.f32 	%f349, %f349, %f348, %p185;
$L__BB9_236:
	ld.shared.u32 	%r620, [_ZZN3cub18CUB_300001_SM_10006detail6reduce18DeviceReduceKernelINS2_10policy_hubINS0_12KeyValuePairIifEEiNS0_6ArgMinEE10Policy1000ENS0_21ArgIndexInputIteratorIPfifEEiS7_S6_N4cuda3std3__410__identityEEEvT0_PT3_T1_NS0_13GridEvenShareISK_EET2_T4_E12temp_storage+64];
	ld.shared.f32 	%f350, [_ZZN3cub18CUB_300001_SM_10006detail6reduce18DeviceReduceKernelINS2_10policy_hubINS0_12KeyValuePairIifEEiNS0_6ArgMinEE10Policy1000ENS0_21ArgIndexInputIteratorIPfifEEiS7_S6_N4cuda3std3__410__identityEEEvT0_PT3_T1_NS0_13GridEvenShareISK_EET2_T4_E12temp_storage+68];
	setp.lt.f32 	%p186, %f350, %f349;
	@%p186 bra 	$L__BB9_238;
	setp.eq.f32 	%p187, %f349, %f350;
	setp.lt.s32 	%p188, %r620, %r619;
	and.pred  	%p189, %p187, %p188;
	selp.f32 	%f350, %f350, %f349, %p189;
	selp.b32 	%r620, %r620, %r619, %p189;
$L__BB9_238:
	mov.u32 	%r509, %tid.x;
	setp.ne.s32 	%p379, %r509, 0;
	@%p379 bra 	$L__BB9_240;
	ld.param.u64 	%rd30, [_ZN3cub18CUB_300001_SM_10006detail6reduce18DeviceReduceKernelINS2_10policy_hubINS0_12KeyValuePairIifEEiNS0_6ArgMinEE10Policy1000ENS0_21ArgIndexInputIteratorIPfifEEiS7_S6_N4cuda3std3__410__identityEEEvT0_PT3_T1_NS0_13GridEvenShareISK_EET2_T4__param_1];
	cvta.to.global.u64 	%rd27, %rd30;
	mul.wide.u32 	%rd28, %r4, 8;
	add.s64 	%rd29, %rd27, %rd28;
	st.global.u32 	[%rd29], %r620;
	st.global.f32 	[%rd29+4], %f350;
$L__BB9_240:
	ret;

}
	// .globl	_ZN3cub18CUB_300001_SM_10006detail6reduce28DeviceReduceSingleTileKernelINS2_10policy_hubINS0_12KeyValuePairIifEEiNS0_6ArgMinEE10Policy1000EPS6_N6thrust24THRUST_300001_SM_1000_NS24tabulate_output_iteratorINS2_32accumulating_transform_output_opINS5_IlfEENS2_18local_to_global_opIlEES7_NSD_INS2_31unzip_and_write_arg_extremum_opIPfPiEENSC_11use_defaultElEEEESM_lEEiS7_NS2_20empty_problem_init_tIS6_EES6_N4cuda3std3__410__identityEEEvT0_T1_T2_T3_T4_T6_
.visible .entry _ZN3cub18CUB_300001_SM_10006detail6reduce28DeviceReduceSingleTileKernelINS2_10policy_hubINS0_12KeyValuePairIifEEiNS0_6ArgMinEE10Policy1000EPS6_N6thrust24THRUST_300001_SM_1000_NS24tabulate_output_iteratorINS2_32accumulating_transform_output_opINS5_IlfEENS2_18local_to_global_opIlEES7_NSD_INS2_31unzip_and_write_arg_extremum_opIPfPiEENSC_11use_defaultElEEEESM_lEEiS7_NS2_20empty_problem_init_tIS6_EES6_N4cuda3std3__410__identityEEEvT0_T1_T2_T3_T4_T6_(
	.param .u64 .ptr .align 1 _ZN3cub18CUB_300001_SM_10006detail6reduce28DeviceReduceSingleTileKernelINS2_10policy_hubINS0_12KeyValuePairIifEEiNS0_6ArgMinEE10Policy1000EPS6_N6thrust24THRUST_300001_SM_1000_NS24tabulate_output_iteratorINS2_32accumulating_transform_output_opINS5_IlfEENS2_18local_to_global_opIlEES7_NSD_INS2_31unzip_and_write_arg_extremum_opIPfPiEENSC_11use_defaultElEEEESM_lEEiS7_NS2_20empty_problem_init_tIS6_EES6_N4cuda3std3__410__identityEEEvT0_T1_T2_T3_T4_T6__param_0,
	.param .align 8 .b8 _ZN3cub18CUB_300001_SM_10006detail6reduce28DeviceReduceSingleTileKernelINS2_10policy_hubINS0_12KeyValuePairIifEEiNS0_6ArgMinEE10Policy1000EPS6_N6thrust24THRUST_300001_SM_1000_NS24tabulate_output_iteratorINS2_32accumulating_transform_output_opINS5_IlfEENS2_18local_to_global_opIlEES7_NSD_INS2_31unzip_and_write_arg_extremum_opIPfPiEENSC_11use_defaultElEEEESM_lEEiS7_NS2_20empty_problem_init_tIS6_EES6_N4cuda3std3__410__identityEEEvT0_T1_T2_T3_T4_T6__param_1[72],
	.param .u32 _ZN3cub18CUB_300001_SM_10006detail6reduce28DeviceReduceSingleTileKernelINS2_10policy_hubINS0_12KeyValuePairIifEEiNS0_6ArgMinEE10Policy1000EPS6_N6thrust24THRUST_300001_SM_1000_NS24tabulate_output_iteratorINS2_32accumulating_transform_output_opINS5_IlfEENS2_18local_to_global_opIlEES7_NSD_INS2_31unzip_and_write_arg_extremum_opIPfPiEENSC_11use_defaultElEEEESM_lEEiS7_NS2_20empty_problem_init_tIS6_EES6_N4cuda3std3__410__identityEEEvT0_T1_T2_T3_T4_T6__param_2,
	.param .align 1 .b8 _ZN3cub18CUB_300001_SM_10006detail6reduce28DeviceReduceSingleTileKernelINS2_10policy_hubINS0_12KeyValuePairIifEEiNS0_6ArgMinEE10Policy1000EPS6_N6thrust24THRUST_300001_SM_1000_NS24tabulate_output_iteratorINS2_32accumulating_transform_output_opINS5_IlfEENS2_18local_to_global_opIlEES7_NSD_INS2_31unzip_and_write_arg_extremum_opIPfPiEENSC_11use_defaultElEEEESM_lEEiS7_NS2_20empty_problem_init_tIS6_EES6_N4cuda3std3__410__identityEEEvT0_T1_T2_T3_T4_T6__param_3[1],
	.param .align 4 .b8 _ZN3cub18CUB_300001_SM_10006detail6reduce28DeviceReduceSingleTileKernelINS2_10policy_hubINS0_12KeyValuePairIifEEiNS0_6ArgMinEE10Policy1000EPS6_N6thrust24THRUST_300001_SM_1000_NS24tabulate_output_iteratorINS2_32accumulating_transform_output_opINS5_IlfEENS2_18local_to_global_opIlEES7_NSD_INS2_31unzip_and_write_arg_extremum_opIPfPiEENSC_11use_defaultElEEEESM_lEEiS7_NS2_20empty_problem_init_tIS6_EES6_N4cuda3std3__410__identityEEEvT0_T1_T2_T3_T4_T6__param_4[8],
	.param .align 1 .b8 _ZN3cub18CUB_300001_SM_10006detail6reduce28DeviceReduceSingleTileKernelINS2_10policy_hubINS0_12KeyValuePairIifEEiNS0_6ArgMinEE10Policy1000EPS6_N6thrust24THRUST_300001_SM_1000_NS24tabulate_output_iteratorINS2_32accumulating_transform_output_opINS5_IlfEENS2_18local_to_global_opIlEES7_NSD_INS2_31unzip_and_write_arg_extremum_opIPfPiEENSC_11use_defaultElEEEESM_lEEiS7_NS2_20empty_problem_init_tIS6_EES6_N4cuda3std3__410__identityEEEvT0_T1_T2_T3_T4_T6__param_5[1]
)
.maxntid 256
.minnctapersm 1
{
	.reg .pred 	%p<307>;
	.reg .b16 	%rs<9>;
	.reg .b32 	%r<557>;
	.reg .b32 	%f<275>;
	.reg .b64 	%rd<118>;
	// demoted variable
	.shared .align 4 .b8 _ZZN3cub18CUB_300001_SM_10006detail6reduce28DeviceReduceSingleTileKernelINS2_10policy_hubINS0_12KeyValuePairIifEEiNS0_6ArgMinEE10Policy1000EPS6_N6thrust24THRUST_300001_SM_1000_NS24tabulate_output_iteratorINS2_32accumulating_transform_output_opINS5_IlfEENS2_18local_to_global_opIlEES7_NSD_INS2_31unzip_and_write_arg_extremum_opIPfPiEENSC_11use_defaultElEEEESM_lEEiS7_NS2_20empty_problem_init_tIS6_EES6_N4cuda3std3__410__identityEEEvT0_T1_T2_T3_T4_T6_E12temp_storage[80];
	ld.param.f32 	%f197, [_ZN3cub18CUB_300001_SM_10006detail6reduce28DeviceReduceSingleTileKernelINS2_10policy_hubINS0_12KeyValuePairIifEEiNS0_6ArgMinEE10Policy1000EPS6_N6thrust24THRUST_300001_SM_1000_NS24tabulate_output_iteratorINS2_32accumulating_transform_output_opINS5_IlfEENS2_18local_to_global_opIlEES7_NSD_INS2_31unzip_and_write_arg_extremum_opIPfPiEENSC_11use_defaultElEEEESM_lEEiS7_NS2_20empty_problem_init_tIS6_EES6_N4cuda3std3__410__identityEEEvT0_T1_T2_T3_T4_T6__param_4+4];
	ld.param.u32 	%r223, [_ZN3cub18CUB_300001_SM_10006detail6reduce28DeviceReduceSingleTileKernelINS2_10policy_hubINS0_12KeyValuePairIifEEiNS0_6ArgMinEE10Policy1000EPS6_N6thrust24THRUST_300001_SM_1000_NS24tabulate_output_iteratorINS2_32accumulating_transform_output_opINS5_IlfEENS2_18local_to_global_opIlEES7_NSD_INS2_31unzip_and_write_arg_extremum_opIPfPiEENSC_11use_defaultElEEEESM_lEEiS7_NS2_20empty_problem_init_tIS6_EES6_N4cuda3std3__410__identityEEEvT0_T1_T2_T3_T4_T6__param_4];
	ld.param.u64 	%rd33, [_ZN3cub18CUB_300001_SM_10006detail6reduce28DeviceReduceSingleTileKernelINS2_10policy_hubINS0_12KeyValuePairIifEEiNS0_6ArgMinEE10Policy1000EPS6_N6thrust24THRUST_300001_SM_1000_NS24tabulate_output_iteratorINS2_32accumulating_transform_output_opINS5_IlfEENS2_18local_to_global_opIlEES7_NSD_INS2_31unzip_and_write_arg_extremum_opIPfPiEENSC_11use_defaultElEEEESM_lEEiS7_NS2_20empty_problem_init_tIS6_EES6_N4cuda3std3__410__identityEEEvT0_T1_T2_T3_T4_T6__param_0];
	ld.param.u64 	%rd6, [_ZN3cub18CUB_300001_SM_10006detail6reduce28DeviceReduceSingleTileKernelINS2_10policy_hubINS0_12KeyValuePairIifEEiNS0_6ArgMinEE10Policy1000EPS6_N6thrust24THRUST_300001_SM_1000_NS24tabulate_output_iteratorINS2_32accumulating_transform_output_opINS5_IlfEENS2_18local_to_global_opIlEES7_NSD_INS2_31unzip_and_write_arg_extremum_opIPfPiEENSC_11use_defaultElEEEESM_lEEiS7_NS2_20empty_problem_init_tIS6_EES6_N4cuda3std3__410__identityEEEvT0_T1_T2_T3_T4_T6__param_1+56];
	ld.param.u64 	%rd7, [_ZN3cub18CUB_300001_SM_10006detail6reduce28DeviceReduceSingleTileKernelINS2_10policy_hubINS0_12KeyValuePairIifEEiNS0_6ArgMinEE10Policy1000EPS6_N6thrust24THRUST_300001_SM_1000_NS24tabulate_output_iteratorINS2_32accumulating_transform_output_opINS5_IlfEENS2_18local_to_global_opIlEES7_NSD_INS2_31unzip_and_write_arg_extremum_opIPfPiEENSC_11use_defaultElEEEESM_lEEiS7_NS2_20empty_problem_init_tIS6_EES6_N4cuda3std3__410__identityEEEvT0_T1_T2_T3_T4_T6__param_1+48];
	ld.param.u64 	%rd8, [_ZN3cub18CUB_300001_SM_10006detail6reduce28DeviceReduceSingleTileKernelINS2_10policy_hubINS0_12KeyValuePairIifEEiNS0_6ArgMinEE10Policy1000EPS6_N6thrust24THRUST_300001_SM_1000_NS24tabulate_output_iteratorINS2_32accumulating_transform_output_opINS5_IlfEENS2_18local_to_global_opIlEES7_NSD_INS2_31unzip_and_write_arg_extremum_opIPfPiEENSC_11use_defaultElEEEESM_lEEiS7_NS2_20empty_problem_init_tIS6_EES6_N4cuda3std3__410__identityEEEvT0_T1_T2_T3_T4_T6__param_1+40];
	ld.param.u64 	%rd9, [_ZN3cub18CUB_300001_SM_10006detail6reduce28DeviceReduceSingleTileKernelINS2_10policy_hubINS0_12KeyValuePairIifEEiNS0_6ArgMinEE10Policy1000EPS6_N6thrust24THRUST_300001_SM_1000_NS24tabulate_output_iteratorINS2_32accumulating_transform_output_opINS5_IlfEENS2_18local_to_global_opIlEES7_NSD_INS2_31unzip_and_write_arg_extremum_opIPfPiEENSC_11use_defaultElEEEESM_lEEiS7_NS2_20empty_problem_init_tIS6_EES6_N4cuda3std3__410__identityEEEvT0_T1_T2_T3_T4_T6__param_1+24];
	ld.param.u64 	%rd10, [_ZN3cub18CUB_300001_SM_10006detail6reduce28DeviceReduceSingleTileKernelINS2_10policy_hubINS0_12KeyValuePairIifEEiNS0_6ArgMinEE10Policy1000EPS6_N6thrust24THRUST_300001_SM_1000_NS24tabulate_output_iteratorINS2_32accumulating_transform_output_opINS5_IlfEENS2_18local_to_global_opIlEES7_NSD_INS2_31unzip_and_write_arg_extremum_opIPfPiEENSC_11use_defaultElEEEESM_lEEiS7_NS2_20empty_problem_init_tIS6_EES6_N4cuda3std3__410__identityEEEvT0_T1_T2_T3_T4_T6__param_1+16];
	ld.param.v2.u8 	{%rs4, %rs3}, [_ZN3cub18CUB_300001_SM_10006detail6reduce28DeviceReduceSingleTileKernelINS2_10policy_hubINS0_12KeyValuePairIifEEiNS0_6ArgMinEE10Policy1000EPS6_N6thrust24THRUST_300001_SM_1000_NS24tabulate_output_iteratorINS2_32accumulating_transform_output_opINS5_IlfEENS2_18local_to_global_opIlEES7_NSD_INS2_31unzip_and_write_arg_extremum_opIPfPiEENSC_11use_defaultElEEEESM_lEEiS7_NS2_20empty_problem_init_tIS6_EES6_N4cuda3std3__410__identityEEEvT0_T1_T2_T3_T4_T6__param_1+8];
	ld.param.u32 	%r222, [_ZN3cub18CUB_300001_SM_10006detail6reduce28DeviceReduceSingleTileKernelINS2_10policy_hubINS0_12KeyValuePairIifEEiNS0_6ArgMinEE10Policy1000EPS6_N6thrust24THRUST_300001_SM_1000_NS24tabulate_output_iteratorINS2_32accumulating_transform_output_opINS5_IlfEENS2_18local_to_global_opIlEES7_NSD_INS2_31unzip_and_write_arg_extremum_opIPfPiEENSC_11use_defaultElEEEESM_lEEiS7_NS2_20empty_problem_init_tIS6_EES6_N4cuda3std3__410__identityEEEvT0_T1_T2_T3_T4_T6__param_2];
	setp.ne.s32 	%p1, %r222, 0;
	@%p1 bra 	$L__BB10_9;
	mov.u32 	%r469, %tid.x;
	setp.ne.s32 	%p300, %r469, 0;
	@%p300 bra 	$L__BB10_206;
	cvta.to.global.u64 	%rd11, %rd10;
	cvta.to.global.u64 	%rd12, %rd9;
	and.b16  	%rs7, %rs4, 255;
	setp.eq.s16 	%p301, %rs7, 0;
	@%p301 bra 	$L__BB10_4;
	cvt.s64.s32 	%rd106, %r223;
	add.s64 	%rd113, %rd6, %rd106;
	st.global.u64 	[%rd12], %rd113;
	st.global.f32 	[%rd12+8], %f197;
	bra.uni 	$L__BB10_7;
$L__BB10_4:
	cvt.s64.s32 	%rd107, %r223;
	add.s64 	%rd113, %rd6, %rd107;
	ld.global.f32 	%f2, [%rd11+8];
	setp.lt.f32 	%p302, %f197, %f2;
	@%p302 bra 	$L__BB10_6;
	setp.eq.f32 	%p303, %f2, %f197;
	ld.global.u64 	%rd108, [%rd11];
	setp.lt.s64 	%p304, %rd113, %rd108;
	and.pred  	%p305, %p303, %p304;
	selp.f32 	%f197, %f197, %f2, %p305;
	selp.b64 	%rd113, %rd113, %rd108, %p305;
$L__BB10_6:
	st.global.u64 	[%rd12], %rd113;
	st.global.f32 	[%rd12+8], %f197;
$L__BB10_7:
	and.b16  	%rs8, %rs3, 255;
	setp.eq.s16 	%p306, %rs8, 0;
	@%p306 bra 	$L__BB10_206;
	cvta.to.global.u64 	%rd110, %rd8;
	st.global.f32 	[%rd110], %f197;
	cvta.to.global.u64 	%rd111, %rd7;
	st.global.u32 	[%rd111], %rd113;
	bra.uni 	$L__BB10_206;
$L__BB10_9:
	setp.gt.s32 	%p2, %r222, 2047;
	@%p2 bra 	$L__BB10_99;
	mov.u32 	%r2, %tid.x;
	setp.ge.s32 	%p147, %r2, %r222;
	mov.u32 	%r476, %r2;
	@%p147 bra 	$L__BB10_12;
	mul.wide.u32 	%rd87, %r2, 8;
	add.s64 	%rd85, %rd33, %rd87;
	// begin inline asm
	ld.global.nc.u32 %r480, [%rd85];
	// end inline asm
	add.s64 	%rd86, %rd85, 4;
	// begin inline asm
	ld.global.nc.u32 %r333, [%rd86];
	// end inline asm
	mov.b32 	%f204, %r333;
	add.s32 	%r476, %r2, 256;
$L__BB10_12:
	setp.ge.s32 	%p148, %r476, %r222;
	@%p148 bra 	$L__BB10_28;
	not.b32 	%r335, %r476;
	add.s32 	%r7, %r222, %r335;
	and.b32  	%r336, %r7, 768;
	setp.eq.s32 	%p149, %r336, 768;
	@%p149 bra 	$L__BB10_18;
	mul.wide.u32 	%rd88, %r476, 8;
	add.s64 	%rd114, %rd33, %rd88;
	shr.u32 	%r337, %r7, 8;
	add.s32 	%r338, %r337, 1;
	and.b32  	%r339, %r338, 3;
	neg.s32 	%r472, %r339;
	mov.u32 	%r474, %r480;
	mov.f32 	%f200, %f204;
$L__BB10_15:
	.pragma "nounroll";
	// begin inline asm
	ld.global.nc.u32 %r480, [%rd114];
	// end inline asm
	add.s64 	%rd90, %rd114, 4;
	// begin inline asm
	ld.global.nc.u32 %r341, [%rd90];
	// end inline asm
	mov.b32 	%f204, %r341;
	setp.gt.f32 	%p150, %f200, %f204;
	@%p150 bra 	$L__BB10_17;
	setp.eq.f32 	%p151, %f200, %f204;
	setp.lt.s32 	%p152, %r480, %r474;
	and.pred  	%p153, %p151, %p152;
	selp.f32 	%f204, %f204, %f200, %p153;
	selp.b32 	%r480, %r480, %r474, %p153;
$L__BB10_17:
	add.s32 	%r476, %r476, 256;
	add.s64 	%rd114, %rd114, 2048;
	add.s32 	%r472, %r472, 1;
	setp.ne.s32 	%p154, %r472, 0;
	mov.u32 	%r474, %r480;
	mov.f32 	%f200, %f204;
	@%p154 bra 	$L__BB10_15;
$L__BB10_18:
	setp.lt.u32 	%p155, %r7, 768;
	@%p155 bra 	$L__BB10_28;
$L__BB10_19:
	mul.wide.s32 	%rd93, %r476, 8;
	add.s64 	%rd91, %rd33, %rd93;
	// begin inline asm
	ld.global.nc.u32 %r481, [%rd91];
	// end inline asm
	add.s64 	%rd92, %rd91, 4;
	// begin inline asm
	ld.global.nc.u32 %r343, [%rd92];
	// end inline asm
	mov.b32 	%f205, %r343;
	setp.gt.f32 	%p156, %f204, %f205;
	@%p156 bra 	$L__BB10_21;
	setp.eq.f32 	%p157, %f204, %f205;
	setp.lt.s32 	%p158, %r481, %r480;
	and.pred  	%p159, %p157, %p158;
	selp.f32 	%f205, %f205, %f204, %p159;
	selp.b32 	%r481, %r481, %r480, %p159;
$L__BB10_21:
	add.s64 	%rd94, %rd91, 2048;
	// begin inline asm
	ld.global.nc.u32 %r482, [%rd94];
	// end inline asm
	add.s64 	%rd95, %rd91, 2052;
	// begin inline asm
	ld.global.nc.u32 %r345, [%rd95];
	// end inline asm
	mov.b32 	%f206, %r345;
	setp.gt.f32 	%p160, %f205, %f206;
	@%p160 bra 	$L__BB10_23;
	setp.eq.f32 	%p161, %f205, %f206;
	setp.lt.s32 	%p162, %r482, %r481;
	and.pred  	%p163, %p161, %p162;
	selp.f32 	%f206, %f206, %f205, %p163;
	selp.b32 	%r482, %r482, %r481, %p163;
$L__BB10_23:
	add.s64 	%rd96, %rd91, 4096;
	// begin inline asm
	ld.global.nc.u32 %r483, [%rd96];
	// end inline asm
	add.s64 	%rd97, %rd91, 4100;
	// begin inline asm
	ld.global.nc.u32 %r347, [%rd97];
	// end inline asm
	mov.b32 	%f207, %r347;
	setp.gt.f32 	%p164, %f206, %f207;
	@%p164 bra 	$L__BB10_25;
	setp.eq.f32 	%p165, %f206, %f207;
	setp.lt.s32 	%p166, %r483, %r482;
	and.pred  	%p167, %p165, %p166;
	selp.f32 	%f207, %f207, %f206, %p167;
	selp.b32 	%r483, %r483, %r482, %p167;
$L__BB10_25:
	add.s64 	%rd98, %rd91, 6144;
	// begin inline asm
	ld.global.nc.u32 %r480, [%rd98];
	// end inline asm
	add.s64 	%rd99, %rd91, 6148;
	// begin inline asm
	ld.global.nc.u32 %r349, [%rd99];
	// end inline asm
	mov.b32 	%f204, %r349;
	setp.gt.f32 	%p168, %f207, %f204;
	@%p168 bra 	$L__BB10_27;
	setp.eq.f32 	%p169, %f207, %f204;
	setp.lt.s32 	%p170, %r480, %r483;
	and.pred  	%p171, %p169, %p170;
	selp.f32 	%f204, %f204, %f207, %p171;
	selp.b32 	%r480, %r480, %r483, %p171;
$L__BB10_27:
	add.s32 	%r476, %r476, 1024;
	setp.lt.s32 	%p172, %r476, %r222;
	@%p172 bra 	$L__BB10_19;
$L__BB10_28:
	setp.lt.s32 	%p173, %r222, 256;
	@%p173 bra 	$L__BB10_61;
	// begin inline asm
	mov.u32 %r413, %laneid;
	// end inline asm
	mov.b32 	%r421, 1;
	mov.b32 	%r422, 31;
	mov.b32 	%r423, -1;
	// begin inline asm
	shfl.sync.down.b32 %r414, %r480, %r421, %r422, %r423;
	// end inline asm
	mov.b32 	%r420, %f204;
	// begin inline asm
	shfl.sync.down.b32 %r419, %r420, %r421, %r422, %r423;
	// end inline asm
	mov.b32 	%f28, %r419;
	setp.gt.s32 	%p238, %r413, 30;
	mov.f32 	%f210, %f204;
	mov.u32 	%r486, %r480;
	@%p238 bra 	$L__BB10_32;
	setp.gt.f32 	%p239, %f204, %f28;
	mov.f32 	%f210, %f28;
	mov.u32 	%r486, %r414;
	@%p239 bra 	$L__BB10_32;
	setp.eq.f32 	%p240, %f204, %f28;
	setp.lt.s32 	%p241, %r414, %r480;
	and.pred  	%p242, %p240, %p241;
	selp.f32 	%f210, %f28, %f204, %p242;
	selp.b32 	%r486, %r414, %r480, %p242;
$L__BB10_32:
	mov.b32 	%r431, 2;
	mov.b32 	%r432, 31;
	mov.b32 	%r433, -1;
	// begin inline asm
	shfl.sync.down.b32 %r424, %r486, %r431, %r432, %r433;
	// end inline asm
	mov.b32 	%r430, %f210;
	// begin inline asm
	shfl.sync.down.b32 %r429, %r430, %r431, %r432, %r433;
	// end inline asm
	mov.b32 	%f31, %r429;
	setp.gt.s32 	%p243, %r413, 29;
	mov.f32 	%f211, %f210;
	mov.u32 	%r487, %r486;
	@%p243 bra 	$L__BB10_35;
	setp.gt.f32 	%p244, %f210, %f31;
	mov.f32 	%f211, %f31;
	mov.u32 	%r487, %r424;
	@%p244 bra 	$L__BB10_35;
	setp.eq.f32 	%p245, %f210, %f31;
	setp.lt.s32 	%p246, %r424, %r486;
	and.pred  	%p247, %p245, %p246;
	selp.f32 	%f211, %f31, %f210, %p247;
	selp.b32 	%r487, %r424, %r486, %p247;
$L__BB10_35:
	mov.b32 	%r441, 4;
	mov.b32 	%r442, 31;
	mov.b32 	%r443, -1;
	// begin inline asm
	shfl.sync.down.b32 %r434, %r487, %r441, %r442, %r443;
	// end inline asm
	mov.b32 	%r440, %f211;
	// begin inline asm
	shfl.sync.down.b32 %r439, %r440, %r441, %r442, %r443;
	// end inline asm
	mov.b32 	%f34, %r439;
	setp.gt.s32 	%p248, %r413, 27;
	mov.f32 	%f212, %f211;
	mov.u32 	%r488, %r487;
	@%p248 bra 	$L__BB10_38;
	setp.gt.f32 	%p249, %f211, %f34;
	mov.f32 	%f212, %f34;
	mov.u32 	%r488, %r434;
	@%p249 bra 	$L__BB10_38;
	setp.eq.f32 	%p250, %f211, %f34;
	setp.lt.s32 	%p251, %r434, %r487;
	and.pred  	%p252, %p250, %p251;
	selp.f32 	%f212, %f34, %f211, %p252;
	selp.b32 	%r488, %r434, %r487, %p252;
$L__BB10_38:
	mov.b32 	%r451, 8;
	mov.b32 	%r452, 31;
	mov.b32 	%r453, -1;
	// begin inline asm
	shfl.sync.down.b32 %r444, %r488, %r451, %r452, %r453;
	// end inline asm
	mov.b32 	%r450, %f212;
	// begin inline asm
	shfl.sync.down.b32 %r449, %r450, %r451, %r452, %r453;
	// end inline asm
	mov.b32 	%f37, %r449;
	setp.gt.s32 	%p253, %r413, 23;
	mov.f32 	%f272, %f212;
	mov.u32 	%r556, %r488;
	@%p253 bra 	$L__BB10_41;
	setp.gt.f32 	%p254, %f212, %f37;
	mov.f32 	%f272, %f37;
	mov.u32 	%r556, %r444;
	@%p254 bra 	$L__BB10_41;
	setp.eq.f32 	%p255, %f212, %f37;
	setp.lt.s32 	%p256, %r444, %r488;
	and.pred  	%p257, %p255, %p256;
	selp.f32 	%f272, %f37, %f212, %p257;
	selp.b32 	%r556, %r444, %r488, %p257;
$L__BB10_41:
	mov.b32 	%r461, 16;
	mov.b32 	%r462, 31;
	mov.b32 	%r463, -1;
	// begin inline asm
	shfl.sync.down.b32 %r490, %r556, %r461, %r462, %r463;
	// end inline asm
	mov.b32 	%r460, %f272;
	// begin inline asm
	shfl.sync.down.b32 %r459, %r460, %r461, %r462, %r463;
	// end inline asm
	mov.b32 	%f214, %r459;
	setp.gt.s32 	%p258, %r413, 15;
	@%p258 bra 	$L__BB10_46;
	setp.gt.f32 	%p259, %f272, %f214;
	@%p259 bra 	$L__BB10_44;
	setp.eq.f32 	%p260, %f272, %f214;
	setp.lt.s32 	%p261, %r490, %r556;
	and.pred  	%p262, %p260, %p261;
	selp.b32 	%r490, %r490, %r556, %p262;
	selp.f32 	%f214, %f214, %f272, %p262;
$L__BB10_44:
	setp.ne.s32 	%p263, %r413, 0;
	mov.f32 	%f272, %f214;
	mov.u32 	%r556, %r490;
	@%p263 bra 	$L__BB10_46;
	shr.u32 	%r464, %r2, 2;
	and.b32  	%r465, %r464, 248;
	mov.u32 	%r466, _ZZN3cub18CUB_300001_SM_10006detail6reduce28DeviceReduceSingleTileKernelINS2_10policy_hubINS0_12KeyValuePairIifEEiNS0_6ArgMinEE10Policy1000EPS6_N6thrust24THRUST_300001_SM_1000_NS24tabulate_output_iteratorINS2_32accumulating_transform_output_opINS5_IlfEENS2_18local_to_global_opIlEES7_NSD_INS2_31unzip_and_write_arg_extremum_opIPfPiEENSC_11use_defaultElEEEESM_lEEiS7_NS2_20empty_problem_init_tIS6_EES6_N4cuda3std3__410__identityEEEvT0_T1_T2_T3_T4_T6_E12temp_storage;
	add.s32 	%r467, %r466, %r465;
	st.shared.u32 	[%r467+8], %r490;
	st.shared.f32 	[%r467+12], %f214;
$L__BB10_46:
	bar.sync 	0;
	setp.ne.s32 	%p264, %r2, 0;
	@%p264 bra 	$L__BB10_198;
	ld.shared.u32 	%r492, [_ZZN3cub18CUB_300001_SM_10006detail6reduce28DeviceReduceSingleTileKernelINS2_10policy_hubINS0_12KeyValuePairIifEEiNS0_6ArgMinEE10Policy1000EPS6_N6thrust24THRUST_300001_SM_1000_NS24tabulate_output_iteratorINS2_32accumulating_transform_output_opINS5_IlfEENS2_18local_to_global_opIlEES7_NSD_INS2_31unzip_and_write_arg_extremum_opIPfPiEENSC_11use_defaultElEEEESM_lEEiS7_NS2_20empty_problem_init_tIS6_EES6_N4cuda3std3__410__identityEEEvT0_T1_T2_T3_T4_T6_E12temp_storage+16];
	ld.shared.f32 	%f216, [_ZZN3cub18CUB_300001_SM_10006detail6reduce28DeviceReduceSingleTileKernelINS2_10policy_hubINS0_12KeyValuePairIifEEiNS0_6ArgMinEE10Policy1000EPS6_N6thrust24THRUST_300001_SM_1000_NS24tabulate_output_iteratorINS2_32accumulating_transform_output_opINS5_IlfEENS2_18local_to_global_opIlEES7_NSD_INS2_31unzip_and_write_arg_extremum_opIPfPiEENSC_11use_defaultElEEEESM_lEEiS7_NS2_20empty_problem_init_tIS6_EES6_N4cuda3std3__410__identityEEEvT0_T1_T2_T3_T4_T6_E12temp_storage+20];
	setp.lt.f32 	%p265, %f216, %f272;
	@%p265 bra 	$L__BB10_49;
	setp.eq.f32 	%p266, %f272, %f216;
	setp.lt.s32 	%p267, %r492, %r556;
	and.pred  	%p268, %p266, %p267;
	selp.b32 	%r492, %r492, %r556, %p268;
	selp.f32 	%f216, %f216, %f272, %p268;
$L__BB10_49:
	ld.shared.u32 	%r493, [_ZZN3cub18CUB_300001_SM_10006detail6reduce28DeviceReduceSingleTileKernelINS2_10policy_hubINS0_12KeyValuePairIifEEiNS0_6ArgMinEE10Policy1000EPS6_N6thrust24THRUST_300001_SM_1000_NS24tabulate_output_iteratorINS2_32accumulating_transform_output_opINS5_IlfEENS2_18local_to_global_opIlEES7_NSD_INS2_31unzip_and_write_arg_extremum_opIPfPiEENSC_11use_defaultElEEEESM_lEEiS7_NS2_20empty_problem_init_tIS6_EES6_N4cuda3std3__410__identityEEEvT0_T1_T2_T3_T4_T6_E12temp_storage+24];
	ld.shared.f32 	%f217, [_ZZN3cub18CUB_300001_SM_10006detail6reduce28DeviceReduceSingleTileKernelINS2_10policy_hubINS0_12KeyValuePairIifEEiNS0_6ArgMinEE10Policy1000EPS6_N6thrust24THRUST_300001_SM_1000_NS24tabulate_output_iteratorINS2_32accumulating_transform_output_opINS5_IlfEENS2_18local_to_global_opIlEES7_NSD_INS2_31unzip_and_write_arg_extremum_opIPfPiEENSC_11use_defaultElEEEESM_lEEiS7_NS2_20empty_problem_init_tIS6_EES6_N4cuda3std3__410__identityEEEvT0_T1_T2_T3_T4_T6_E12temp_storage+28];
	setp.lt.f32 	%p269, %f217, %f216;
	@%p269 bra 	$L__BB10_51;
	setp.eq.f32 	%p270, %f216, %f217;
	setp.lt.s32 	%p271, %r493, %r492;
	and.pred  	%p272, %p270, %p271;
	selp.b32 	%r493, %r493, %r492, %p272;
	selp.f32 	%f217, %f217, %f216, %p272;
$L__BB10_51:
	ld.shared.u32 	%r494, [_ZZN3cub18CUB_300001_SM_10006detail6reduce28DeviceReduceSingleTileKernelINS2_10policy_hubINS0_12KeyValuePairIifEEiNS0_6ArgMinEE10Policy1000EPS6_N6thrust24THRUST_300001_SM_1000_NS24tabulate_output_iteratorINS2_32accumulating_transform_output_opINS5_IlfEENS2_18local_to_global_opIlEES7_NSD_INS2_31unzip_and_write_arg_extremum_opIPfPiEENSC_11use_defaultElEEEESM_lEEiS7_NS2_20empty_problem_init_tIS6_EES6_N4cuda3std3__410__identityEEEvT0_T1_T2_T3_T4_T6_E12temp_storage+32];
	ld.shared.f32 	%f218, [_ZZN3cub18CUB_300001_SM_10006detail6reduce28DeviceReduceSingleTileKernelINS2_10policy_hubINS0_12KeyValuePairIifEEiNS0_6ArgMinEE10Policy1000EPS6_N6thrust24THRUST_300001_SM_1000_NS24tabulate_output_iteratorINS2_32accumulating_transform_output_opINS5_IlfEENS2_18local_to_global_opIlEES7_NSD_INS2_31unzip_and_write_arg_extremum_opIPfPiEENSC_11use_defaultElEEEESM_lEEiS7_NS2_20empty_problem_init_tIS6_EES6_N4cuda3std3__410__identityEEEvT0_T1_T2_T3_T4_T6_E12temp_storage+36];
	setp.lt.f32 	%p273, %f218, %f217;
	@%p273 bra 	$L__BB10_53;
	setp.eq.f32 	%p274, %f217, %f218;
	setp.lt.s32 	%p275, %r494, %r493;
	and.pred  	%p276, %p274, %p275;
	selp.b32 	%r494, %r494, %r493, %p276;
	selp.f32 	%f218, %f218, %f217, %p276;
$L__BB10_53:
	ld.shared.u32 	%r495, [_ZZN3cub18CUB_300001_SM_10006detail6reduce28DeviceReduceSingleTileKernelINS2_10policy_hubINS0_12KeyValuePairIifEEiNS0_6ArgMinEE10Policy1000EPS6_N6thrust24THRUST_300001_SM_1000_NS24tabulate_output_iteratorINS2_32accumulating_transform_output_opINS5_IlfEENS2_18local_to_global_opIlEES7_NSD_INS2_31unzip_and_write_arg_extremum_opIPfPiEENSC_11use_defaultElEEEESM_lEEiS7_NS2_20empty_problem_init_tIS6_EES6_N4cuda3std3__410__identityEEEvT0_T1_T2_T3_T4_T6_E12temp_storage+40];
	ld.shared.f32 	%f219, [_ZZN3cub18CUB_300001_SM_10006detail6reduce28DeviceReduceSingleTileKernelINS2_10policy_hubINS0_12KeyValuePairIifEEiNS0_6ArgMinEE10Policy1000EPS6_N6thrust24THRUST_300001_SM_1000_NS24tabulate_output_iteratorINS2_32accumulating_transform_output_opINS5_IlfEENS2_18local_to_global_opIlEES7_NSD_INS2_31unzip_and_write_arg_extremum_opIPfPiEENSC_11use_defaultElEEEESM_lEEiS7_NS2_20empty_problem_init_tIS6_EES6_N4cuda3std3__410__identityEEEvT0_T1_T2_T3_T4_T6_E12temp_storage+44];
	setp.lt.f32 	%p277, %f219, %f218;
	@%p277 bra 	$L__BB10_55;
	setp.eq.f32 	%p278, %f218, %f219;
	setp.lt.s32 	%p279, %r495, %r494;
	and.pred  	%p280, %p278, %p279;
	selp.b32 	%r495, %r495, %r494, %p280;
	selp.f32 	%f219, %f219, %f218, %p280;
$L__BB10_55:
	ld.shared.u32 	%r496, [_ZZN3cub18CUB_300001_SM_10006detail6reduce28DeviceReduceSingleTileKernelINS2_10policy_hubINS0_12KeyValuePairIifEEiNS0_6ArgMinEE10Policy1000EPS6_N6thrust24THRUST_300001_SM_1000_NS24tabulate_output_iteratorINS2_32accumulating_transform_output_opINS5_IlfEENS2_18local_to_global_opIlEES7_NSD_INS2_31unzip_and_write_arg_extremum_opIPfPiEENSC_11use_defaultElEEEESM_lEEiS7_NS2_20empty_problem_init_tIS6_EES6_N4cuda3std3__410__identityEEEvT0_T1_T2_T3_T4_T6_E12temp_storage+48];
	ld.shared.f32 	%f220, [_ZZN3cub18CUB_300001_SM_10006detail6reduce28DeviceReduceSingleTileKernelINS2_10policy_hubINS0_12KeyValuePairIifEEiNS0_6ArgMinEE10Policy1000EPS6_N6thrust24THRUST_300001_SM_1000_NS24tabulate_output_iteratorINS2_32accumulating_transform_output_opINS5_IlfEENS2_18local_to_global_opIlEES7_NSD_INS2_31unzip_and_write_arg_extremum_opIPfPiEENSC_11use_defaultElEEEESM_lEEiS7_NS2_20empty_problem_init_tIS6_EES6_N4cuda3std3__410__identityEEEvT0_T1_T2_T3_T4_T6_E12temp_storage+52];
	setp.lt.f32 	%p281, %f220, %f219;
	@%p281 bra 	$L__BB10_57;
	setp.eq.f32 	%p282, %f219, %f220;
	setp.lt.s32 	%p283, %r496, %r495;
	and.pred  	%p284, %p282, %p283;
	selp.b32 	%r496, %r496, %r495, %p284;
	selp.f32 	%f220, %f220, %f219, %p284;
$L__BB10_57:
	ld.shared.u32 	%r497, [_ZZN3cub18CUB_300001_SM_10006detail6reduce28DeviceReduceSingleTileKernelINS2_10policy_hubINS0_12KeyValuePairIifEEiNS0_6ArgMinEE10Policy1000EPS6_N6thrust24THRUST_300001_SM_1000_NS24tabulate_output_iteratorINS2_32accumulating_transform_output_opINS5_IlfEENS2_18local_to_global_opIlEES7_NSD_INS2_31unzip_and_write_arg_extremum_opIPfPiEENSC_11use_defaultElEEEESM_lEEiS7_NS2_20empty_problem_init_tIS6_EES6_N4cuda3std3__410__identityEEEvT0_T1_T2_T3_T4_T6_E12temp_storage+56];
	ld.shared.f32 	%f221, [_ZZN3cub18CUB_300001_SM_10006detail6reduce28DeviceReduceSingleTileKernelINS2_10policy_hubINS0_12KeyValuePairIifEEiNS0_6ArgMinEE10Policy1000EPS6_N6thrust24THRUST_300001_SM_1000_NS24tabulate_output_iteratorINS2_32accumulating_transform_output_opINS5_IlfEENS2_18local_to_global_opIlEES7_NSD_INS2_31unzip_and_write_arg_extremum_opIPfPiEENSC_11use_defaultElEEEESM_lEEiS7_NS2_20empty_problem_init_tIS6_EES6_N4cuda3std3__410__identityEEEvT0_T1_T2_T3_T4_T6_E12temp_storage+60];
	setp.lt.f32 	%p285, %f221, %f220;
	@%p285 bra 	$L__BB10_59;
	setp.eq.f32 	%p286, %f220, %f221;
	setp.lt.s32 	%p287, %r497, %r496;
	and.pred  	%p288, %p286, %p287;
	selp.b32 	%r497, %r497, %r496, %p288;
	selp.f32 	%f221, %f221, %f220, %p288;
$L__BB10_59:
	ld.shared.u32 	%r556, [_ZZN3cub18CUB_300001_SM_10006detail6reduce28DeviceReduceSingleTileKernelINS2_10policy_hubINS0_12KeyValuePairIifEEiNS0_6ArgMinEE10Policy1000EPS6_N6thrust24THRUST_300001_SM_1000_NS24tabulate_output_iteratorINS2_32accumulating_transform_output_opINS5_IlfEENS2_18local_to_global_opIlEES7_NSD_INS2_31unzip_and_write_arg_extremum_opIPfPiEENSC_11use_defaultElEEEESM_lEEiS7_NS2_20empty_problem_init_tIS6_EES6_N4cuda3std3__410__identityEEEvT0_T1_T2_T3_T4_T6_E12temp_storage+64];
	ld.shared.f32 	%f272, [_ZZN3cub18CUB_300001_SM_10006detail6reduce28DeviceReduceSingleTileKernelINS2_10policy_hubINS0_12KeyValuePairIifEEiNS0_6ArgMinEE10Policy1000EPS6_N6thrust24THRUST_300001_SM_1000_NS24tabulate_output_iteratorINS2_32accumulating_transform_output_opINS5_IlfEENS2_18local_to_global_opIlEES7_NSD_INS2_31unzip_and_write_arg_extremum_opIPfPiEENSC_11use_defaultElEEEESM_lEEiS7_NS2_20empty_problem_init_tIS6_EES6_N4cuda3std3__410__identityEEEvT0_T1_T2_T3_T4_T6_E12temp_storage+68];
	setp.lt.f32 	%p289, %f272, %f221;
	@%p289 bra 	$L__BB10_198;
	setp.eq.f32 	%p290, %f221, %f272;
	setp.lt.s32 	%p291, %r556, %r497;
	and.pred  	%p292, %p290, %p291;
	selp.f32 	%f272, %f272, %f221, %p292;
	selp.b32 	%r556, %r556, %r497, %p292;
	bra.uni 	$L__BB10_198;
$L__BB10_61:
	// begin inline asm
	mov.u32 %r350, %laneid;
	// end inline asm
	and.b32  	%r361, %r2, 992;
	add.s32 	%r362, %r361, 32;
	setp.gt.s32 	%p174, %r362, %r222;
	not.b32 	%r363, %r361;
	add.s32 	%r364, %r222, %r363;
	selp.b32 	%r359, %r364, 31, %p174;
	mov.b32 	%r358, 1;
	mov.b32 	%r360, -1;
	// begin inline asm
	shfl.sync.down.b32 %r351, %r480, %r358, %r359, %r360;
	// end inline asm
	mov.b32 	%r357, %f204;
	// begin inline asm
	shfl.sync.down.b32 %r356, %r357, %r358, %r359, %r360;
	// end inline asm
	mov.b32 	%f64, %r356;
	setp.ge.s32 	%p175, %r350, %r359;
	mov.u32 	%r498, %r480;
	mov.f32 	%f222, %f204;
	@%p175 bra 	$L__BB10_64;
	setp.gt.f32 	%p176, %f204, %f64;
	mov.u32 	%r498, %r351;
	mov.f32 	%f222, %f64;
	@%p176 bra 	$L__BB10_64;
	setp.eq.f32 	%p177, %f204, %f64;
	setp.lt.s32 	%p178, %r351, %r480;
	and.pred  	%p179, %p177, %p178;
	selp.b32 	%r498, %r351, %r480, %p179;
	selp.f32 	%f222, %f64, %f204, %p179;
$L__BB10_64:
	mov.b32 	%r372, 2;
	mov.b32 	%r374, -1;
	// begin inline asm
	shfl.sync.down.b32 %r365, %r498, %r372, %r359, %r374;
	// end inline asm
	mov.b32 	%r371, %f222;
	// begin inline asm
	shfl.sync.down.b32 %r370, %r371, %r372, %r359, %r374;
	// end inline asm
	mov.b32 	%f67, %r370;
	add.s32 	%r375, %r350, 2;
	setp.gt.s32 	%p180, %r375, %r359;
	mov.u32 	%r499, %r498;
	mov.f32 	%f223, %f222;
	@%p180 bra 	$L__BB10_67;
	setp.gt.f32 	%p181, %f222, %f67;
	mov.u32 	%r499, %r365;
	mov.f32 	%f223, %f67;
	@%p181 bra 	$L__BB10_67;
	setp.eq.f32 	%p182, %f222, %f67;
	setp.lt.s32 	%p183, %r365, %r498;
	and.pred  	%p184, %p182, %p183;
	selp.b32 	%r499, %r365, %r498, %p184;
	selp.f32 	%f223, %f67, %f222, %p184;
$L__BB10_67:
	mov.b32 	%r383, 4;
	mov.b32 	%r385, -1;
	// begin inline asm
	shfl.sync.down.b32 %r376, %r499, %r383, %r359, %r385;
	// end inline asm
	mov.b32 	%r382, %f223;
	// begin inline asm
	shfl.sync.down.b32 %r381, %r382, %r383, %r359, %r385;
	// end inline asm
	mov.b32 	%f70, %r381;
	add.s32 	%r386, %r350, 4;
	setp.gt.s32 	%p185, %r386, %r359;
	mov.u32 	%r500, %r499;
	mov.f32 	%f224, %f223;
	@%p185 bra 	$L__BB10_70;
	setp.gt.f32 	%p186, %f223, %f70;
	mov.u32 	%r500, %r376;
	mov.f32 	%f224, %f70;
	@%p186 bra 	$L__BB10_70;
	setp.eq.f32 	%p187, %f223, %f70;
	setp.lt.s32 	%p188, %r376, %r499;
	and.pred  	%p189, %p187, %p188;
	selp.b32 	%r500, %r376, %r499, %p189;
	selp.f32 	%f224, %f70, %f223, %p189;
$L__BB10_70:
	mov.b32 	%r394, 8;
	mov.b32 	%r396, -1;
	// begin inline asm
	shfl.sync.down.b32 %r387, %r500, %r394, %r359, %r396;
	// end inline asm
	mov.b32 	%r393, %f224;
	// begin inline asm
	shfl.sync.down.b32 %r392, %r393, %r394, %r359, %r396;
	// end inline asm
	mov.b32 	%f73, %r392;
	add.s32 	%r397, %r350, 8;
	setp.gt.s32 	%p190, %r397, %r359;
	mov.u32 	%r501, %r500;
	mov.f32 	%f225, %f224;
	@%p190 bra 	$L__BB10_73;
	setp.gt.f32 	%p191, %f224, %f73;
	mov.u32 	%r501, %r387;
	mov.f32 	%f225, %f73;
	@%p191 bra 	$L__BB10_73;
	setp.eq.f32 	%p192, %f224, %f73;
	setp.lt.s32 	%p193, %r387, %r500;
	and.pred  	%p194, %p192, %p193;
	selp.b32 	%r501, %r387, %r500, %p194;
	selp.f32 	%f225, %f73, %f224, %p194;
$L__BB10_73:
	mov.b32 	%r405, 16;
	mov.b32 	%r407, -1;
	// begin inline asm
	shfl.sync.down.b32 %r398, %r501, %r405, %r359, %r407;
	// end inline asm
	mov.b32 	%r404, %f225;
	// begin inline asm
	shfl.sync.down.b32 %r403, %r404, %r405, %r359, %r407;
	// end inline asm
	mov.b32 	%f76, %r403;
	add.s32 	%r408, %r350, 16;
	setp.gt.s32 	%p195, %r408, %r359;
	mov.u32 	%r556, %r501;
	mov.f32 	%f272, %f225;
	@%p195 bra 	$L__BB10_76;
	setp.gt.f32 	%p196, %f225, %f76;
	mov.u32 	%r556, %r398;
	mov.f32 	%f272, %f76;
	@%p196 bra 	$L__BB10_76;
	setp.eq.f32 	%p197, %f225, %f76;
	setp.lt.s32 	%p198, %r398, %r501;
	and.pred  	%p199, %p197, %p198;
	selp.b32 	%r556, %r398, %r501, %p199;
	selp.f32 	%f272, %f76, %f225, %p199;
$L__BB10_76:
	setp.ne.s32 	%p200, %r350, 0;
	@%p200 bra 	$L__BB10_78;
	shr.u32 	%r409, %r2, 2;
	and.b32  	%r410, %r409, 248;
	mov.u32 	%r411, _ZZN3cub18CUB_300001_SM_10006detail6reduce28DeviceReduceSingleTileKernelINS2_10policy_hubINS0_12KeyValuePairIifEEiNS0_6ArgMinEE10Policy1000EPS6_N6thrust24THRUST_300001_SM_1000_NS24tabulate_output_iteratorINS2_32accumulating_transform_output_opINS5_IlfEENS2_18local_to_global_opIlEES7_NSD_INS2_31unzip_and_write_arg_extremum_opIPfPiEENSC_11use_defaultElEEEESM_lEEiS7_NS2_20empty_problem_init_tIS6_EES6_N4cuda3std3__410__identityEEEvT0_T1_T2_T3_T4_T6_E12temp_storage;
	add.s32 	%r412, %r411, %r410;
	st.shared.u32 	[%r412+8], %r556;
	st.shared.f32 	[%r412+12], %f272;
$L__BB10_78:
	bar.sync 	0;
	setp.ne.s32 	%p201, %r2, 0;
	setp.lt.s32 	%p202, %r222, 33;
	or.pred  	%p203, %p201, %p202;
	@%p203 bra 	$L__BB10_198;
	ld.shared.u32 	%r503, [_ZZN3cub18CUB_300001_SM_10006detail6reduce28DeviceReduceSingleTileKernelINS2_10policy_hubINS0_12KeyValuePairIifEEiNS0_6ArgMinEE10Policy1000EPS6_N6thrust24THRUST_300001_SM_1000_NS24tabulate_output_iteratorINS2_32accumulating_transform_output_opINS5_IlfEENS2_18local_to_global_opIlEES7_NSD_INS2_31unzip_and_write_arg_extremum_opIPfPiEENSC_11use_defaultElEEEESM_lEEiS7_NS2_20empty_problem_init_tIS6_EES6_N4cuda3std3__410__identityEEEvT0_T1_T2_T3_T4_T6_E12temp_storage+16];
	ld.shared.f32 	%f227, [_ZZN3cub18CUB_300001_SM_10006detail6reduce28DeviceReduceSingleTileKernelINS2_10policy_hubINS0_12KeyValuePairIifEEiNS0_6ArgMinEE10Policy1000EPS6_N6thrust24THRUST_300001_SM_1000_NS24tabulate_output_iteratorINS2_32accumulating_transform_output_opINS5_IlfEENS2_18local_to_global_opIlEES7_NSD_INS2_31unzip_and_write_arg_extremum_opIPfPiEENSC_11use_defaultElEEEESM_lEEiS7_NS2_20empty_problem_init_tIS6_EES6_N4cuda3std3__410__identityEEEvT0_T1_T2_T3_T4_T6_E12temp_storage+20];
	setp.lt.f32 	%p204, %f227, %f272;
	@%p204 bra 	$L__BB10_81;
	setp.eq.f32 	%p205, %f272, %f227;
	setp.lt.s32 	%p206, %r503, %r556;
	and.pred  	%p207, %p205, %p206;
	selp.b32 	%r503, %r503, %r556, %p207;
	selp.f32 	%f227, %f227, %f272, %p207;
$L__BB10_81:
	setp.lt.u32 	%p208, %r222, 65;
	mov.f32 	%f272, %f227;
	mov.u32 	%r556, %r503;
	@%p208 bra 	$L__BB10_198;
	ld.shared.u32 	%r556, [_ZZN3cub18CUB_300001_SM_10006detail6reduce28DeviceReduceSingleTileKernelINS2_10policy_hubINS0_12KeyValuePairIifEEiNS0_6ArgMinEE10Policy1000EPS6_N6thrust24THRUST_300001_SM_1000_NS24tabulate_output_iteratorINS2_32accumulating_transform_output_opINS5_IlfEENS2_18local_to_global_opIlEES7_NSD_INS2_31unzip_and_write_arg_extremum_opIPfPiEENSC_11use_defaultElEEEESM_lEEiS7_NS2_20empty_problem_init_tIS6_EES6_N4cuda3std3__410__identityEEEvT0_T1_T2_T3_T4_T6_E12temp_storage+24];
	ld.shared.f32 	%f272, [_ZZN3cub18CUB_300001_SM_10006detail6reduce28DeviceReduceSingleTileKernelINS2_10policy_hubINS0_12KeyValuePairIifEEiNS0_6ArgMinEE10Policy1000EPS6_N6thrust24THRUST_300001_SM_1000_NS24tabulate_output_iteratorINS2_32accumulating_transform_output_opINS5_IlfEENS2_18local_to_global_opIlEES7_NSD_INS2_31unzip_and_write_arg_extremum_opIPfPiEENSC_11use_defaultElEEEESM_lEEiS7_NS2_20empty_problem_init_tIS6_EES6_N4cuda3std3__410__identityEEEvT0_T1_T2_T3_T4_T6_E12temp_storage+28];
	setp.lt.f32 	%p209, %f272, %f227;
	@%p209 bra 	$L__BB10_84;
	setp.eq.f32 	%p210, %f227, %f272;
	setp.lt.s32 	%p211, %r556, %r503;
	and.pred  	%p212, %p210, %p211;
	selp.b32 	%r556, %r556, %r503, %p212;
	selp.f32 	%f272, %f272, %f227, %p212;
$L__BB10_84:
	setp.lt.u32 	%p213, %r222, 97;
	@%p213 bra 	$L__BB10_198;
	ld.shared.u32 	%r505, [_ZZN3cub18CUB_300001_SM_10006detail6reduce28DeviceReduceSingleTileKernelINS2_10policy_hubINS0_12KeyValuePairIifEEiNS0_6ArgMinEE10Policy1000EPS6_N6thrust24THRUST_300001_SM_1000_NS24tabulate_output_iteratorINS2_32accumulating_transform_output_opINS5_IlfEENS2_18local_to_global_opIlEES7_NSD_INS2_31unzip_and_write_arg_extremum_opIPfPiEENSC_11use_defaultElEEEESM_lEEiS7_NS2_20empty_problem_init_tIS6_EES6_N4cuda3std3__410__identityEEEvT0_T1_T2_T3_T4_T6_E12temp_storage+32];
	ld.shared.f32 	%f229, [_ZZN3cub18CUB_300001_SM_10006detail6reduce28DeviceReduceSingleTileKernelINS2_10policy_hubINS0_12KeyValuePairIifEEiNS0_6ArgMinEE10Policy1000EPS6_N6thrust24THRUST_300001_SM_1000_NS24tabulate_output_iteratorINS2_32accumulating_transform_output_opINS5_IlfEENS2_18local_to_global_opIlEES7_NSD_INS2_31unzip_and_write_arg_extremum_opIPfPiEENSC_11use_defaultElEEEESM_lEEiS7_NS2_20empty_problem_init_tIS6_EES6_N4cuda3std3__410__identityEEEvT0_T1_T2_T3_T4_T6_E12temp_storage+36];
	setp.lt.f32 	%p214, %f229, %f272;
	@%p214 bra 	$L__BB10_87;
	setp.eq.f32 	%p215, %f272, %f229;
	setp.lt.s32 	%p216, %r505, %r556;
	and.pred  	%p217, %p215, %p216;
	selp.b32 	%r505, %r505, %r556, %p217;
	selp.f32 	%f229, %f229, %f272, %p217;
$L__BB10_87:
	setp.lt.u32 	%p218, %r222, 129;
	mov.f32 	%f272, %f229;
	mov.u32 	%r556, %r505;
	@%p218 bra 	$L__BB10_198;
	ld.shared.u32 	%r556, [_ZZN3cub18CUB_300001_SM_10006detail6reduce28DeviceReduceSingleTileKernelINS2_10policy_hubINS0_12KeyValuePairIifEEiNS0_6ArgMinEE10Policy1000EPS6_N6thrust24THRUST_300001_SM_1000_NS24tabulate_output_iteratorINS2_32accumulating_transform_output_opINS5_IlfEENS2_18local_to_global_opIlEES7_NSD_INS2_31unzip_and_write_arg_extremum_opIPfPiEENSC_11use_defaultElEEEESM_lEEiS7_NS2_20empty_problem_init_tIS6_EES6_N4cuda3std3__410__identityEEEvT0_T1_T2_T3_T4_T6_E12temp_storage+40];
	ld.shared.f32 	%f272, [_ZZN3cub18CUB_300001_SM_10006detail6reduce28DeviceReduceSingleTileKernelINS2_10policy_hubINS0_12KeyValuePairIifEEiNS0_6ArgMinEE10Policy1000EPS6_N6thrust24THRUST_300001_SM_1000_NS24tabulate_output_iteratorINS2_32accumulating_transform_output_opINS5_IlfEENS2_18local_to_global_opIlEES7_NSD_INS2_31unzip_and_write_arg_extremum_opIPfPiEENSC_11use_defaultElEEEESM_lEEiS7_NS2_20empty_problem_init_tIS6_EES6_N4cuda3std3__410__identityEEEvT0_T1_T2_T3_T4_T6_E12temp_storage+44];
	setp.lt.f32 	%p219, %f272, %f229;
	@%p219 bra 	$L__BB10_90;
	setp.eq.f32 	%p220, %f229, %f272;
	setp.lt.s32 	%p221, %r556, %r505;
	and.pred  	%p222, %p220, %p221;
	selp.b32 	%r556, %r556, %r505, %p222;
	selp.f32 	%f272, %f272, %f229, %p222;
$L__BB10_90:
	setp.lt.u32 	%p223, %r222, 161;
	@%p223 bra 	$L__BB10_198;
	ld.shared.u32 	%r507, [_ZZN3cub18CUB_300001_SM_10006detail6reduce28DeviceReduceSingleTileKernelINS2_10policy_hubINS0_12KeyValuePairIifEEiNS0_6ArgMinEE10Policy1000EPS6_N6thrust24THRUST_300001_SM_1000_NS24tabulate_output_iteratorINS2_32accumulating_transform_output_opINS5_IlfEENS2_18local_to_global_opIlEES7_NSD_INS2_31unzip_and_write_arg_extremum_opIPfPiEENSC_11use_defaultElEEEESM_lEEiS7_NS2_20empty_problem_init_tIS6_EES6_N4cuda3std3__410__identityEEEvT0_T1_T2_T3_T4_T6_E12temp_storage+48];
	ld.shared.f32 	%f231, [_ZZN3cub18CUB_300001_SM_10006detail6reduce28DeviceReduceSingleTileKernelINS2_10policy_hubINS0_12KeyValuePairIifEEiNS0_6ArgMinEE10Policy1000EPS6_N6thrust24THRUST_300001_SM_1000_NS24tabulate_output_iteratorINS2_32accumulating_transform_output_opINS5_IlfEENS2_18local_to_global_opIlEES7_NSD_INS2_31unzip_and_write_arg_extremum_opIPfPiEENSC_11use_defaultElEEEESM_lEEiS7_NS2_20empty_problem_init_tIS6_EES6_N4cuda3std3__410__identityEEEvT0_T1_T2_T3_T4_T6_E12temp_storage+52];
	setp.lt.f32 	%p224, %f231, %f272;
	@%p224 bra 	$L__BB10_93;
	setp.eq.f32 	%p225, %f272, %f231;
	setp.lt.s32 	%p226, %r507, %r556;
	and.pred  	%p227, %p225, %p226;
	selp.b32 	%r507, %r507, %r556, %p227;
	selp.f32 	%f231, %f231, %f272, %p227;
$L__BB10_93:
	setp.lt.u32 	%p228, %r222, 193;
	mov.f32 	%f272, %f231;
	mov.u32 	%r556, %r507;
	@%p228 bra 	$L__BB10_198;
	ld.shared.u32 	%r508, [_ZZN3cub18CUB_300001_SM_10006detail6reduce28DeviceReduceSingleTileKernelINS2_10policy_hubINS0_12KeyValuePairIifEEiNS0_6ArgMinEE10Policy1000EPS6_N6thrust24THRUST_300001_SM_1000_NS24tabulate_output_iteratorINS2_32accumulating_transform_output_opINS5_IlfEENS2_18local_to_global_opIlEES7_NSD_INS2_31unzip_and_write_arg_extremum_opIPfPiEENSC_11use_defaultElEEEESM_lEEiS7_NS2_20empty_problem_init_tIS6_EES6_N4cuda3std3__410__identityEEEvT0_T1_T2_T3_T4_T6_E12temp_storage+56];
	ld.shared.f32 	%f232, [_ZZN3cub18CUB_300001_SM_10006detail6reduce28DeviceReduceSingleTileKernelINS2_10policy_hubINS0_12KeyValuePairIifEEiNS0_6ArgMinEE10Policy1000EPS6_N6thrust24THRUST_300001_SM_1000_NS24tabulate_output_iteratorINS2_32accumulating_transform_output_opINS5_IlfEENS2_18local_to_global_opIlEES7_NSD_INS2_31unzip_and_write_arg_extremum_opIPfPiEENSC_11use_defaultElEEEESM_lEEiS7_NS2_20empty_problem_init_tIS6_EES6_N4cuda3std3__410__identityEEEvT0_T1_T2_T3_T4_T6_E12temp_storage+60];
	setp.lt.f32 	%p229, %f232, %f231;
	@%p229 bra 	$L__BB10_96;
	setp.eq.f32 	%p230, %f231, %f232;
	setp.lt.s32 	%p231, %r508, %r507;
	and.pred  	%p232, %p230, %p231;
	selp.b32 	%r508, %r508, %r507, %p232;
	selp.f32 	%f232, %f232, %f231, %p232;
$L__BB10_96:
	setp.lt.u32 	%p233, %r222, 225;
	mov.f32 	%f272, %f232;
	mov.u32 	%r556, %r508;
	@%p233 bra 	$L__BB10_198;
	ld.shared.u32 	%r556, [_ZZN3cub18CUB_300001_SM_10006detail6reduce28DeviceReduceSingleTileKernelINS2_10policy_hubINS0_12KeyValuePairIifEEiNS0_6ArgMinEE10Policy1000EPS6_N6thrust24THRUST_300001_SM_1000_NS24tabulate_output_iteratorINS2_32accumulating_transform_output_opINS5_IlfEENS2_18local_to_global_opIlEES7_NSD_INS2_31unzip_and_write_arg_extremum_opIPfPiEENSC_11use_defaultElEEEESM_lEEiS7_NS2_20empty_problem_init_tIS6_EES6_N4cuda3std3__410__identityEEEvT0_T1_T2_T3_T4_T6_E12temp_storage+64];
	ld.shared.f32 	%f272, [_ZZN3cub18CUB_300001_SM_10006detail6reduce28DeviceReduceSingleTileKernelINS2_10policy_hubINS0_12KeyValuePairIifEEiNS0_6ArgMinEE10Policy1000EPS6_N6thrust24THRUST_300001_SM_1000_NS24tabulate_output_iteratorINS2_32accumulating_transform_output_opINS5_IlfEENS2_18local_to_global_opIlEES7_NSD_INS2_31unzip_and_write_arg_extremum_opIPfPiEENSC_11use_defaultElEEEESM_lEEiS7_NS2_20empty_problem_init_tIS6_EES6_N4cuda3std3__410__identityEEEvT0_T1_T2_T3_T4_T6_E12temp_storage+68];
	setp.lt.f32 	%p234, %f272, %f232;
	@%p234 bra 	$L__BB10_198;
	setp.eq.f32 	%p235, %f232, %f272;
	setp.lt.s32 	%p236, %r556, %r508;
	and.pred  	%p237, %p235, %p236;
	selp.f32 	%f272, %f272, %f232, %p237;
	selp.b32 	%r556, %r556, %r508, %p237;
	bra.uni 	$L__BB10_198;
$L__BB10_99:
	mov.u32 	%r110, %tid.x;
	mul.wide.u32 	%rd50, %r110, 8;
	add.s64 	%rd34, %rd33, %rd50;
	// begin inline asm
	ld.global.nc.u32 %r518, [%rd34];
	// end inline asm
	add.s64 	%rd35, %rd34, 4;
	// begin inline asm
	ld.global.nc.u32 %r225, [%rd35];
	// end inline asm
	mov.b32 	%f241, %r225;
	add.s64 	%rd36, %rd34, 2048;
	// begin inline asm
	ld.global.nc.u32 %r226, [%rd36];
	// end inline asm
	add.s64 	%rd37, %rd34, 2052;
	// begin inline asm
	ld.global.nc.u32 %r227, [%rd37];
	// end inline asm
	mov.b32 	%f100, %r227;
	add.s64 	%rd38, %rd34, 4096;
	// begin inline asm
	ld.global.nc.u32 %r228, [%rd38];
	// end inline asm
	add.s64 	%rd39, %rd34, 4100;
	// begin inline asm
	ld.global.nc.u32 %r229, [%rd39];
	// end inline asm
	mov.b32 	%f101, %r229;
	add.s64 	%rd40, %rd34, 6144;
	// begin inline asm
	ld.global.nc.u32 %r230, [%rd40];
	// end inline asm
	add.s64 	%rd41, %rd34, 6148;
	// begin inline asm
	ld.global.nc.u32 %r231, [%rd41];
	// end inline asm
	mov.b32 	%f102, %r231;
	add.s64 	%rd42, %rd34, 8192;
	// begin inline asm
	ld.global.nc.u32 %r232, [%rd42];
	// end inline asm
	add.s64 	%rd43, %rd34, 8196;
	// begin inline asm
	ld.global.nc.u32 %r233, [%rd43];
	// end inline asm
	mov.b32 	%f103, %r233;
	add.s64 	%rd44, %rd34, 10240;
	// begin inline asm
	ld.global.nc.u32 %r234, [%rd44];
	// end inline asm
	add.s64 	%rd45, %rd34, 10244;
	// begin inline asm
	ld.global.nc.u32 %r235, [%rd45];
	// end inline asm
	mov.b32 	%f104, %r235;
	add.s64 	%rd46, %rd34, 12288;
	// begin inline asm
	ld.global.nc.u32 %r236, [%rd46];
	// end inline asm
	add.s64 	%rd47, %rd34, 12292;
	// begin inline asm
	ld.global.nc.u32 %r237, [%rd47];
	// end inline asm
	mov.b32 	%f105, %r237;
	add.s64 	%rd48, %rd34, 14336;
	// begin inline asm
	ld.global.nc.u32 %r238, [%rd48];
	// end inline asm
	add.s64 	%rd49, %rd34, 14340;
	// begin inline asm
	ld.global.nc.u32 %r239, [%rd49];
	// end inline asm
	mov.b32 	%f106, %r239;
	setp.lt.f32 	%p3, %f100, %f241;
	@%p3 bra 	$L__BB10_101;
	setp.neu.f32 	%p4, %f241, %f100;
	setp.ge.s32 	%p5, %r226, %r518;
	or.pred  	%p6, %p4, %p5;
	@%p6 bra 	$L__BB10_102;
$L__BB10_101:
	mov.u32 	%r518, %r226;
	mov.f32 	%f241, %f100;
$L__BB10_102:
	setp.gt.f32 	%p7, %f241, %f101;
	@%p7 bra 	$L__BB10_104;
	setp.neu.f32 	%p8, %f241, %f101;
	setp.ge.s32 	%p9, %r228, %r518;
	or.pred  	%p10, %p8, %p9;
	@%p10 bra 	$L__BB10_105;
$L__BB10_104:
	mov.u32 	%r518, %r228;
	mov.f32 	%f241, %f101;
$L__BB10_105:
	setp.gt.f32 	%p11, %f241, %f102;
	@%p11 bra 	$L__BB10_107;
	setp.neu.f32 	%p12, %f241, %f102;
	setp.ge.s32 	%p13, %r230, %r518;
	or.pred  	%p14, %p12, %p13;
	@%p14 bra 	$L__BB10_108;
$L__BB10_107:
	mov.u32 	%r518, %r230;
	mov.f32 	%f241, %f102;
$L__BB10_108:
	setp.gt.f32 	%p15, %f241, %f103;
	@%p15 bra 	$L__BB10_110;
	setp.neu.f32 	%p16, %f241, %f103;
	setp.ge.s32 	%p17, %r232, %r518;
	or.pred  	%p18, %p16, %p17;
	@%p18 bra 	$L__BB10_111;
$L__BB10_110:
	mov.u32 	%r518, %r232;
	mov.f32 	%f241, %f103;
$L__BB10_111:
	setp.gt.f32 	%p19, %f241, %f104;
	@%p19 bra 	$L__BB10_113;
	setp.neu.f32 	%p20, %f241, %f104;
	setp.ge.s32 	%p21, %r234, %r518;
	or.pred  	%p22, %p20, %p21;
	@%p22 bra 	$L__BB10_114;
$L__BB10_113:
	mov.u32 	%r518, %r234;
	mov.f32 	%f241, %f104;
$L__BB10_114:
	setp.gt.f32 	%p23, %f241, %f105;
	@%p23 bra 	$L__BB10_116;
	setp.neu.f32 	%p24, %f241, %f105;
	setp.ge.s32 	%p25, %r236, %r518;
	or.pred  	%p26, %p24, %p25;
	@%p26 bra 	$L__BB10_117;
$L__BB10_116:
	mov.u32 	%r518, %r236;
	mov.f32 	%f241, %f105;
$L__BB10_117:
	setp.gt.f32 	%p27, %f241, %f106;
	@%p27 bra 	$L__BB10_119;
	setp.neu.f32 	%p28, %f241, %f106;
	setp.ge.s32 	%p29, %r238, %r518;
	or.pred  	%p30, %p28, %p29;
	@%p30 bra 	$L__BB10_120;
$L__BB10_119:
	mov.u32 	%r518, %r238;
	mov.f32 	%f241, %f106;
$L__BB10_120:
	setp.lt.u32 	%p31, %r222, 4096;
	mov.b32 	%r527, 2048;
	@%p31 bra 	$L__BB10_148;
	add.s32 	%r126, %r222, -2048;
	mov.b32 	%r527, 2048;
$L__BB10_122:
	mul.wide.s32 	%rd67, %r527, 8;
	add.s64 	%rd51, %rd34, %rd67;
	// begin inline asm
	ld.global.nc.u32 %r242, [%rd51];
	// end inline asm
	add.s64 	%rd52, %rd51, 4;
	// begin inline asm
	ld.global.nc.u32 %r243, [%rd52];
	// end inline asm
	mov.b32 	%f115, %r243;
	add.s64 	%rd53, %rd51, 2048;
	// begin inline asm
	ld.global.nc.u32 %r244, [%rd53];
	// end inline asm
	add.s64 	%rd54, %rd51, 2052;
	// begin inline asm
	ld.global.nc.u32 %r245, [%rd54];
	// end inline asm
	mov.b32 	%f116, %r245;
	add.s64 	%rd55, %rd51, 4096;
	// begin inline asm
	ld.global.nc.u32 %r246, [%rd55];
	// end inline asm
	add.s64 	%rd56, %rd51, 4100;
	// begin inline asm
	ld.global.nc.u32 %r247, [%rd56];
	// end inline asm
	mov.b32 	%f117, %r247;
	add.s64 	%rd57, %rd51, 6144;
	// begin inline asm
	ld.global.nc.u32 %r248, [%rd57];
	// end inline asm
	add.s64 	%rd58, %rd51, 6148;
	// begin inline asm
	ld.global.nc.u32 %r249, [%rd58];
	// end inline asm
	mov.b32 	%f118, %r249;
	add.s64 	%rd59, %rd51, 8192;
	// begin inline asm
	ld.global.nc.u32 %r250, [%rd59];
	// end inline asm
	add.s64 	%rd60, %rd51, 8196;
	// begin inline asm
	ld.global.nc.u32 %r251, [%rd60];
	// end inline asm
	mov.b32 	%f119, %r251;
	add.s64 	%rd61, %rd51, 10240;
	// begin inline asm
	ld.global.nc.u32 %r252, [%rd61];
	// end inline asm
	add.s64 	%rd62, %rd51, 10244;
	// begin inline asm
	ld.global.nc.u32 %r253, [%rd62];
	// end inline asm
	mov.b32 	%f120, %r253;
	add.s64 	%rd63, %rd51, 12288;
	// begin inline asm
	ld.global.nc.u32 %r254, [%rd63];
	// end inline asm
	add.s64 	%rd64, %rd51, 12292;
	// begin inline asm
	ld.global.nc.u32 %r255, [%rd64];
	// end inline asm
	mov.b32 	%f121, %r255;
	add.s64 	%rd65, %rd51, 14336;
	// begin inline asm
	ld.global.nc.u32 %r256, [%rd65];
	// end inline asm
	add.s64 	%rd66, %rd51, 14340;
	// begin inline asm
	ld.global.nc.u32 %r257, [%rd66];
	// end inline asm
	mov.b32 	%f122, %r257;
	setp.gt.f32 	%p32, %f241, %f115;
	@%p32 bra 	$L__BB10_124;
	setp.neu.f32 	%p33, %f241, %f115;
	setp.ge.s32 	%p34, %r242, %r518;
	or.pred  	%p35, %p33, %p34;
	@%p35 bra 	$L__BB10_125;
$L__BB10_124:
	mov.u32 	%r518, %r242;
	mov.f32 	%f241, %f115;
$L__BB10_125:
	setp.gt.f32 	%p36, %f241, %f116;
	@%p36 bra 	$L__BB10_127;
	setp.neu.f32 	%p37, %f241, %f116;
	setp.ge.s32 	%p38, %r244, %r518;
	or.pred  	%p39, %p37, %p38;
	@%p39 bra 	$L__BB10_128;
$L__BB10_127:
	mov.u32 	%r518, %r244;
	mov.f32 	%f241, %f116;
$L__BB10_128:
	setp.gt.f32 	%p40, %f241, %f117;
	@%p40 bra 	$L__BB10_130;
	setp.neu.f32 	%p41, %f241, %f117;
	setp.ge.s32 	%p42, %r246, %r518;
	or.pred  	%p43, %p41, %p42;
	@%p43 bra 	$L__BB10_131;
$L__BB10_130:
	mov.u32 	%r518, %r246;
	mov.f32 	%f241, %f117;
$L__BB10_131:
	setp.gt.f32 	%p44, %f241, %f118;
	@%p44 bra 	$L__BB10_133;
	setp.neu.f32 	%p45, %f241, %f118;
	setp.ge.s32 	%p46, %r248, %r518;
	or.pred  	%p47, %p45, %p46;
	@%p47 bra 	$L__BB10_134;
$L__BB10_133:
	mov.u32 	%r518, %r248;
	mov.f32 	%f241, %f118;
$L__BB10_134:
	setp.gt.f32 	%p48, %f241, %f119;
	@%p48 bra 	$L__BB10_136;
	setp.neu.f32 	%p49, %f241, %f119;
	setp.ge.s32 	%p50, %r250, %r518;
	or.pred  	%p51, %p49, %p50;
	@%p51 bra 	$L__BB10_137;
$L__BB10_136:
	mov.u32 	%r518, %r250;
	mov.f32 	%f241, %f119;
$L__BB10_137:
	setp.gt.f32 	%p52, %f241, %f120;
	@%p52 bra 	$L__BB10_139;
	setp.neu.f32 	%p53, %f241, %f120;
	setp.ge.s32 	%p54, %r252, %r518;
	or.pred  	%p55, %p53, %p54;
	@%p55 bra 	$L__BB10_140;
$L__BB10_139:
	mov.u32 	%r518, %r252;
	mov.f32 	%f241, %f120;
$L__BB10_140:
	setp.gt.f32 	%p56, %f241, %f121;
	@%p56 bra 	$L__BB10_142;
	setp.neu.f32 	%p57, %f241, %f121;
	setp.ge.s32 	%p58, %r254, %r518;
	or.pred  	%p59, %p57, %p58;
	@%p59 bra 	$L__BB10_143;
$L__BB10_142:
	mov.u32 	%r518, %r254;
	mov.f32 	%f241, %f121;
$L__BB10_143:
	setp.gt.f32 	%p60, %f241, %f122;
	@%p60 bra 	$L__BB10_145;
	setp.neu.f32 	%p61, %f241, %f122;
	setp.ge.s32 	%p62, %r256, %r518;
	or.pred  	%p63, %p61, %p62;
	@%p63 bra 	$L__BB10_146;
$L__BB10_145:
	mov.u32 	%r518, %r256;
	mov.f32 	%f241, %f122;
$L__BB10_146:
	sub.s32 	%r258, %r222, %r527;
	setp.lt.s32 	%p64, %r258, 2048;
	@%p64 bra 	$L__BB10_166;
	add.s32 	%r527, %r527, 2048;
	setp.le.s32 	%p65, %r527, %r126;
	@%p65 bra 	$L__BB10_122;
$L__BB10_148:
	setp.le.s32 	%p66, %r222, %r527;
	@%p66 bra 	$L__BB10_166;
	sub.s32 	%r148, %r222, %r527;
	setp.ge.s32 	%p67, %r110, %r148;
	@%p67 bra 	$L__BB10_166;
	not.b32 	%r260, %r110;
	add.s32 	%r261, %r222, %r260;
	sub.s32 	%r149, %r261, %r527;
	and.b32  	%r262, %r149, 768;
	setp.eq.s32 	%p68, %r262, 768;
	mov.u32 	%r533, %r110;
	@%p68 bra 	$L__BB10_155;
	add.s32 	%r529, %r110, %r527;
	shr.u32 	%r263, %r149, 8;
	add.s32 	%r264, %r263, 1;
	and.b32  	%r265, %r264, 3;
	neg.s32 	%r528, %r265;
	mov.u32 	%r533, %r110;
	mov.u32 	%r531, %r518;
	mov.f32 	%f250, %f241;
$L__BB10_152:
	.pragma "nounroll";
	mul.wide.u32 	%rd70, %r529, 8;
	add.s64 	%rd68, %rd33, %rd70;
	// begin inline asm
	ld.global.nc.u32 %r518, [%rd68];
	// end inline asm
	add.s64 	%rd69, %rd68, 4;
	// begin inline asm
	ld.global.nc.u32 %r267, [%rd69];
	// end inline asm
	mov.b32 	%f241, %r267;
	setp.gt.f32 	%p69, %f250, %f241;
	@%p69 bra 	$L__BB10_154;
	setp.eq.f32 	%p70, %f250, %f241;
	setp.lt.s32 	%p71, %r518, %r531;
	and.pred  	%p72, %p70, %p71;
	selp.b32 	%r518, %r518, %r531, %p72;
	selp.f32 	%f241, %f241, %f250, %p72;
$L__BB10_154:
	add.s32 	%r533, %r533, 256;
	add.s32 	%r529, %r529, 256;
	add.s32 	%r528, %r528, 1;
	setp.ne.s32 	%p73, %r528, 0;
	mov.u32 	%r531, %r518;
	mov.f32 	%f250, %f241;
	@%p73 bra 	$L__BB10_152;
$L__BB10_155:
	setp.lt.u32 	%p74, %r149, 768;
	@%p74 bra 	$L__BB10_166;
	cvt.u64.u32 	%rd71, %r533;
	cvt.u64.u32 	%rd72, %r527;
	add.s64 	%rd73, %rd71, %rd72;
	shl.b64 	%rd74, %rd73, 3;
	add.s64 	%rd75, %rd74, %rd33;
	add.s64 	%rd115, %rd75, 6148;
	add.s32 	%r536, %r533, %r527;
$L__BB10_157:
	mul.wide.u32 	%rd78, %r536, 8;
	add.s64 	%rd76, %rd33, %rd78;
	// begin inline asm
	ld.global.nc.u32 %r539, [%rd76];
	// end inline asm
	add.s64 	%rd77, %rd76, 4;
	// begin inline asm
	ld.global.nc.u32 %r269, [%rd77];
	// end inline asm
	mov.b32 	%f255, %r269;
	setp.gt.f32 	%p75, %f241, %f255;
	@%p75 bra 	$L__BB10_159;
	setp.eq.f32 	%p76, %f241, %f255;
	setp.lt.s32 	%p77, %r539, %r518;
	and.pred  	%p78, %p76, %p77;
	selp.b32 	%r539, %r539, %r518, %p78;
	selp.f32 	%f255, %f255, %f241, %p78;
$L__BB10_159:
	add.s64 	%rd79, %rd115, -4100;
	// begin inline asm
	ld.global.nc.u32 %r540, [%rd79];
	// end inline asm
	add.s64 	%rd80, %rd115, -4096;
	// begin inline asm
	ld.global.nc.u32 %r271, [%rd80];
	// end inline asm
	mov.b32 	%f256, %r271;
	setp.gt.f32 	%p79, %f255, %f256;
	@%p79 bra 	$L__BB10_161;
	setp.eq.f32 	%p80, %f255, %f256;
	setp.lt.s32 	%p81, %r540, %r539;
	and.pred  	%p82, %p80, %p81;
	selp.b32 	%r540, %r540, %r539, %p82;
	selp.f32 	%f256, %f256, %f255, %p82;
$L__BB10_161:
	add.s64 	%rd81, %rd115, -2052;
	// begin inline asm
	ld.global.nc.u32 %r541, [%rd81];
	// end inline asm
	add.s64 	%rd82, %rd115, -2048;
	// begin inline asm
	ld.global.nc.u32 %r273, [%rd82];
	// end inline asm
	mov.b32 	%f257, %r273;
	setp.gt.f32 	%p83, %f256, %f257;
	@%p83 bra 	$L__BB10_163;
	setp.eq.f32 	%p84, %f256, %f257;
	setp.lt.s32 	%p85, %r541, %r540;
	and.pred  	%p86, %p84, %p85;
	selp.b32 	%r541, %r541, %r540, %p86;
	selp.f32 	%f257, %f257, %f256, %p86;
$L__BB10_163:
	add.s64 	%rd83, %rd115, -4;
	// begin inline asm
	ld.global.nc.u32 %r518, [%rd83];
	// end inline asm
	// begin inline asm
	ld.global.nc.u32 %r275, [%rd115];
	// end inline asm
	mov.b32 	%f241, %r275;
	setp.gt.f32 	%p87, %f257, %f241;
	@%p87 bra 	$L__BB10_165;
	setp.eq.f32 	%p88, %f257, %f241;
	setp.lt.s32 	%p89, %r518, %r541;
	and.pred  	%p90, %p88, %p89;
	selp.b32 	%r518, %r518, %r541, %p90;
	selp.f32 	%f241, %f241, %f257, %p90;
$L__BB10_165:
	add.s32 	%r533, %r533, 1024;
	add.s64 	%rd115, %rd115, 8192;
	add.s32 	%r536, %r536, 1024;
	setp.lt.s32 	%p91, %r533, %r148;
	@%p91 bra 	$L__BB10_157;
$L__BB10_166:
	// begin inline asm
	mov.u32 %r276, %laneid;
	// end inline asm
	mov.b32 	%r284, 1;
	mov.b32 	%r285, 31;
	mov.b32 	%r286, -1;
	// begin inline asm
	shfl.sync.down.b32 %r277, %r518, %r284, %r285, %r286;
	// end inline asm
	mov.b32 	%r283, %f241;
	// begin inline asm
	shfl.sync.down.b32 %r282, %r283, %r284, %r285, %r286;
	// end inline asm
	mov.b32 	%f152, %r282;
	setp.gt.s32 	%p92, %r276, 30;
	mov.u32 	%r544, %r518;
	mov.f32 	%f260, %f241;
	@%p92 bra 	$L__BB10_169;
	setp.gt.f32 	%p93, %f241, %f152;
	mov.u32 	%r544, %r277;
	mov.f32 	%f260, %f152;
	@%p93 bra 	$L__BB10_169;
	setp.eq.f32 	%p94, %f241, %f152;
	setp.lt.s32 	%p95, %r277, %r518;
	and.pred  	%p96, %p94, %p95;
	selp.b32 	%r544, %r277, %r518, %p96;
	selp.f32 	%f260, %f152, %f241, %p96;
$L__BB10_169:
	mov.b32 	%r294, 2;
	mov.b32 	%r295, 31;
	mov.b32 	%r296, -1;
	// begin inline asm
	shfl.sync.down.b32 %r287, %r544, %r294, %r295, %r296;
	// end inline asm
	mov.b32 	%r293, %f260;
	// begin inline asm
	shfl.sync.down.b32 %r292, %r293, %r294, %r295, %r296;
	// end inline asm
	mov.b32 	%f155, %r292;
	setp.gt.s32 	%p97, %r276, 29;
	mov.u32 	%r545, %r544;
	mov.f32 	%f261, %f260;
	@%p97 bra 	$L__BB10_172;
	setp.gt.f32 	%p98, %f260, %f155;
	mov.u32 	%r545, %r287;
	mov.f32 	%f261, %f155;
	@%p98 bra 	$L__BB10_172;
	setp.eq.f32 	%p99, %f260, %f155;
	setp.lt.s32 	%p100, %r287, %r544;
	and.pred  	%p101, %p99, %p100;
	selp.b32 	%r545, %r287, %r544, %p101;
	selp.f32 	%f261, %f155, %f260, %p101;
$L__BB10_172:
	mov.b32 	%r304, 4;
	mov.b32 	%r305, 31;
	mov.b32 	%r306, -1;
	// begin inline asm
	shfl.sync.down.b32 %r297, %r545, %r304, %r305, %r306;
	// end inline asm
	mov.b32 	%r303, %f261;
	// begin inline asm
	shfl.sync.down.b32 %r302, %r303, %r304, %r305, %r306;
	// end inline asm
	mov.b32 	%f158, %r302;
	setp.gt.s32 	%p102, %r276, 27;
	mov.u32 	%r546, %r545;
	mov.f32 	%f262, %f261;
	@%p102 bra 	$L__BB10_175;
	setp.gt.f32 	%p103, %f261, %f158;
	mov.u32 	%r546, %r297;
	mov.f32 	%f262, %f158;
	@%p103 bra 	$L__BB10_175;
	setp.eq.f32 	%p104, %f261, %f158;
	setp.lt.s32 	%p105, %r297, %r545;
	and.pred  	%p106, %p104, %p105;
	selp.b32 	%r546, %r297, %r545, %p106;
	selp.f32 	%f262, %f158, %f261, %p106;
$L__BB10_175:
	mov.b32 	%r314, 8;
	mov.b32 	%r315, 31;
	mov.b32 	%r316, -1;
	// begin inline asm
	shfl.sync.down.b32 %r307, %r546, %r314, %r315, %r316;
	// end inline asm
	mov.b32 	%r313, %f262;
	// begin inline asm
	shfl.sync.down.b32 %r312, %r313, %r314, %r315, %r316;
	// end inline asm
	mov.b32 	%f161, %r312;
	setp.gt.s32 	%p107, %r276, 23;
	mov.u32 	%r556, %r546;
	mov.f32 	%f272, %f262;
	@%p107 bra 	$L__BB10_178;
	setp.gt.f32 	%p108, %f262, %f161;
	mov.u32 	%r556, %r307;
	mov.f32 	%f272, %f161;
	@%p108 bra 	$L__BB10_178;
	setp.eq.f32 	%p109, %f262, %f161;
	setp.lt.s32 	%p110, %r307, %r546;
	and.pred  	%p111, %p109, %p110;
	selp.b32 	%r556, %r307, %r546, %p111;
	selp.f32 	%f272, %f161, %f262, %p111;
$L__BB10_178:
	mov.b32 	%r324, 16;
	mov.b32 	%r325, 31;
	mov.b32 	%r326, -1;
	// begin inline asm
	shfl.sync.down.b32 %r548, %r556, %r324, %r325, %r326;
	// end inline asm
	mov.b32 	%r323, %f272;
	// begin inline asm
	shfl.sync.down.b32 %r322, %r323, %r324, %r325, %r326;
	// end inline asm
	mov.b32 	%f264, %r322;
	setp.gt.s32 	%p112, %r276, 15;
	@%p112 bra 	$L__BB10_183;
	setp.gt.f32 	%p113, %f272, %f264;
	@%p113 bra 	$L__BB10_181;
	setp.eq.f32 	%p114, %f272, %f264;
	setp.lt.s32 	%p115, %r548, %r556;
	and.pred  	%p116, %p114, %p115;
	selp.b32 	%r548, %r548, %r556, %p116;
	selp.f32 	%f264, %f264, %f272, %p116;
$L__BB10_181:
	setp.ne.s32 	%p117, %r276, 0;
	mov.f32 	%f272, %f264;
	mov.u32 	%r556, %r548;
	@%p117 bra 	$L__BB10_183;
	shr.u32 	%r327, %r110, 2;
	and.b32  	%r328, %r327, 248;
	mov.u32 	%r329, _ZZN3cub18CUB_300001_SM_10006detail6reduce28DeviceReduceSingleTileKernelINS2_10policy_hubINS0_12KeyValuePairIifEEiNS0_6ArgMinEE10Policy1000EPS6_N6thrust24THRUST_300001_SM_1000_NS24tabulate_output_iteratorINS2_32accumulating_transform_output_opINS5_IlfEENS2_18local_to_global_opIlEES7_NSD_INS2_31unzip_and_write_arg_extremum_opIPfPiEENSC_11use_defaultElEEEESM_lEEiS7_NS2_20empty_problem_init_tIS6_EES6_N4cuda3std3__410__identityEEEvT0_T1_T2_T3_T4_T6_E12temp_storage;
	add.s32 	%r330, %r329, %r328;
	st.shared.u32 	[%r330+8], %r548;
	st.shared.f32 	[%r330+12], %f264;
$L__BB10_183:
	bar.sync 	0;
	setp.ne.s32 	%p118, %r110, 0;
	@%p118 bra 	$L__BB10_198;
	ld.shared.u32 	%r550, [_ZZN3cub18CUB_300001_SM_10006detail6reduce28DeviceReduceSingleTileKernelINS2_10policy_hubINS0_12KeyValuePairIifEEiNS0_6ArgMinEE10Policy1000EPS6_N6thrust24THRUST_300001_SM_1000_NS24tabulate_output_iteratorINS2_32accumulating_transform_output_opINS5_IlfEENS2_18local_to_global_opIlEES7_NSD_INS2_31unzip_and_write_arg_extremum_opIPfPiEENSC_11use_defaultElEEEESM_lEEiS7_NS2_20empty_problem_init_tIS6_EES6_N4cuda3std3__410__identityEEEvT0_T1_T2_T3_T4_T6_E12temp_storage+16];
	ld.shared.f32 	%f266, [_ZZN3cub18CUB_300001_SM_10006detail6reduce28DeviceReduceSingleTileKernelINS2_10policy_hubINS0_12KeyValuePairIifEEiNS0_6ArgMinEE10Policy1000EPS6_N6thrust24THRUST_300001_SM_1000_NS24tabulate_output_iteratorINS2_32accumulating_transform_output_opINS5_IlfEENS2_18local_to_global_opIlEES7_NSD_INS2_31unzip_and_write_arg_extremum_opIPfPiEENSC_11use_defaultElEEEESM_lEEiS7_NS2_20empty_problem_init_tIS6_EES6_N4cuda3std3__410__identityEEEvT0_T1_T2_T3_T4_T6_E12temp_storage+20];
	setp.lt.f32 	%p119, %f266, %f272;
	@%p119 bra 	$L__BB10_186;
	setp.eq.f32 	%p120, %f272, %f266;
	setp.lt.s32 	%p121, %r550, %r556;
	and.pred  	%p122, %p120, %p121;
	selp.b32 	%r550, %r550, %r556, %p122;
	selp.f32 	%f266, %f266, %f272, %p122;
$L__BB10_186:
	ld.shared.u32 	%r551, [_ZZN3cub18CUB_300001_SM_10006detail6reduce28DeviceReduceSingleTileKernelINS2_10policy_hubINS0_12KeyValuePairIifEEiNS0_6ArgMinEE10Policy1000EPS6_N6thrust24THRUST_300001_SM_1000_NS24tabulate_output_iteratorINS2_32accumulating_transform_output_opINS5_IlfEENS2_18local_to_global_opIlEES7_NSD_INS2_31unzip_and_write_arg_extremum_opIPfPiEENSC_11use_defaultElEEEESM_lEEiS7_NS2_20empty_problem_init_tIS6_EES6_N4cuda3std3__410__identityEEEvT0_T1_T2_T3_T4_T6_E12temp_storage+24];
	ld.shared.f32 	%f267, [_ZZN3cub18CUB_300001_SM_10006detail6reduce28DeviceReduceSingleTileKernelINS2_10policy_hubINS0_12KeyValuePairIifEEiNS0_6ArgMinEE10Policy1000EPS6_N6thrust24THRUST_300001_SM_1000_NS24tabulate_output_iteratorINS2_32accumulating_transform_output_opINS5_IlfEENS2_18local_to_global_opIlEES7_NSD_INS2_31unzip_and_write_arg_extremum_opIPfPiEENSC_11use_defaultElEEEESM_lEEiS7_NS2_20empty_problem_init_tIS6_EES6_N4cuda3std3__410__identityEEEvT0_T1_T2_T3_T4_T6_E12temp_storage+28];
	setp.lt.f32 	%p123, %f267, %f266;
	@%p123 bra 	$L__BB10_188;
	setp.eq.f32 	%p124, %f266, %f267;
	setp.lt.s32 	%p125, %r551, %r550;
	and.pred  	%p126, %p124, %p125;
	selp.b32 	%r551, %r551, %r550, %p126;
	selp.f32 	%f267, %f267, %f266, %p126;
$L__BB10_188:
	ld.shared.u32 	%r552, [_ZZN3cub18CUB_300001_SM_10006detail6reduce28DeviceReduceSingleTileKernelINS2_10policy_hubINS0_12KeyValuePairIifEEiNS0_6ArgMinEE10Policy1000EPS6_N6thrust24THRUST_300001_SM_1000_NS24tabulate_output_iteratorINS2_32accumulating_transform_output_opINS5_IlfEENS2_18local_to_global_opIlEES7_NSD_INS2_31unzip_and_write_arg_extremum_opIPfPiEENSC_11use_defaultElEEEESM_lEEiS7_NS2_20empty_problem_init_tIS6_EES6_N4cuda3std3__410__identityEEEvT0_T1_T2_T3_T4_T6_E12temp_storage+32];
	ld.shared.f32 	%f268, [_ZZN3cub18CUB_300001_SM_10006detail6reduce28DeviceReduceSingleTileKernelINS2_10policy_hubINS0_12KeyValuePairIifEEiNS0_6ArgMinEE10Policy1000EPS6_N6thrust24THRUST_300001_SM_1000_NS24tabulate_output_iteratorINS2_32accumulating_transform_output_opINS5_IlfEENS2_18local_to_global_opIlEES7_NSD_INS2_31unzip_and_write_arg_extremum_opIPfPiEENSC_11use_defaultElEEEESM_lEEiS7_NS2_20empty_problem_init_tIS6_EES6_N4cuda3std3__410__identityEEEvT0_T1_T2_T3_T4_T6_E12temp_storage+36];
	setp.lt.f32 	%p127, %f268, %f267;
	@%p127 bra 	$L__BB10_190;
	setp.eq.f32 	%p128, %f267, %f268;
	setp.lt.s32 	%p129, %r552, %r551;
	and.pred  	%p130, %p128, %p129;
	selp.b32 	%r552, %r552, %r551, %p130;
	selp.f32 	%f268, %f268, %f267, %p130;
$L__BB10_190:
	ld.shared.u32 	%r553, [_ZZN3cub18CUB_300001_SM_10006detail6reduce28DeviceReduceSingleTileKernelINS2_10policy_hubINS0_12KeyValuePairIifEEiNS0_6ArgMinEE10Policy1000EPS6_N6thrust24THRUST_300001_SM_1000_NS24tabulate_output_iteratorINS2_32accumulating_transform_output_opINS5_IlfEENS2_18local_to_global_opIlEES7_NSD_INS2_31unzip_and_write_arg_extremum_opIPfPiEENSC_11use_defaultElEEEESM_lEEiS7_NS2_20empty_problem_init_tIS6_EES6_N4cuda3std3__410__identityEEEvT0_T1_T2_T3_T4_T6_E12temp_storage+40];
	ld.shared.f32 	%f269, [_ZZN3cub18CUB_300001_SM_10006detail6reduce28DeviceReduceSingleTileKernelINS2_10policy_hubINS0_12KeyValuePairIifEEiNS0_6ArgMinEE10Policy1000EPS6_N6thrust24THRUST_300001_SM_1000_NS24tabulate_output_iteratorINS2_32accumulating_transform_output_opINS5_IlfEENS2_18local_to_global_opIlEES7_NSD_INS2_31unzip_and_write_arg_extremum_opIPfPiEENSC_11use_defaultElEEEESM_lEEiS7_NS2_20empty_problem_init_tIS6_EES6_N4cuda3std3__410__identityEEEvT0_T1_T2_T3_T4_T6_E12temp_storage+44];
	setp.lt.f32 	%p131, %f269, %f268;
	@%p131 bra 	$L__BB10_192;
	setp.eq.f32 	%p132, %f268, %f269;
	setp.lt.s32 	%p133, %r553, %r552;
	and.pred  	%p134, %p132, %p133;
	selp.b32 	%r553, %r553, %r552, %p134;
	selp.f32 	%f269, %f269, %f268, %p134;
$L__BB10_192:
	ld.shared.u32 	%r554, [_ZZN3cub18CUB_300001_SM_10006detail6reduce28DeviceReduceSingleTileKernelINS2_10policy_hubINS0_12KeyValuePairIifEEiNS0_6ArgMinEE10Policy1000EPS6_N6thrust24THRUST_300001_SM_1000_NS24tabulate_output_iteratorINS2_32accumulating_transform_output_opINS5_IlfEENS2_18local_to_global_opIlEES7_NSD_INS2_31unzip_and_write_arg_extremum_opIPfPiEENSC_11use_defaultElEEEESM_lEEiS7_NS2_20empty_problem_init_tIS6_EES6_N4cuda3std3__410__identityEEEvT0_T1_T2_T3_T4_T6_E12temp_storage+48];
	ld.shared.f32 	%f270, [_ZZN3cub18CUB_300001_SM_10006detail6reduce28DeviceReduceSingleTileKernelINS2_10policy_hubINS0_12KeyValuePairIifEEiNS0_6ArgMinEE10Policy1000EPS6_N6thrust24THRUST_300001_SM_1000_NS24tabulate_output_iteratorINS2_32accumulating_transform_output_opINS5_IlfEENS2_18local_to_global_opIlEES7_NSD_INS2_31unzip_and_write_arg_extremum_opIPfPiEENSC_11use_defaultElEEEESM_lEEiS7_NS2_20empty_problem_init_tIS6_EES6_N4cuda3std3__410__identityEEEvT0_T1_T2_T3_T4_T6_E12temp_storage+52];
	setp.lt.f32 	%p135, %f270, %f269;
	@%p135 bra 	$L__BB10_194;
	setp.eq.f32 	%p136, %f269, %f270;
	setp.lt.s32 	%p137, %r554, %r553;
	and.pred  	%p138, %p136, %p137;
	selp.b32 	%r554, %r554, %r553, %p138;
	selp.f32 	%f270, %f270, %f269, %p138;
$L__BB10_194:
	ld.shared.u32 	%r555, [_ZZN3cub18CUB_300001_SM_10006detail6reduce28DeviceReduceSingleTileKernelINS2_10policy_hubINS0_12KeyValuePairIifEEiNS0_6ArgMinEE10Policy1000EPS6_N6thrust24THRUST_300001_SM_1000_NS24tabulate_output_iteratorINS2_32accumulating_transform_output_opINS5_IlfEENS2_18local_to_global_opIlEES7_NSD_INS2_31unzip_and_write_arg_extremum_opIPfPiEENSC_11use_defaultElEEEESM_lEEiS7_NS2_20empty_problem_init_tIS6_EES6_N4cuda3std3__410__identityEEEvT0_T1_T2_T3_T4_T6_E12temp_storage+56];
	ld.shared.f32 	%f271, [_ZZN3cub18CUB_300001_SM_10006detail6reduce28DeviceReduceSingleTileKernelINS2_10policy_hubINS0_12KeyValuePairIifEEiNS0_6ArgMinEE10Policy1000EPS6_N6thrust24THRUST_300001_SM_1000_NS24tabulate_output_iteratorINS2_32accumulating_transform_output_opINS5_IlfEENS2_18local_to_global_opIlEES7_NSD_INS2_31unzip_and_write_arg_extremum_opIPfPiEENSC_11use_defaultElEEEESM_lEEiS7_NS2_20empty_problem_init_tIS6_EES6_N4cuda3std3__410__identityEEEvT0_T1_T2_T3_T4_T6_E12temp_storage+60];
	setp.lt.f32 	%p139, %f271, %f270;
	@%p139 bra 	$L__BB10_196;
	setp.eq.f32 	%p140, %f270, %f271;
	setp.lt.s32 	%p141, %r555, %r554;
	and.pred  	%p142, %p140, %p141;
	selp.b32 	%r555, %r555, %r554, %p142;
	selp.f32 	%f271, %f271, %f270, %p142;
$L__BB10_196:
	ld.shared.u32 	%r556, [_ZZN3cub18CUB_300001_SM_10006detail6reduce28DeviceReduceSingleTileKernelINS2_10policy_hubINS0_12KeyValuePairIifEEiNS0_6ArgMinEE10Policy1000EPS6_N6thrust24THRUST_300001_SM_1000_NS24tabulate_output_iteratorINS2_32accumulating_transform_output_opINS5_IlfEENS2_18local_to_global_opIlEES7_NSD_INS2_31unzip_and_write_arg_extremum_opIPfPiEENSC_11use_defaultElEEEESM_lEEiS7_NS2_20empty_problem_init_tIS6_EES6_N4cuda3std3__410__identityEEEvT0_T1_T2_T3_T4_T6_E12temp_storage+64];
	ld.shared.f32 	%f272, [_ZZN3cub18CUB_300001_SM_10006detail6reduce28DeviceReduceSingleTileKernelINS2_10policy_hubINS0_12KeyValuePairIifEEiNS0_6ArgMinEE10Policy1000EPS6_N6thrust24THRUST_300001_SM_1000_NS24tabulate_output_iteratorINS2_32accumulating_transform_output_opINS5_IlfEENS2_18local_to_global_opIlEES7_NSD_INS2_31unzip_and_write_arg_extremum_opIPfPiEENSC_11use_defaultElEEEESM_lEEiS7_NS2_20empty_problem_init_tIS6_EES6_N4cuda3std3__410__identityEEEvT0_T1_T2_T3_T4_T6_E12temp_storage+68];
	setp.lt.f32 	%p143, %f272, %f271;
	@%p143 bra 	$L__BB10_198;
	setp.eq.f32 	%p144, %f271, %f272;
	setp.lt.s32 	%p145, %r556, %r555;
	and.pred  	%p146, %p144, %p145;
	selp.f32 	%f272, %f272, %f271, %p146;
	selp.b32 	%r556, %r556, %r555, %p146;
$L__BB10_198:
	mov.u32 	%r468, %tid.x;
	setp.ne.s32 	%p293, %r468, 0;
	@%p293 bra 	$L__BB10_206;
	cvta.to.global.u64 	%rd26, %rd10;
	cvta.to.global.u64 	%rd27, %rd9;
	and.b16  	%rs5, %rs4, 255;
	setp.eq.s16 	%p294, %rs5, 0;
	@%p294 bra 	$L__BB10_201;
	cvt.s64.s32 	%rd100, %r556;
	add.s64 	%rd117, %rd6, %rd100;
	st.global.u64 	[%rd27], %rd117;
	st.global.f32 	[%rd27+8], %f272;
	bra.uni 	$L__BB10_204;
$L__BB10_201:
	cvt.s64.s32 	%rd101, %r556;
	add.s64 	%rd117, %rd6, %rd101;
	ld.global.f32 	%f189, [%rd26+8];
	setp.lt.f32 	%p295, %f272, %f189;
	@%p295 bra 	$L__BB10_203;
	setp.eq.f32 	%p296, %f189, %f272;
	ld.global.u64 	%rd102, [%rd26];
	setp.lt.s64 	%p297, %rd117, %rd102;
	and.pred  	%p298, %p296, %p297;
	selp.b64 	%rd117, %rd117, %rd102, %p298;
	selp.f32 	%f272, %f272, %f189, %p298;
$L__BB10_203:
	st.global.u64 	[%rd27], %rd117;
	st.global.f32 	[%rd27+8], %f272;
$L__BB10_204:
	and.b16  	%rs6, %rs3, 255;
	setp.eq.s16 	%p299, %rs6, 0;
	@%p299 bra 	$L__BB10_206;
	cvta.to.global.u64 	%rd104, %rd8;
	st.global.f32 	[%rd104], %f272;
	cvta.to.global.u64 	%rd105, %rd7;
	st.global.u32 	[%rd105], %rd117;
$L__BB10_206:
	ret;

}


// ===== COMPILED SASS (sm_100) =====

	.target	sm_100

	.elftype	@"ET_EXEC"


//--------------------- .note.nv.tkinfo           --------------------------
	.section	.note.nv.tkinfo,"",@"SHT_NOTE"
	.sectionflags	@"SHF_NOTE_NV_TKINFO"
	.tkinfo
        /*0018*/ 	.word	0x00000002
        /*0030*/ 	.string	""
        /*0030*/ 	.string	"ptxas"
        /*0030*/ 	.string	"Cuda compilation tools, release 13.0, V13.0.88"
        /*0030*/ 	.string	"Build cuda_13.0.r13.0/compiler.36424714_0"
        /*0030*/ 	.string	"-arch sm_100 -m 64 "



//--------------------- .note.nv.cuinfo           --------------------------
	.section	.note.nv.cuinfo,"",@"SHT_NOTE"
	.sectionflags	@"SHF_NOTE_NV_CUINFO"
        /*0018*/ 	.short	0x0002
        /*001a*/ 	.short	0x0064
        /*001c*/ 	.short	0x0082
	.zero		2


//--------------------- .nv.info                  --------------------------
	.section	.nv.info,"",@"SHT_CUDA_INFO"
	.align	4


	//----- nvinfo : EIATTR_REGCOUNT
	.align		4
        /*0000*/ 	.byte	0x04, 0x2f
        /*0002*/ 	.short	(.L_41 - .L_40)
	.align		4
.L_40:
        /*0004*/ 	.word	index@(_Z13init_D_from_cPfS_ii)
        /*0008*/ 	.word	0x0000000a


	//----- nvinfo : EIATTR_FRAME_SIZE
	.align		4
.L_41:
        /*000c*/ 	.byte	0x04, 0x11
        /*000e*/ 	.short	(.L_43 - .L_42)
	.align		4
.L_42:
        /*0010*/ 	.word	index@(_Z13init_D_from_cPfS_ii)
        /*0014*/ 	.word	0x00000000


	//----- nvinfo : EIATTR_REGCOUNT
	.align		4
.L_43:
        /*0018*/ 	.byte	0x04, 0x2f
        /*001a*/ 	.short	(.L_45 - .L_44)
	.align		4
.L_44:
        /*001c*/ 	.word	index@(_Z13init_D_from_APfS_ii)
        /*0020*/ 	.word	0x0000000a


	//----- nvinfo : EIATTR_FRAME_SIZE
	.align		4
.L_45:
        /*0024*/ 	.byte	0x04, 0x11
        /*0026*/ 	.short	(.L_47 - .L_46)
	.align		4
.L_46:
        /*0028*/ 	.word	index@(_Z13init_D_from_APfS_ii)
        /*002c*/ 	.word	0x00000000


	//----- nvinfo : EIATTR_REGCOUNT
	.align		4
.L_47:
        /*0030*/ 	.byte	0x04, 0x2f
        /*0032*/ 	.short	(.L_49 - .L_48)
	.align		4
.L_48:
        /*0034*/ 	.word	index@(_Z6init_IPfi)
        /*0038*/ 	.word	0x0000000a


	//----- nvinfo : EIATTR_FRAME_SIZE
	.align		4
.L_49:
        /*003c*/ 	.byte	0x04, 0x11
        /*003e*/ 	.short	(.L_51 - .L_50)
	.align		4
.L_50:
        /*0040*/ 	.word	index@(_Z6init_IPfi)
        /*0044*/ 	.word	0x00000000


	//----- nvinfo : EIATTR_REGCOUNT
	.align		4
.L_51:
        /*0048*/ 	.byte	0x04, 0x2f
        /*004a*/ 	.short	(.L_53 - .L_52)
	.align		4
.L_52:
        /*004c*/ 	.word	index@(_Z10init_b_ixsPiii)
        /*0050*/ 	.word	0x0000000a


	//----- nvinfo : EIATTR_FRAME_SIZE
	.align		4
.L_53:
        /*0054*/ 	.byte	0x04, 0x11
        /*0056*/ 	.short	(.L_55 - .L_54)
	.align		4
.L_54:
        /*0058*/ 	.word	index@(_Z10init_b_ixsPiii)
        /*005c*/ 	.word	0x00000000


	//----- nvinfo : EIATTR_REGCOUNT
	.align		4
.L_55:
        /*0060*/ 	.byte	0x04, 0x2f
        /*0062*/ 	.short	(.L_57 - .L_56)
	.align		4
.L_56:
        /*0064*/ 	.word	index@(_Z14compute_scalarPfS_S_)
        /*0068*/ 	.word	0x0000000c


	//----- nvinfo : EIATTR_FRAME_SIZE
	.align		4
.L_57:
        /*006c*/ 	.byte	0x04, 0x11
        /*006e*/ 	.short	(.L_59 - .L_58)
	.align		4
.L_58:
        /*0070*/ 	.word	index@(_Z14compute_scalarPfS_S_)
        /*0074*/ 	.word	0x00000000


	//----- nvinfo : EIATTR_REGCOUNT
	.align		4
.L_59:
        /*0078*/ 	.byte	0x04, 0x2f
        /*007a*/ 	.short	(.L_61 - .L_60)
	.align		4
.L_60:
        /*007c*/ 	.word	index@(_Z13compute_thetaPfS_S_PiiS0_)
        /*0080*/ 	.word	0x00000012


	//----- nvinfo : EIATTR_FRAME_SIZE
	.align		4
.L_61:
        /*0084*/ 	.byte	0x04, 0x11
        /*0086*/ 	.short	(.L_63 - .L_62)
	.align		4
.L_62:
        /*0088*/ 	.word	index@($__internal_2_$__cuda_sm3x_div_rn_noftz_f32_slowpath)
        /*008c*/ 	.word	0x00000000


	//----- nvinfo : EIATTR_FRAME_SIZE
	.align		4
.L_63:
        /*0090*/ 	.byte	0x04, 0x11
        /*0092*/ 	.short	(.L_65 - .L_64)
	.align		4
.L_64:
        /*0094*/ 	.word	index@(_Z13compute_thetaPfS_S_PiiS0_)
        /*0098*/ 	.word	0x00000000


	//----- nvinfo : EIATTR_REGCOUNT
	.align		4
.L_65:
        /*009c*/ 	.byte	0x04, 0x2f
        /*009e*/ 	.short	(.L_67 - .L_66)
	.align		4
.L_66:
        /*00a0*/ 	.word	index@(_Z11compute_E_qPfS_S_ii)
        /*00a4*/ 	.word	0x00000010


	//----- nvinfo : EIATTR_FRAME_SIZE
	.align		4
.L_67:
        /*00a8*/ 	.byte	0x04, 0x11
        /*00aa*/ 	.short	(.L_69 - .L_68)
	.align		4
.L_68:
        /*00ac*/ 	.word	index@($__internal_1_$__cuda_sm3x_div_rn_noftz_f32_slowpath)
        /*00b0*/ 	.word	0x00000000


	//----- nvinfo : EIATTR_FRAME_SIZE
	.align		4
.L_69:
        /*00b4*/ 	.byte	0x04, 0x11
        /*00b6*/ 	.short	(.L_71 - .L_70)
	.align		4
.L_70:
        /*00b8*/ 	.word	index@($__internal_0_$__cuda_sm20_dblrcp_rn_slowpath_v3)
        /*00bc*/ 	.word	0x00000000


	//----- nvinfo : EIATTR_FRAME_SIZE
	.align		4
.L_71:
        /*00c0*/ 	.byte	0x04, 0x11
        /*00c2*/ 	.short	(.L_73 - .L_72)
	.align		4
.L_72:
        /*00c4*/ 	.word	index@(_Z11compute_E_qPfS_S_ii)
        /*00c8*/ 	.word	0x00000000


	//----- nvinfo : EIATTR_REGCOUNT
	.align		4
.L_73:
        /*00cc*/ 	.byte	0x04, 0x2f
        /*00ce*/ 	.short	(.L_75 - .L_74)
	.align		4
.L_74:
        /*00d0*/ 	.word	index@(_ZN3cub18CUB_300001_SM_10006detail11EmptyKernelIvEEvv)
        /*00d4*/ 	.word	0x00000004


	//----- nvinfo : EIATTR_FRAME_SIZE
	.align		4
.L_75:
        /*00d8*/ 	.byte	0x04, 0x11
        /*00da*/ 	.short	(.L_77 - .L_76)
	.align		4
.L_76:
        /*00dc*/ 	.word	index@(_ZN3cub18CUB_300001_SM_10006detail11EmptyKernelIvEEvv)
        /*00e0*/ 	.word	0x00000000


	//----- nvinfo : EIATTR_REGCOUNT
	.align		4
.L_77:
        /*00e4*/ 	.byte	0x04, 0x2f
        /*00e6*/ 	.short	(.L_79 - .L_78)
	.align		4
.L_78:
        /*00e8*/ 	.word	index@(_ZN3cub18CUB_300001_SM_10006detail6reduce28DeviceReduceSingleTileKernelINS2_10policy_hubINS0_12KeyValuePairIifEEiNS0_6ArgMinEE10Policy1000ENS0_21ArgIndexInputIteratorIPfifEEN6thrust24THRUST_300001_SM_1000_NS24tabulate_output_iteratorINS2_32accumulating_transform_output_opINS5_IlfEENS2_18local_to_global_opIlEES7_NSF_INS2_31unzip_and_write_arg_extremum_opISB_PiEENSE_11use_defaultElEEEESN_lEEiS7_NS2_20empty_problem_init_tIS6_EES6_N4cuda3std3__410__identityEEEvT0_T1_T2_T3_T4_T6_)
        /*00ec*/ 	.word	0x0000001b


	//----- nvinfo : EIATTR_FRAME_SIZE
	.align		4
.L_79:
        /*00f0*/ 	.byte	0x04, 0x11
        /*00f2*/ 	.short	(.L_81 - .L_80)
	.align		4
.L_80:
        /*00f4*/ 	.word	index@(_ZN3cub18CUB_300001_SM_10006detail6reduce28DeviceReduceSingleTileKernelINS2_10policy_hubINS0_12KeyValuePairIifEEiNS0_6ArgMinEE10Policy1000ENS0_21ArgIndexInputIteratorIPfifEEN6thrust24THRUST_300001_SM_1000_NS24tabulate_output_iteratorINS2_32accumulating_transform_output_opINS5_IlfEENS2_18local_to_global_opIlEES7_NSF_INS2_31unzip_and_write_arg_extremum_opISB_PiEENSE_11use_defaultElEEEESN_lEEiS7_NS2_20empty_problem_init_tIS6_EES6_N4cuda3std3__410__identityEEEvT0_T1_T2_T3_T4_T6_)
        /*00f8*/ 	.word	0x00000000


	//----- nvinfo : EIATTR_REGCOUNT
	.align		4
.L_81:
        /*00fc*/ 	.byte	0x04, 0x2f
        /*00fe*/ 	.short	(.L_83 - .L_82)
	.align		4
.L_82:
        /*0100*/ 	.word	index@(_ZN3cub18CUB_300001_SM_10006detail6reduce18DeviceReduceKernelINS2_10policy_hubINS0_12KeyValuePairIifEEiNS0_6ArgMinEE10Policy1000ENS0_21ArgIndexInputIteratorIPfifEEiS7_S6_N4cuda3std3__410__identityEEEvT0_PT3_T1_NS0_13GridEvenShareISK_EET2_T4_)
        /*0104*/ 	.word	0x00000020


	//----- nvinfo : EIATTR_FRAME_SIZE
	.align		4
.L_83:
        /*0108*/ 	.byte	0x04, 0x11
        /*010a*/ 	.short	(.L_85 - .L_84)
	.align		4
.L_84:
        /*010c*/ 	.word	index@(_ZN3cub18CUB_300001_SM_10006detail6reduce18DeviceReduceKernelINS2_10policy_hubINS0_12KeyValuePairIifEEiNS0_6ArgMinEE10Policy1000ENS0_21ArgIndexInputIteratorIPfifEEiS7_S6_N4cuda3std3__410__identityEEEvT0_PT3_T1_NS0_13GridEvenShareISK_EET2_T4_)
        /*0110*/ 	.word	0x00000000


	//----- nvinfo : EIATTR_REGCOUNT
	.align		4
.L_85:
        /*0114*/ 	.byte	0x04, 0x2f
        /*0116*/ 	.short	(.L_87 - .L_86)
	.align		4
.L_86:
        /*0118*/ 	.word	index@(_ZN3cub18CUB_300001_SM_10006detail6reduce28DeviceReduceSingleTileKernelINS2_10policy_hubINS0_12KeyValuePairIifEEiNS0_6ArgMinEE10Policy1000EPS6_N6thrust24THRUST_300001_SM_1000_NS24tabulate_output_iteratorINS2_32accumulating_transform_output_opINS5_IlfEENS2_18local_to_global_opIlEES7_NSD_INS2_31unzip_and_write_arg_extremum_opIPfPiEENSC_11use_defaultElEEEESM_lEEiS7_NS2_20empty_problem_init_tIS6_EES6_N4cuda3std3__410__identityEEEvT0_T1_T2_T3_T4_T6_)
        /*011c*/ 	.word	0x0000002c


	//----- nvinfo : EIATTR_FRAME_SIZE
	.align		4
.L_87:
        /*0120*/ 	.byte	0x04, 0x11
        /*0122*/ 	.short	(.L_89 - .L_88)
	.align		4
.L_88:
        /*0124*/ 	.word	index@(_ZN3cub18CUB_300001_SM_10006detail6reduce28DeviceReduceSingleTileKernelINS2_10policy_hubINS0_12KeyValuePairIifEEiNS0_6ArgMinEE10Policy1000EPS6_N6thrust24THRUST_300001_SM_1000_NS24tabulate_output_iteratorINS2_32accumulating_transform_output_opINS5_IlfEENS2_18local_to_global_opIlEES7_NSD_INS2_31unzip_and_write_arg_extremum_opIPfPiEENSC_11use_defaultElEEEESM_lEEiS7_NS2_20empty_problem_init_tIS6_EES6_N4cuda3std3__410__identityEEEvT0_T1_T2_T3_T4_T6_)
        /*0128*/ 	.word	0x00000000


	//----- nvinfo : EIATTR_MIN_STACK_SIZE
	.align		4
.L_89:
        /*012c*/ 	.byte	0x04, 0x12
        /*012e*/ 	.short	(.L_91 - .L_90)
	.align		4
.L_90:
        /*0130*/ 	.word	index@(_ZN3cub18CUB_300001_SM_10006detail6reduce28DeviceReduceSingleTileKernelINS2_10policy_hubINS0_12KeyValuePairIifEEiNS0_6ArgMinEE10Policy1000EPS6_N6thrust24THRUST_300001_SM_1000_NS24tabulate_output_iteratorINS2_32accumulating_transform_output_opINS5_IlfEENS2_18local_to_global_opIlEES7_NSD_INS2_31unzip_and_write_arg_extremum_opIPfPiEENSC_11use_defaultElEEEESM_lEEiS7_NS2_20empty_problem_init_tIS6_EES6_N4cuda3std3__410__identityEEEvT0_T1_T2_T3_T4_T6_)
        /*0134*/ 	.word	0x00000000


	//----- nvinfo : EIATTR_MIN_STACK_SIZE
	.align		4
.L_91:
        /*0138*/ 	.byte	0x04, 0x12
        /*013a*/ 	.short	(.L_93 - .L_92)
	.align		4
.L_92:
        /*013c*/ 	.word	index@(_ZN3cub18CUB_300001_SM_10006detail6reduce18DeviceReduceKernelINS2_10policy_hubINS0_12KeyValuePairIifEEiNS0_6ArgMinEE10Policy1000ENS0_21ArgIndexInputIteratorIPfifEEiS7_S6_N4cuda3std3__410__identityEEEvT0_PT3_T1_NS0_13GridEvenShareISK_EET2_T4_)
        /*0140*/ 	.word	0x00000000


	//----- nvinfo : EIATTR_MIN_STACK_SIZE
	.align		4
.L_93:
        /*0144*/ 	.byte	0x04, 0x12
        /*0146*/ 	.short	(.L_95 - .L_94)
	.align		4
.L_94:
        /*0148*/ 	.word	index@(_ZN3cub18CUB_300001_SM_10006detail6reduce28DeviceReduceSingleTileKernelINS2_10policy_hubINS0_12KeyValuePairIifEEiNS0_6ArgMinEE10Policy1000ENS0_21ArgIndexInputIteratorIPfifEEN6thrust24THRUST_300001_SM_1000_NS24tabulate_output_iteratorINS2_32accumulating_transform_output_opINS5_IlfEENS2_18local_to_global_opIlEES7_NSF_INS2_31unzip_and_write_arg_extremum_opISB_PiEENSE_11use_defaultElEEEESN_lEEiS7_NS2_20empty_problem_init_tIS6_EES6_N4cuda3std3__410__identityEEEvT0_T1_T2_T3_T4_T6_)
        /*014c*/ 	.word	0x00000000


	//----- nvinfo : EIATTR_MIN_STACK_SIZE
	.align		4
.L_95:
        /*0150*/ 	.byte	0x04, 0x12
        /*0152*/ 	.short	(.L_97 - .L_96)
	.align		4
.L_96:
        /*0154*/ 	.word	index@(_ZN3cub18CUB_300001_SM_10006detail11EmptyKernelIvEEvv)
        /*0158*/ 	.word	0x00000000


	//----- nvinfo : EIATTR_MIN_STACK_SIZE
	.align		4
.L_97:
        /*015c*/ 	.byte	0x04, 0x12
        /*015e*/ 	.short	(.L_99 - .L_98)
	.align		4
.L_98:
        /*0160*/ 	.word	index@(_Z11compute_E_qPfS_S_ii)
        /*0164*/ 	.word	0x00000000


	//----- nvinfo : EIATTR_MIN_STACK_SIZE
	.align		4
.L_99:
        /*0168*/ 	.byte	0x04, 0x12
        /*016a*/ 	.short	(.L_101 - .L_100)
	.align		4
.L_100:
        /*016c*/ 	.word	index@(_Z13compute_thetaPfS_S_PiiS0_)
        /*0170*/ 	.word	0x00000000


	//----- nvinfo : EIATTR_MIN_STACK_SIZE
	.align		4
.L_101:
        /*0174*/ 	.byte	0x04, 0x12
        /*0176*/ 	.short	(.L_103 - .L_102)
	.align		4
.L_102:
        /*0178*/ 	.word	index@(_Z14compute_scalarPfS_S_)
        /*017c*/ 	.word	0x00000000


	//----- nvinfo : EIATTR_MIN_STACK_SIZE
	.align		4
.L_103:
        /*0180*/ 	.byte	0x04, 0x12
        /*0182*/ 	.short	(.L_105 - .L_104)
	.align		4
.L_104:
        /*0184*/ 	.word	index@(_Z10init_b_ixsPiii)
        /*0188*/ 	.word	0x00000000


	//----- nvinfo : EIATTR_MIN_STACK_SIZE
	.align		4
.L_105:
        /*018c*/ 	.byte	0x04, 0x12
        /*018e*/ 	.short	(.L_107 - .L_106)
	.align		4
.L_106:
        /*0190*/ 	.word	index@(_Z6init_IPfi)
        /*0194*/ 	.word	0x00000000


	//----- nvinfo : EIATTR_MIN_STACK_SIZE
	.align		4
.L_107:
        /*0198*/ 	.byte	0x04, 0x12
        /*019a*/ 	.short	(.L_109 - .L_108)
	.align		4
.L_108:
        /*019c*/ 	.word	index@(_Z13init_D_from_APfS_ii)
        /*01a0*/ 	.word	0x00000000


	//----- nvinfo : EIATTR_MIN_STACK_SIZE
	.align		4
.L_109:
        /*01a4*/ 	.byte	0x04, 0x12
        /*01a6*/ 	.short	(.L_111 - .L_110)
	.align		4
.L_110:
        /*01a8*/ 	.word	index@(_Z13init_D_from_cPfS_ii)
        /*01ac*/ 	.word	0x00000000
.L_111:


//--------------------- .nv.compat                --------------------------
	.section	.nv.compat,"",@"SHT_CUDA_COMPAT_INFO"
	.align	4
        /*0000*/ 	.byte	0x02, 0x09, 0x00, 0x00, 0x02, 0x02, 0x01, 0x00, 0x02, 0x05, 0x05, 0x00, 0x03, 0x07, 0x01, 0x01
        /*0010*/ 	.byte	0x02, 0x03, 0x00, 0x00, 0x02, 0x06, 0x01, 0x00, 0x04, 0x0b, 0x08, 0x00, 0x01, 0x00, 0x00, 0x00
        /*0020*/ 	.byte	0x00, 0x00, 0x00, 0x00


//--------------------- .nv.info._ZN3cub18CUB_300001_SM_10006detail6reduce28DeviceReduceSingleTileKernelINS2_10policy_hubINS0_12KeyValuePairIifEEiNS0_6ArgMinEE10Policy1000EPS6_N6thrust24THRUST_300001_SM_1000_NS24tabulate_output_iteratorINS2_32accumulating_transform_output_opINS5_IlfEENS2_18local_to_global_opIlEES7_NSD_INS2_31unzip_and_write_arg_extremum_opIPfPiEENSC_11use_defaultElEEEESM_lEEiS7_NS2_20empty_problem_init_tIS6_EES6_N4cuda3std3__410__identityEEEvT0_T1_T2_T3_T4_T6_ --------------------------
	.section	.nv.info._ZN3cub18CUB_300001_SM_10006detail6reduce28DeviceReduceSingleTileKernelINS2_10policy_hubINS0_12KeyValuePairIifEEiNS0_6ArgMinEE10Policy1000EPS6_N6thrust24THRUST_300001_SM_1000_NS24tabulate_output_iteratorINS2_32accumulating_transform_output_opINS5_IlfEENS2_18local_to_global_opIlEES7_NSD_INS2_31unzip_and_write_arg_extremum_opIPfPiEENSC_11use_defaultElEEEESM_lEEiS7_NS2_20empty_problem_init_tIS6_EES6_N4cuda3std3__410__identityEEEvT0_T1_T2_T3_T4_T6_,"",@"SHT_CUDA_INFO"
	.sectionflags	@""
	.align	4


	//----- nvinfo : EIATTR_CUDA_API_VERSION
	.align		4
        /*0000*/ 	.byte	0x04, 0x37
        /*0002*/ 	.short	(.L_113 - .L_112)
.L_112:
        /*0004*/ 	.word	0x00000082


	//----- nvinfo : EIATTR_KPARAM_INFO
	.align		4
.L_113:
        /*0008*/ 	.byte	0x04, 0x17
        /*000a*/ 	.short	(.L_115 - .L_114)
.L_114:
        /*000c*/ 	.word	0x00000000
        /*0010*/ 	.short	0x0005
        /*0012*/ 	.short	0x0060
        /*0014*/ 	.byte	0x00, 0xf0, 0x05, 0x00


	//----- nvinfo : EIATTR_KPARAM_INFO
	.align		4
.L_115:
        /*0018*/ 	.byte	0x04, 0x17
        /*001a*/ 	.short	(.L_117 - .L_116)
.L_116:
        /*001c*/ 	.word	0x00000000
        /*0020*/ 	.short	0x0004
        /*0022*/ 	.short	0x0058
        /*0024*/ 	.byte	0x00, 0xf0, 0x21, 0x00


	//----- nvinfo : EIATTR_KPARAM_INFO
	.align		4
.L_117:
        /*0028*/ 	.byte	0x04, 0x17
        /*002a*/ 	.short	(.L_119 - .L_118)
.L_118:
        /*002c*/ 	.word	0x00000000
        /*0030*/ 	.short	0x0003
        /*0032*/ 	.short	0x0054
        /*0034*/ 	.byte	0x00, 0xf0, 0x05, 0x00


	//----- nvinfo : EIATTR_KPARAM_INFO
	.align		4
.L_119:
        /*0038*/ 	.byte	0x04, 0x17
        /*003a*/ 	.short	(.L_121 - .L_120)
.L_120:
        /*003c*/ 	.word	0x00000000
        /*0040*/ 	.short	0x0002
        /*0042*/ 	.short	0x0050
        /*0044*/ 	.byte	0x00, 0xf0, 0x11, 0x00


	//----- nvinfo : EIATTR_KPARAM_INFO
	.align		4
.L_121:
        /*0048*/ 	.byte	0x04, 0x17
        /*004a*/ 	.short	(.L_123 - .L_122)
.L_122:
        /*004c*/ 	.word	0x00000000
        /*0050*/ 	.short	0x0001
        /*0052*/ 	.short	0x0008
        /*0054*/ 	.byte	0x00, 0xf0, 0x21, 0x01


	//----- nvinfo : EIATTR_KPARAM_INFO
	.align		4
.L_123:
        /*0058*/ 	.byte	0x04, 0x17
        /*005a*/ 	.short	(.L_125 - .L_124)
.L_124:
        /*005c*/ 	.word	0x00000000
        /*0060*/ 	.short	0x0000
        /*0062*/ 	.short	0x0000
        /*0064*/ 	.byte	0x00, 0xf5, 0x21, 0x00


	//----- nvinfo : EIATTR_SPARSE_MMA_MASK
	.align		4
.L_125:
        /*0068*/ 	.byte	0x03, 0x50
        /*006a*/ 	.short	0x0000


	//----- nvinfo : EIATTR_MAXREG_COUNT
	.align		4
        /*006c*/ 	.byte	0x03, 0x1b
        /*006e*/ 	.short	0x00ff


	//----- nvinfo : EIATTR_NUM_BARRIERS
	.align		4
        /*0070*/ 	.byte	0x02, 0x4c
        /*0072*/ 	.byte	0x01
	.zero		1


	//----- nvinfo : EIATTR_MERCURY_ISA_VERSION
	.align		4
        /*0074*/ 	.byte	0x03, 0x5f
        /*0076*/ 	.short	0x0101


	//----- nvinfo : EIATTR_COOP_GROUP_MASK_REGIDS
	.align		4
        /*0078*/ 	.byte	0x04, 0x29
        /*007a*/ 	.short	(.L_127 - .L_126)


	//   ....[0]....
.L_126:
        /*007c*/ 	.word	0xffffffff


	//   ....[1]....
        /*0080*/ 	.word	0xffffffff


	//   ....[2]....
        /*0084*/ 	.word	0xffffffff


	//   ....[3]....
        /*0088*/ 	.word	0xffffffff


	//   ....[4]....
        /*008c*/ 	.word	0xffffffff


	//   ....[5]....
        /*0090*/ 	.word	0xffffffff


	//   ....[6]....
        /*0094*/ 	.word	0xffffffff


	//   ....[7]....
        /*0098*/ 	.word	0xffffffff


	//   ....[8]....
        /*009c*/ 	.word	0xffffffff


	//   ....[9]....
        /*00a0*/ 	.word	0xffffffff


	//   ....[10]....
        /*00a4*/ 	.word	0xffffffff


	//   ....[11]....
        /*00a8*/ 	.word	0xffffffff


	//   ....[12]....
        /*00ac*/ 	.word	0xffffffff


	//   ....[13]....
        /*00b0*/ 	.word	0xffffffff


	//   ....[14]....
        /*00b4*/ 	.word	0xffffffff


	//   ....[15]....
        /*00b8*/ 	.word	0xffffffff


	//   ....[16]....
        /*00bc*/ 	.word	0xffffffff


	//   ....[17]....
        /*00c0*/ 	.word	0xffffffff


	//   ....[18]....
        /*00c4*/ 	.word	0xffffffff


	//   ....[19]....
        /*00c8*/ 	.word	0xffffffff


	//   ....[20]....
        /*00cc*/ 	.word	0xffffffff


	//   ....[21]....
        /*00d0*/ 	.word	0xffffffff


	//   ....[22]....
        /*00d4*/ 	.word	0xffffffff


	//   ....[23]....
        /*00d8*/ 	.word	0xffffffff


	//   ....[24]....
        /*00dc*/ 	.word	0xffffffff


	//   ....[25]....
        /*00e0*/ 	.word	0xffffffff


	//   ....[26]....
        /*00e4*/ 	.word	0xffffffff


	//   ....[27]....
        /*00e8*/ 	.word	0xffffffff


	//   ....[28]....
        /*00ec*/ 	.word	0xffffffff


	//   ....[29]....
        /*00f0*/ 	.word	0xffffffff


	//----- nvinfo : EIATTR_COOP_GROUP_INSTR_OFFSETS
	.align		4
.L_127:
        /*00f4*/ 	.byte	0x04, 0x28
        /*00f6*/ 	.short	(.L_129 - .L_128)


	//   ....[0]....
.L_128:
        /*00f8*/ 	.word	0x00001500


	//   ....[1]....
        /*00fc*/ 	.word	0x00001520


	//   ....[2]....
        /*0100*/ 	.word	0x00001610


	//   ....[3]....
        /*0104*/ 	.word	0x00001640


	//   ....[4]....
        /*0108*/ 	.word	0x000016f0


	//   ....[5]....
        /*010c*/ 	.word	0x00001720


	//   ....[6]....
        /*0110*/ 	.word	0x000017d0


	//   ....[7]....
        /*0114*/ 	.word	0x00001800


	//   ....[8]....
        /*0118*/ 	.word	0x000018b0


	//   ....[9]....
        /*011c*/ 	.word	0x000018d0


	//   ....[10]....
        /*0120*/ 	.word	0x00001e50


	//   ....[11]....
        /*0124*/ 	.word	0x00001e90


	//   ....[12]....
        /*0128*/ 	.word	0x00001f30


	//   ....[13]....
        /*012c*/ 	.word	0x00001f60


	//   ....[14]....
        /*0130*/ 	.word	0x00002010


	//   ....[15]....
        /*0134*/ 	.word	0x00002040


	//   ....[16]....
        /*0138*/ 	.word	0x000020f0


	//   ....[17]....
        /*013c*/ 	.word	0x00002120


	//   ....[18]....
        /*0140*/ 	.word	0x000021d0


	//   ....[19]....
        /*0144*/ 	.word	0x00002200


	//   ....[20]....
        /*0148*/ 	.word	0x00004130


	//   ....[21]....
        /*014c*/ 	.word	0x00004150


	//   ....[22]....
        /*0150*/ 	.word	0x00004240


	//   ....[23]....
        /*0154*/ 	.word	0x00004270


	//   ....[24]....
        /*0158*/ 	.word	0x00004320


	//   ....[25]....
        /*015c*/ 	.word	0x00004350


	//   ....[26]....
        /*0160*/ 	.word	0x00004400


	//   ....[27]....
        /*0164*/ 	.word	0x00004430


	//   ....[28]....
        /*0168*/ 	.word	0x000044e0


	//   ....[29]....
        /*016c*/ 	.word	0x00004500


	//----- nvinfo : EIATTR_VRC_CTA_INIT_COUNT
	.align		4
.L_129:
        /*0170*/ 	.byte	0x02, 0x4a
	.zero		1
	.zero		1


	//----- nvinfo : EIATTR_EXIT_INSTR_OFFSETS
	.align		4
        /*0174*/ 	.byte	0x04, 0x1c
        /*0176*/ 	.short	(.L_131 - .L_130)


	//   ....[0]....
.L_130:
        /*0178*/ 	.word	0x000000b0


	//   ....[1]....
        /*017c*/ 	.word	0x000002b0


	//   ....[2]....
        /*0180*/ 	.word	0x00000300


	//   ....[3]....
        /*0184*/ 	.word	0x00004920


	//   ....[4]....
        /*0188*/ 	.word	0x00004b00


	//   ....[5]....
        /*018c*/ 	.word	0x00004b50


	//----- nvinfo : EIATTR_MAX_THREADS
	.align		4
.L_131:
        /*0190*/ 	.byte	0x04, 0x05
        /*0192*/ 	.short	(.L_133 - .L_132)
.L_132:
        /*0194*/ 	.word	0x00000100
        /*0198*/ 	.word	0x00000001
        /*019c*/ 	.word	0x00000001


	//----- nvinfo : EIATTR_CRS_STACK_SIZE
	.align		4
.L_133:
        /*01a0*/ 	.byte	0x04, 0x1e
        /*01a2*/ 	.short	(.L_135 - .L_134)
.L_134:
        /*01a4*/ 	.word	0x00000000


	//----- nvinfo : EIATTR_CBANK_PARAM_SIZE
	.align		4
.L_135:
        /*01a8*/ 	.byte	0x03, 0x19
        /*01aa*/ 	.short	0x0061


	//----- nvinfo : EIATTR_PARAM_CBANK
	.align		4
        /*01ac*/ 	.byte	0x04, 0x0a
        /*01ae*/ 	.short	(.L_137 - .L_136)
	.align		4
.L_136:
        /*01b0*/ 	.word	index@(.nv.constant0._ZN3cub18CUB_300001_SM_10006detail6reduce28DeviceReduceSingleTileKernelINS2_10policy_hubINS0_12KeyValuePairIifEEiNS0_6ArgMinEE10Policy1000EPS6_N6thrust24THRUST_300001_SM_1000_NS24tabulate_output_iteratorINS2_32accumulating_transform_output_opINS5_IlfEENS2_18local_to_global_opIlEES7_NSD_INS2_31unzip_and_write_arg_extremum_opIPfPiEENSC_11use_defaultElEEEESM_lEEiS7_NS2_20empty_problem_init_tIS6_EES6_N4cuda3std3__410__identityEEEvT0_T1_T2_T3_T4_T6_)
        /*01b4*/ 	.short	0x0380
        /*01b6*/ 	.short	0x0061


	//----- nvinfo : EIATTR_SW_WAR
	.align		4
.L_137:
        /*01b8*/ 	.byte	0x04, 0x36
        /*01ba*/ 	.short	(.L_139 - .L_138)
.L_138:
        /*01bc*/ 	.word	0x00000008
.L_139:


//--------------------- .nv.info._ZN3cub18CUB_300001_SM_10006detail6reduce18DeviceReduceKernelINS2_10policy_hubINS0_12KeyValuePairIifEEiNS0_6ArgMinEE10Policy1000ENS0_21ArgIndexInputIteratorIPfifEEiS7_S6_N4cuda3std3__410__identityEEEvT0_PT3_T1_NS0_13GridEvenShareISK_EET2_T4_ --------------------------
	.section	.nv.info._ZN3cub18CUB_300001_SM_10006detail6reduce18DeviceReduceKernelINS2_10policy_hubINS0_12KeyValuePairIifEEiNS0_6ArgMinEE10Policy1000ENS0_21ArgIndexInputIteratorIPfifEEiS7_S6_N4cuda3std3__410__identityEEEvT0_PT3_T1_NS0_13GridEvenShareISK_EET2_T4_,"",@"SHT_CUDA_INFO"
	.sectionflags	@""
	.align	4


	//----- nvinfo : EIATTR_CUDA_API_VERSION
	.align		4
        /*0000*/ 	.byte	0x04, 0x37
        /*0002*/ 	.short	(.L_141 - .L_140)
.L_140:
        /*0004*/ 	.word	0x00000082


	//----- nvinfo : EIATTR_KPARAM_INFO
	.align		4
.L_141:
        /*0008*/ 	.byte	0x04, 0x17
        /*000a*/ 	.short	(.L_143 - .L_142)
.L_142:
        /*000c*/ 	.word	0x00000000
        /*0010*/ 	.short	0x0005
        /*0012*/ 	.short	0x0045
        /*0014*/ 	.byte	0x00, 0xf0, 0x05, 0x00


	//----- nvinfo : EIATTR_KPARAM_INFO
	.align		4
.L_143:
        /*0018*/ 	.byte	0x04, 0x17
        /*001a*/ 	.short	(.L_145 - .L_144)
.L_144:
        /*001c*/ 	.word	0x00000000
        /*0020*/ 	.short	0x0004
        /*0022*/ 	.short	0x0044
        /*0024*/ 	.byte	0x00, 0xf0, 0x05, 0x00


	//----- nvinfo : EIATTR_KPARAM_INFO
	.align		4
.L_145:
        /*0028*/ 	.byte	0x04, 0x17
        /*002a*/ 	.short	(.L_147 - .L_146)
.L_146:
        /*002c*/ 	.word	0x00000000
        /*0030*/ 	.short	0x0003
        /*0032*/ 	.short	0x001c
        /*0034*/ 	.byte	0x00, 0xf0, 0xa1, 0x00


	//----- nvinfo : EIATTR_KPARAM_INFO
	.align		4
.L_147:
        /*0038*/ 	.byte	0x04, 0x17
        /*003a*/ 	.short	(.L_149 - .L_148)
.L_148:
        /*003c*/ 	.word	0x00000000
        /*0040*/ 	.short	0x0002
        /*0042*/ 	.short	0x0018
        /*0044*/ 	.byte	0x00, 0xf0, 0x11, 0x00


	//----- nvinfo : EIATTR_KPARAM_INFO
	.align		4
.L_149:
        /*0048*/ 	.byte	0x04, 0x17
        /*004a*/ 	.short	(.L_151 - .L_150)
.L_150:
        /*004c*/ 	.word	0x00000000
        /*0050*/ 	.short	0x0001
        /*0052*/ 	.short	0x0010
        /*0054*/ 	.byte	0x00, 0xf5, 0x21, 0x00


	//----- nvinfo : EIATTR_KPARAM_INFO
	.align		4
.L_151:
        /*0058*/ 	.byte	0x04, 0x17
        /*005a*/ 	.short	(.L_153 - .L_152)
.L_152:
        /*005c*/ 	.word	0x00000000
        /*0060*/ 	.short	0x0000
        /*0062*/ 	.short	0x0000
        /*0064*/ 	.byte	0x00, 0xf0, 0x41, 0x00


	//----- nvinfo : EIATTR_SPARSE_MMA_MASK
	.align		4
.L_153:
        /*0068*/ 	.byte	0x03, 0x50
        /*006a*/ 	.short	0x0000


	//----- nvinfo : EIATTR_MAXREG_COUNT
	.align		4
        /*006c*/ 	.byte	0x03, 0x1b
        /*006e*/ 	.short	0x00ff


	//----- nvinfo : EIATTR_NUM_BARRIERS
	.align		4
        /*0070*/ 	.byte	0x02, 0x4c
        /*0072*/ 	.byte	0x01
	.zero		1


	//----- nvinfo : EIATTR_MERCURY_ISA_VERSION
	.align		4
        /*0074*/ 	.byte	0x03, 0x5f
        /*0076*/ 	.short	0x0101


	//----- nvinfo : EIATTR_COOP_GROUP_MASK_REGIDS
	.align		4
        /*0078*/ 	.byte	0x04, 0x29
        /*007a*/ 	.short	(.L_155 - .L_154)


	//   ....[0]....
.L_154:
        /*007c*/ 	.word	0xffffffff


	//   ....[1]....
        /*0080*/ 	.word	0xffffffff


	//   ....[2]....
        /*0084*/ 	.word	0xffffffff


	//   ....[3]....
        /*0088*/ 	.word	0xffffffff


	//   ....[4]....
        /*008c*/ 	.word	0xffffffff


	//   ....[5]....
        /*0090*/ 	.word	0xffffffff


	//   ....[6]....
        /*0094*/ 	.word	0xffffffff


	//   ....[7]....
        /*0098*/ 	.word	0xffffffff


	//   ....[8]....
        /*009c*/ 	.word	0xffffffff


	//   ....[9]....
        /*00a0*/ 	.word	0xffffffff


	//   ....[10]....
        /*00a4*/ 	.word	0xffffffff


	//   ....[11]....
        /*00a8*/ 	.word	0xffffffff


	//   ....[12]....
        /*00ac*/ 	.word	0xffffffff


	//   ....[13]....
        /*00b0*/ 	.word	0xffffffff


	//   ....[14]....
        /*00b4*/ 	.word	0xffffffff


	//   ....[15]....
        /*00b8*/ 	.word	0xffffffff


	//   ....[16]....
        /*00bc*/ 	.word	0xffffffff


	//   ....[17]....
        /*00c0*/ 	.word	0xffffffff


	//   ....[18]....
        /*00c4*/ 	.word	0xffffffff


	//   ....[19]....
        /*00c8*/ 	.word	0xffffffff


	//   ....[20]....
        /*00cc*/ 	.word	0xffffffff


	//   ....[21]....
        /*00d0*/ 	.word	0xffffffff


	//   ....[22]....
        /*00d4*/ 	.word	0xffffffff


	//   ....[23]....
        /*00d8*/ 	.word	0xffffffff


	//   ....[24]....
        /*00dc*/ 	.word	0xffffffff


	//   ....[25]....
        /*00e0*/ 	.word	0xffffffff


	//   ....[26]....
        /*00e4*/ 	.word	0xffffffff


	//   ....[27]....
        /*00e8*/ 	.word	0xffffffff


	//   ....[28]....
        /*00ec*/ 	.word	0xffffffff


	//   ....[29]....
        /*00f0*/ 	.word	0xffffffff


	//----- nvinfo : EIATTR_COOP_GROUP_INSTR_OFFSETS
	.align		4
.L_155:
        /*00f4*/ 	.byte	0x04, 0x28
        /*00f6*/ 	.short	(.L_157 - .L_156)


	//   ....[0]....
.L_156:
        /*00f8*/ 	.word	0x00000bf0


	//   ....[1]....
        /*00fc*/ 	.word	0x00000c10


	//   ....[2]....
        /*0100*/ 	.word	0x00000d00


	//   ....[3]....
        /*0104*/ 	.word	0x00000d30


	//   ....[4]....
        /*0108*/ 	.word	0x00000de0


	//   ....[5]....
        /*010c*/ 	.word	0x00000e10


	//   ....[6]....
        /*0110*/ 	.word	0x00000ec0


	//   ....[7]....
        /*0114*/ 	.word	0x00000ef0


	//   ....[8]....
        /*0118*/ 	.word	0x00000fa0


	//   ....[9]....
        /*011c*/ 	.word	0x00000fc0


	//   ....[10]....
        /*0120*/ 	.word	0x00001530


	//   ....[11]....
        /*0124*/ 	.word	0x00001580


	//   ....[12]....
        /*0128*/ 	.word	0x00001620


	//   ....[13]....
        /*012c*/ 	.word	0x00001650


	//   ....[14]....
        /*0130*/ 	.word	0x00001700


	//   ....[15]....
        /*0134*/ 	.word	0x00001730


	//   ....[16]....
        /*0138*/ 	.word	0x000017e0


	//   ....[17]....
        /*013c*/ 	.word	0x00001810


	//   ....[18]....
        /*0140*/ 	.word	0x000018c0


	//   ....[19]....
        /*0144*/ 	.word	0x000018f0


	//   ....[20]....
        /*0148*/ 	.word	0x00003120


	//   ....[21]....
        /*014c*/ 	.word	0x00003140


	//   ....[22]....
        /*0150*/ 	.word	0x00003230


	//   ....[23]....
        /*0154*/ 	.word	0x00003260


	//   ....[24]....
        /*0158*/ 	.word	0x00003310


	//   ....[25]....
        /*015c*/ 	.word	0x00003340


	//   ....[26]....
        /*0160*/ 	.word	0x000033f0


	//   ....[27]....
        /*0164*/ 	.word	0x00003420


	//   ....[28]....
        /*0168*/ 	.word	0x000034d0


	//   ....[29]....
        /*016c*/ 	.word	0x000034f0


	//----- nvinfo : EIATTR_VRC_CTA_INIT_COUNT
	.align		4
.L_157:
        /*0170*/ 	.byte	0x02, 0x4a
	.zero		1
	.zero		1


	//----- nvinfo : EIATTR_EXIT_INSTR_OFFSETS
	.align		4
        /*0174*/ 	.byte	0x04, 0x1c
        /*0176*/ 	.short	(.L_159 - .L_158)


	//   ....[0]....
.L_158:
        /*0178*/ 	.word	0x00003910


	//   ....[1]....
        /*017c*/ 	.word	0x00003960


	//----- nvinfo : EIATTR_MAX_THREADS
	.align		4
.L_159:
        /*0180*/ 	.byte	0x04, 0x05
        /*0182*/ 	.short	(.L_161 - .L_160)
.L_160:
        /*0184*/ 	.word	0x00000100
        /*0188*/ 	.word	0x00000001
        /*018c*/ 	.word	0x00000001


	//----- nvinfo : EIATTR_CRS_STACK_SIZE
	.align		4
.L_161:
        /*0190*/ 	.byte	0x04, 0x1e
        /*0192*/ 	.short	(.L_163 - .L_162)
.L_162:
        /*0194*/ 	.word	0x00000000


	//----- nvinfo : EIATTR_CBANK_PARAM_SIZE
	.align		4
.L_163:
        /*0198*/ 	.byte	0x03, 0x19
        /*019a*/ 	.short	0x0046


	//----- nvinfo : EIATTR_PARAM_CBANK
	.align		4
        /*019c*/ 	.byte	0x04, 0x0a
        /*019e*/ 	.short	(.L_165 - .L_164)
	.align		4
.L_164:
        /*01a0*/ 	.word	index@(.nv.constant0._ZN3cub18CUB_300001_SM_10006detail6reduce18DeviceReduceKernelINS2_10policy_hubINS0_12KeyValuePairIifEEiNS0_6ArgMinEE10Policy1000ENS0_21ArgIndexInputIteratorIPfifEEiS7_S6_N4cuda3std3__410__identityEEEvT0_PT3_T1_NS0_13GridEvenShareISK_EET2_T4_)
        /*01a4*/ 	.short	0x0380
        /*01a6*/ 	.short	0x0046


	//----- nvinfo : EIATTR_SW_WAR
	.align		4
.L_165:
        /*01a8*/ 	.byte	0x04, 0x36
        /*01aa*/ 	.short	(.L_167 - .L_166)
.L_166:
        /*01ac*/ 	.word	0x00000008
.L_167:


//--------------------- .nv.info._ZN3cub18CUB_300001_SM_10006detail6reduce28DeviceReduceSingleTileKernelINS2_10policy_hubINS0_12KeyValuePairIifEEiNS0_6ArgMinEE10Policy1000ENS0_21ArgIndexInputIteratorIPfifEEN6thrust24THRUST_300001_SM_1000_NS24tabulate_output_iteratorINS2_32accumulating_transform_output_opINS5_IlfEENS2_18local_to_global_opIlEES7_NSF_INS2_31unzip_and_write_arg_extremum_opISB_PiEENSE_11use_defaultElEEEESN_lEEiS7_NS2_20empty_problem_init_tIS6_EES6_N4cuda3std3__410__identityEEEvT0_T1_T2_T3_T4_T6_ --------------------------
	.section	.nv.info._ZN3cub18CUB_300001_SM_10006detail6reduce28DeviceReduceSingleTileKernelINS2_10policy_hubINS0_12KeyValuePairIifEEiNS0_6ArgMinEE10Policy1000ENS0_21ArgIndexInputIteratorIPfifEEN6thrust24THRUST_300001_SM_1000_NS24tabulate_output_iteratorINS2_32accumulating_transform_output_opINS5_IlfEENS2_18local_to_global_opIlEES7_NSF_INS2_31unzip_and_write_arg_extremum_opISB_PiEENSE_11use_defaultElEEEESN_lEEiS7_NS2_20empty_problem_init_tIS6_EES6_N4cuda3std3__410__identityEEEvT0_T1_T2_T3_T4_T6_,"",@"SHT_CUDA_INFO"
	.sectionflags	@""
	.align	4


	//----- nvinfo : EIATTR_CUDA_API_VERSION
	.align		4
        /*0000*/ 	.byte	0x04, 0x37
        /*0002*/ 	.short	(.L_169 - .L_168)
.L_168:
        /*0004*/ 	.word	0x00000082


	//----- nvinfo : EIATTR_KPARAM_INFO
	.align		4
.L_169:
        /*0008*/ 	.byte	0x04, 0x17
        /*000a*/ 	.short	(.L_171 - .L_170)
.L_170:
        /*000c*/ 	.word	0x00000000
        /*0010*/ 	.short	0x0005
        /*0012*/ 	.short	0x0068
        /*0014*/ 	.byte	0x00, 0xf0, 0x05, 0x00


	//----- nvinfo : EIATTR_KPARAM_INFO
	.align		4
.L_171:
        /*0018*/ 	.byte	0x04, 0x17
        /*001a*/ 	.short	(.L_173 - .L_172)
.L_172:
        /*001c*/ 	.word	0x00000000
        /*0020*/ 	.short	0x0004
        /*0022*/ 	.short	0x0060
        /*0024*/ 	.byte	0x00, 0xf0, 0x21, 0x00


	//----- nvinfo : EIATTR_KPARAM_INFO
	.align		4
.L_173:
        /*0028*/ 	.byte	0x04, 0x17
        /*002a*/ 	.short	(.L_175 - .L_174)
.L_174:
        /*002c*/ 	.word	0x00000000
        /*0030*/ 	.short	0x0003
        /*0032*/ 	.short	0x005c
        /*0034*/ 	.byte	0x00, 0xf0, 0x05, 0x00


	//----- nvinfo : EIATTR_KPARAM_INFO
	.align		4
.L_175:
        /*0038*/ 	.byte	0x04, 0x17
        /*003a*/ 	.short	(.L_177 - .L_176)
.L_176:
        /*003c*/ 	.word	0x00000000
        /*0040*/ 	.short	0x0002
        /*0042*/ 	.short	0x0058
        /*0044*/ 	.byte	0x00, 0xf0, 0x11, 0x00


	//----- nvinfo : EIATTR_KPARAM_INFO
	.align		4
.L_177:
        /*0048*/ 	.byte	0x04, 0x17
        /*004a*/ 	.short	(.L_179 - .L_178)
.L_178:
        /*004c*/ 	.word	0x00000000
        /*0050*/ 	.short	0x0001
        /*0052*/ 	.short	0x0010
        /*0054*/ 	.byte	0x00, 0xf0, 0x21, 0x01


	//----- nvinfo : EIATTR_KPARAM_INFO
	.align		4
.L_179:
        /*0058*/ 	.byte	0x04, 0x17
        /*005a*/ 	.short	(.L_181 - .L_180)
.L_180:
        /*005c*/ 	.word	0x00000000
        /*0060*/ 	.short	0x0000
        /*0062*/ 	.short	0x0000
        /*0064*/ 	.byte	0x00, 0xf0, 0x41, 0x00


	//----- nvinfo : EIATTR_SPARSE_MMA_MASK
	.align		4
.L_181:
        /*0068*/ 	.byte	0x03, 0x50
        /*006a*/ 	.short	0x0000


	//----- nvinfo : EIATTR_MAXREG_COUNT
	.align		4
        /*006c*/ 	.byte	0x03, 0x1b
        /*006e*/ 	.short	0x00ff


	//----- nvinfo : EIATTR_NUM_BARRIERS
	.align		4
        /*0070*/ 	.byte	0x02, 0x4c
        /*0072*/ 	.byte	0x01
	.zero		1


	//----- nvinfo : EIATTR_MERCURY_ISA_VERSION
	.align		4
        /*0074*/ 	.byte	0x03, 0x5f
        /*0076*/ 	.short	0x0101


	//----- nvinfo : EIATTR_COOP_GROUP_MASK_REGIDS
	.align		4
        /*0078*/ 	.byte	0x04, 0x29
        /*007a*/ 	.short	(.L_183 - .L_182)


	//   ....[0]....
.L_182:
        /*007c*/ 	.word	0xffffffff


	//   ....[1]....
        /*0080*/ 	.word	0xffffffff


	//   ....[2]....
        /*0084*/ 	.word	0xffffffff


	//   ....[3]....
        /*0088*/ 	.word	0xffffffff


	//   ....[4]....
        /*008c*/ 	.word	0xffffffff


	//   ....[5]....
        /*0090*/ 	.word	0xffffffff


	//   ....[6]....
        /*0094*/ 	.word	0xffffffff


	//   ....[7]....
        /*0098*/ 	.word	0xffffffff


	//   ....[8]....
        /*009c*/ 	.word	0xffffffff


	//   ....[9]....
        /*00a0*/ 	.word	0xffffffff


	//   ....[10]....
        /*00a4*/ 	.word	0xffffffff


	//   ....[11]....
        /*00a8*/ 	.word	0xffffffff


	//   ....[12]....
        /*00ac*/ 	.word	0xffffffff


	//   ....[13]....
        /*00b0*/ 	.word	0xffffffff


	//   ....[14]....
        /*00b4*/ 	.word	0xffffffff


	//   ....[15]....
        /*00b8*/ 	.word	0xffffffff


	//   ....[16]....
        /*00bc*/ 	.word	0xffffffff


	//   ....[17]....
        /*00c0*/ 	.word	0xffffffff


	//   ....[18]....
        /*00c4*/ 	.word	0xffffffff


	//   ....[19]....
        /*00c8*/ 	.word	0xffffffff


	//   ....[20]....
        /*00cc*/ 	.word	0xffffffff


	//   ....[21]....
        /*00d0*/ 	.word	0xffffffff


	//   ....[22]....
        /*00d4*/ 	.word	0xffffffff


	//   ....[23]....
        /*00d8*/ 	.word	0xffffffff


	//   ....[24]....
        /*00dc*/ 	.word	0xffffffff


	//   ....[25]....
        /*00e0*/ 	.word	0xffffffff


	//   ....[26]....
        /*00e4*/ 	.word	0xffffffff


	//   ....[27]....
        /*00e8*/ 	.word	0xffffffff


	//   ....[28]....
        /*00ec*/ 	.word	0xffffffff


	//   ....[29]....
        /*00f0*/ 	.word	0xffffffff


	//----- nvinfo : EIATTR_COOP_GROUP_INSTR_OFFSETS
	.align		4
.L_183:
        /*00f4*/ 	.byte	0x04, 0x28
        /*00f6*/ 	.short	(.L_185 - .L_184)


	//   ....[0]....
.L_184:
        /*00f8*/ 	.word	0x00000eb0


	//   ....[1]....
        /*00fc*/ 	.word	0x00000ed0


	//   ....[2]....
        /*0100*/ 	.word	0x00000fc0


	//   ....[3]....
        /*0104*/ 	.word	0x00000ff0


	//   ....[4]....
        /*0108*/ 	.word	0x000010a0


	//   ....[5]....
        /*010c*/ 	.word	0x000010d0


	//   ....[6]....
        /*0110*/ 	.word	0x00001180


	//   ....[7]....
        /*0114*/ 	.word	0x000011b0


	//   ....[8]....
        /*0118*/ 	.word	0x00001260


	//   ....[9]....
        /*011c*/ 	.word	0x00001280


	//   ....[10]....
        /*0120*/ 	.word	0x00001800


	//   ....[11]....
        /*0124*/ 	.word	0x00001840


	//   ....[12]....
        /*0128*/ 	.word	0x000018e0


	//   ....[13]....
        /*012c*/ 	.word	0x00001910


	//   ....[14]....
        /*0130*/ 	.word	0x000019c0


	//   ....[15]....
        /*0134*/ 	.word	0x000019f0


	//   ....[16]....
        /*0138*/ 	.word	0x00001aa0


	//   ....[17]....
        /*013c*/ 	.word	0x00001ad0


	//   ....[18]....
        /*0140*/ 	.word	0x00001b80


	//   ....[19]....
        /*0144*/ 	.word	0x00001bb0


	//   ....[20]....
        /*0148*/ 	.word	0x000033a0


	//   ....[21]....
        /*014c*/ 	.word	0x000033c0


	//   ....[22]....
        /*0150*/ 	.word	0x000034b0


	//   ....[23]....
        /*0154*/ 	.word	0x000034e0


	//   ....[24]....
        /*0158*/ 	.word	0x00003590


	//   ....[25]....
        /*015c*/ 	.word	0x000035c0


	//   ....[26]....
        /*0160*/ 	.word	0x00003670


	//   ....[27]....
        /*0164*/ 	.word	0x000036a0


	//   ....[28]....
        /*0168*/ 	.word	0x00003750


	//   ....[29]....
        /*016c*/ 	.word	0x00003770


	//----- nvinfo : EIATTR_VRC_CTA_INIT_COUNT
	.align		4
.L_185:
        /*0170*/ 	.byte	0x02, 0x4a
	.zero		1
	.zero		1


	//----- nvinfo : EIATTR_EXIT_INSTR_OFFSETS
	.align		4
        /*0174*/ 	.byte	0x04, 0x1c
        /*0176*/ 	.short	(.L_187 - .L_186)


	//   ....[0]....
.L_186:
        /*0178*/ 	.word	0x000000b0


	//   ....[1]....
        /*017c*/ 	.word	0x000002b0


	//   ....[2]....
        /*0180*/ 	.word	0x00000300


	//   ....[3]....
        /*0184*/ 	.word	0x00003b90


	//   ....[4]....
        /*0188*/ 	.word	0x00003d70


	//   ....[5]....
        /*018c*/ 	.word	0x00003dc0


	//----- nvinfo : EIATTR_MAX_THREADS
	.align		4
.L_187:
        /*0190*/ 	.byte	0x04, 0x05
        /*0192*/ 	.short	(.L_189 - .L_188)
.L_188:
        /*0194*/ 	.word	0x00000100
        /*0198*/ 	.word	0x00000001
        /*019c*/ 	.word	0x00000001


	//----- nvinfo : EIATTR_CRS_STACK_SIZE
	.align		4
.L_189:
        /*01a0*/ 	.byte	0x04, 0x1e
        /*01a2*/ 	.short	(.L_191 - .L_190)
.L_190:
        /*01a4*/ 	.word	0x00000000


	//----- nvinfo : EIATTR_CBANK_PARAM_SIZE
	.align		4
.L_191:
        /*01a8*/ 	.byte	0x03, 0x19
        /*01aa*/ 	.short	0x0069


	//----- nvinfo : EIATTR_PARAM_CBANK
	.align		4
        /*01ac*/ 	.byte	0x04, 0x0a
        /*01ae*/ 	.short	(.L_193 - .L_192)
	.align		4
.L_192:
        /*01b0*/ 	.word	index@(.nv.constant0._ZN3cub18CUB_300001_SM_10006detail6reduce28DeviceReduceSingleTileKernelINS2_10policy_hubINS0_12KeyValuePairIifEEiNS0_6ArgMinEE10Policy1000ENS0_21ArgIndexInputIteratorIPfifEEN6thrust24THRUST_300001_SM_1000_NS24tabulate_output_iteratorINS2_32accumulating_transform_output_opINS5_IlfEENS2_18local_to_global_opIlEES7_NSF_INS2_31unzip_and_write_arg_extremum_opISB_PiEENSE_11use_defaultElEEEESN_lEEiS7_NS2_20empty_problem_init_tIS6_EES6_N4cuda3std3__410__identityEEEvT0_T1_T2_T3_T4_T6_)
        /*01b4*/ 	.short	0x0380
        /*01b6*/ 	.short	0x0069


	//----- nvinfo : EIATTR_SW_WAR
	.align		4
.L_193:
        /*01b8*/ 	.byte	0x04, 0x36
        /*01ba*/ 	.short	(.L_195 - .L_194)
.L_194:
        /*01bc*/ 	.word	0x00000008
.L_195:


//--------------------- .nv.info._ZN3cub18CUB_300001_SM_10006detail11EmptyKernelIvEEvv --------------------------
	.section	.nv.info._ZN3cub18CUB_300001_SM_10006detail11EmptyKernelIvEEvv,"",@"SHT_CUDA_INFO"
	.sectionflags	@""
	.align	4


	//----- nvinfo : EIATTR_CUDA_API_VERSION
	.align		4
        /*0000*/ 	.byte	0x04, 0x37
        /*0002*/ 	.short	(.L_197 - .L_196)
.L_196:
        /*0004*/ 	.word	0x00000082


	//----- nvinfo : EIATTR_SPARSE_MMA_MASK
	.align		4
.L_197:
        /*0008*/ 	.byte	0x03, 0x50
        /*000a*/ 	.short	0x0000


	//----- nvinfo : EIATTR_MAXREG_COUNT
	.align		4
        /*000c*/ 	.byte	0x03, 0x1b
        /*000e*/ 	.short	0x00ff


	//----- nvinfo : EIATTR_MERCURY_ISA_VERSION
	.align		4
        /*0010*/ 	.byte	0x03, 0x5f
        /*0012*/ 	.short	0x0101


	//----- nvinfo : EIATTR_VRC_CTA_INIT_COUNT
	.align		4
        /*0014*/ 	.byte	0x02, 0x4a
	.zero		1
	.zero		1


	//----- nvinfo : EIATTR_EXIT_INSTR_OFFSETS
	.align		4
        /*0018*/ 	.byte	0x04, 0x1c
        /*001a*/ 	.short	(.L_199 - .L_198)


	//   ....[0]....
.L_198:
        /*001c*/ 	.word	0x00000010


	//----- nvinfo : EIATTR_SW_WAR
	.align		4
.L_199:
        /*0020*/ 	.byte	0x04, 0x36
        /*0022*/ 	.short	(.L_201 - .L_200)
.L_200:
        /*0024*/ 	.word	0x00000008
.L_201:


//--------------------- .nv.info._Z11compute_E_qPfS_S_ii --------------------------
	.section	.nv.info._Z11compute_E_qPfS_S_ii,"",@"SHT_CUDA_INFO"
	.sectionflags	@""
	.align	4


	//----- nvinfo : EIATTR_CUDA_API_VERSION
	.align		4
        /*0000*/ 	.byte	0x04, 0x37
        /*0002*/ 	.short	(.L_203 - .L_202)
.L_202:
        /*0004*/ 	.word	0x00000082


	//----- nvinfo : EIATTR_KPARAM_INFO
	.align		4
.L_203:
        /*0008*/ 	.byte	0x04, 0x17
        /*000a*/ 	.short	(.L_205 - .L_204)
.L_204:
        /*000c*/ 	.word	0x00000000
        /*0010*/ 	.short	0x0004
        /*0012*/ 	.short	0x001c
        /*0014*/ 	.byte	0x00, 0xf0, 0x11, 0x00


	//----- nvinfo : EIATTR_KPARAM_INFO
	.align		4
.L_205:
        /*0018*/ 	.byte	0x04, 0x17
        /*001a*/ 	.short	(.L_207 - .L_206)
.L_206:
        /*001c*/ 	.word	0x00000000
        /*0020*/ 	.short	0x0003
        /*0022*/ 	.short	0x0018
        /*0024*/ 	.byte	0x00, 0xf0, 0x11, 0x00


	//----- nvinfo : EIATTR_KPARAM_INFO
	.align		4
.L_207:
        /*0028*/ 	.byte	0x04, 0x17
        /*002a*/ 	.short	(.L_209 - .L_208)
.L_208:
        /*002c*/ 	.word	0x00000000
        /*0030*/ 	.short	0x0002
        /*0032*/ 	.short	0x0010
        /*0034*/ 	.byte	0x00, 0xf5, 0x21, 0x00


	//----- nvinfo : EIATTR_KPARAM_INFO
	.align		4
.L_209:
        /*0038*/ 	.byte	0x04, 0x17
        /*003a*/ 	.short	(.L_211 - .L_210)
.L_210:
        /*003c*/ 	.word	0x00000000
        /*0040*/ 	.short	0x0001
        /*0042*/ 	.short	0x0008
        /*0044*/ 	.byte	0x00, 0xf5, 0x21, 0x00


	//----- nvinfo : EIATTR_KPARAM_INFO
	.align		4
.L_211:
        /*0048*/ 	.byte	0x04, 0x17
        /*004a*/ 	.short	(.L_213 - .L_212)
.L_212:
        /*004c*/ 	.word	0x00000000
        /*0050*/ 	.short	0x0000
        /*0052*/ 	.short	0x0000
        /*0054*/ 	.byte	0x00, 0xf5, 0x21, 0x00


	//----- nvinfo : EIATTR_SPARSE_MMA_MASK
	.align		4
.L_213:
        /*0058*/ 	.byte	0x03, 0x50
        /*005a*/ 	.short	0x0000


	//----- nvinfo : EIATTR_MAXREG_COUNT
	.align		4
        /*005c*/ 	.byte	0x03, 0x1b
        /*005e*/ 	.short	0x00ff


	//----- nvinfo : EIATTR_MERCURY_ISA_VERSION
	.align		4
        /*0060*/ 	.byte	0x03, 0x5f
        /*0062*/ 	.short	0x0101


	//----- nvinfo : EIATTR_VRC_CTA_INIT_COUNT
	.align		4
        /*0064*/ 	.byte	0x02, 0x4a
	.zero		1
	.zero		1


	//----- nvinfo : EIATTR_EXIT_INSTR_OFFSETS
	.align		4
        /*0068*/ 	.byte	0x04, 0x1c
        /*006a*/ 	.short	(.L_215 - .L_214)


	//   ....[0]....
.L_214:
        /*006c*/ 	.word	0x00000070


	//   ....[1]....
        /*0070*/ 	.word	0x00000380


	//----- nvinfo : EIATTR_CRS_STACK_SIZE
	.align		4
.L_215:
        /*0074*/ 	.byte	0x04, 0x1e
        /*0076*/ 	.short	(.L_217 - .L_216)
.L_216:
        /*0078*/ 	.word	0x00000000


	//----- nvinfo : EIATTR_CBANK_PARAM_SIZE
	.align		4
.L_217:
        /*007c*/ 	.byte	0x03, 0x19
        /*007e*/ 	.short	0x0020


	//----- nvinfo : EIATTR_PARAM_CBANK
	.align		4
        /*0080*/ 	.byte	0x04, 0x0a
        /*0082*/ 	.short	(.L_219 - .L_218)
	.align		4
.L_218:
        /*0084*/ 	.word	index@(.nv.constant0._Z11compute_E_qPfS_S_ii)
        /*0088*/ 	.short	0x0380
        /*008a*/ 	.short	0x0020


	//----- nvinfo : EIATTR_SW_WAR
	.align		4
.L_219:
        /*008c*/ 	.byte	0x04, 0x36
        /*008e*/ 	.short	(.L_221 - .L_220)
.L_220:
        /*0090*/ 	.word	0x00000008
.L_221:


//--------------------- .nv.info._Z13compute_thetaPfS_S_PiiS0_ --------------------------
	.section	.nv.info._Z13compute_thetaPfS_S_PiiS0_,"",@"SHT_CUDA_INFO"
	.sectionflags	@""
	.align	4


	//----- nvinfo : EIATTR_CUDA_API_VERSION
	.align		4
        /*0000*/ 	.byte	0x04, 0x37
        /*0002*/ 	.short	(.L_223 - .L_222)
.L_222:
        /*0004*/ 	.word	0x00000082


	//----- nvinfo : EIATTR_KPARAM_INFO
	.align		4
.L_223:
        /*0008*/ 	.byte	0x04, 0x17
        /*000a*/ 	.short	(.L_225 - .L_224)
.L_224:
        /*000c*/ 	.word	0x00000000
        /*0010*/ 	.short	0x0005
        /*0012*/ 	.short	0x0028
        /*0014*/ 	.byte	0x00, 0xf5, 0x21, 0x00


	//----- nvinfo : EIATTR_KPARAM_INFO
	.align		4
.L_225:
        /*0018*/ 	.byte	0x04, 0x17
        /*001a*/ 	.short	(.L_227 - .L_226)
.L_226:
        /*001c*/ 	.word	0x00000000
        /*0020*/ 	.short	0x0004
        /*0022*/ 	.short	0x0020
        /*0024*/ 	.byte	0x00, 0xf0, 0x11, 0x00


	//----- nvinfo : EIATTR_KPARAM_INFO
	.align		4
.L_227:
        /*0028*/ 	.byte	0x04, 0x17
        /*002a*/ 	.short	(.L_229 - .L_228)
.L_228:
        /*002c*/ 	.word	0x00000000
        /*0030*/ 	.short	0x0003
        /*0032*/ 	.short	0x0018
        /*0034*/ 	.byte	0x00, 0xf5, 0x21, 0x00


	//----- nvinfo : EIATTR_KPARAM_INFO
	.align		4
.L_229:
        /*0038*/ 	.byte	0x04, 0x17
        /*003a*/ 	.short	(.L_231 - .L_230)
.L_230:
        /*003c*/ 	.word	0x00000000
        /*0040*/ 	.short	0x0002
        /*0042*/ 	.short	0x0010
        /*0044*/ 	.byte	0x00, 0xf5, 0x21, 0x00


	//----- nvinfo : EIATTR_KPARAM_INFO
	.align		4
.L_231:
        /*0048*/ 	.byte	0x04, 0x17
        /*004a*/ 	.short	(.L_233 - .L_232)
.L_232:
        /*004c*/ 	.word	0x00000000
        /*0050*/ 	.short	0x0001
        /*0052*/ 	.short	0x0008
        /*0054*/ 	.byte	0x00, 0xf5, 0x21, 0x00


	//----- nvinfo : EIATTR_KPARAM_INFO
	.align		4
.L_233:
        /*0058*/ 	.byte	0x04, 0x17
        /*005a*/ 	.short	(.L_235 - .L_234)
.L_234:
        /*005c*/ 	.word	0x00000000
        /*0060*/ 	.short	0x0000
        /*0062*/ 	.short	0x0000
        /*0064*/ 	.byte	0x00, 0xf5, 0x21, 0x00


	//----- nvinfo : EIATTR_SPARSE_MMA_MASK
	.align		4
.L_235:
        /*0068*/ 	.byte	0x03, 0x50
        /*006a*/ 	.short	0x0000


	//----- nvinfo : EIATTR_MAXREG_COUNT
	.align		4
        /*006c*/ 	.byte	0x03, 0x1b
        /*006e*/ 	.short	0x00ff


	//----- nvinfo : EIATTR_MERCURY_ISA_VERSION
	.align		4
        /*0070*/ 	.byte	0x03, 0x5f
        /*0072*/ 	.short	0x0101


	//----- nvinfo : EIATTR_INT_WARP_WIDE_INSTR_OFFSETS
	.align		4
        /*0074*/ 	.byte	0x04, 0x31
        /*0076*/ 	.short	(.L_237 - .L_236)


	//   ....[0]....
.L_236:
        /*0078*/ 	.word	0x00000290


	//   ....[1]....
        /*007c*/ 	.word	0x000002c0


	//----- nvinfo : EIATTR_VRC_CTA_INIT_COUNT
	.align		4
.L_237:
        /*0080*/ 	.byte	0x02, 0x4a
	.zero		1
	.zero		1


	//----- nvinfo : EIATTR_EXIT_INSTR_OFFSETS
	.align		4
        /*0084*/ 	.byte	0x04, 0x1c
        /*0086*/ 	.short	(.L_239 - .L_238)


	//   ....[0]....
.L_238:
        /*0088*/ 	.word	0x00000070


	//   ....[1]....
        /*008c*/ 	.word	0x00000330


	//----- nvinfo : EIATTR_CRS_STACK_SIZE
	.align		4
.L_239:
        /*0090*/ 	.byte	0x04, 0x1e
        /*0092*/ 	.short	(.L_241 - .L_240)
.L_240:
        /*0094*/ 	.word	0x00000000


	//----- nvinfo : EIATTR_CBANK_PARAM_SIZE
	.align		4
.L_241:
        /*0098*/ 	.byte	0x03, 0x19
        /*009a*/ 	.short	0x0030


	//----- nvinfo : EIATTR_PARAM_CBANK
	.align		4
        /*009c*/ 	.byte	0x04, 0x0a
        /*009e*/ 	.short	(.L_243 - .L_242)
	.align		4
.L_242:
        /*00a0*/ 	.word	index@(.nv.constant0._Z13compute_thetaPfS_S_PiiS0_)
        /*00a4*/ 	.short	0x0380
        /*00a6*/ 	.short	0x0030


	//----- nvinfo : EIATTR_SW_WAR
	.align		4
.L_243:
        /*00a8*/ 	.byte	0x04, 0x36
        /*00aa*/ 	.short	(.L_245 - .L_244)
.L_244:
        /*00ac*/ 	.word	0x00000008
.L_245:


//--------------------- .nv.info._Z14compute_scalarPfS_S_ --------------------------
	.section	.nv.info._Z14compute_scalarPfS_S_,"",@"SHT_CUDA_INFO"
	.sectionflags	@""
	.align	4


	//----- nvinfo : EIATTR_CUDA_API_VERSION
	.align		4
        /*0000*/ 	.byte	0x04, 0x37
        /*0002*/ 	.short	(.L_247 - .L_246)
.L_246:
        /*0004*/ 	.word	0x00000082


	//----- nvinfo : EIATTR_KPARAM_INFO
	.align		4
.L_247:
        /*0008*/ 	.byte	0x04, 0x17
        /*000a*/ 	.short	(.L_249 - .L_248)
.L_248:
        /*000c*/ 	.word	0x00000000
        /*0010*/ 	.short	0x0002
        /*0012*/ 	.short	0x0010
        /*0014*/ 	.byte	0x00, 0xf5, 0x21, 0x00


	//----- nvinfo : EIATTR_KPARAM_INFO
	.align		4
.L_249:
        /*0018*/ 	.byte	0x04, 0x17
        /*001a*/ 	.short	(.L_251 - .L_250)
.L_250:
        /*001c*/ 	.word	0x00000000
        /*0020*/ 	.short	0x0001
        /*0022*/ 	.short	0x0008
        /*0024*/ 	.byte	0x00, 0xf5, 0x21, 0x00


	//----- nvinfo : EIATTR_KPARAM_INFO
	.align		4
.L_251:
        /*0028*/ 	.byte	0x04, 0x17
        /*002a*/ 	.short	(.L_253 - .L_252)
.L_252:
        /*002c*/ 	.word	0x00000000
        /*0030*/ 	.short	0x0000
        /*0032*/ 	.short	0x0000
        /*0034*/ 	.byte	0x00, 0xf5, 0x21, 0x00


	//----- nvinfo : EIATTR_SPARSE_MMA_MASK
	.align		4
.L_253:
        /*0038*/ 	.byte	0x03, 0x50
        /*003a*/ 	.short	0x0000


	//----- nvinfo : EIATTR_MAXREG_COUNT
	.align		4
        /*003c*/ 	.byte	0x03, 0x1b
        /*003e*/ 	.short	0x00ff


	//----- nvinfo : EIATTR_MERCURY_ISA_VERSION
	.align		4
        /*0040*/ 	.byte	0x03, 0x5f
        /*0042*/ 	.short	0x0101


	//----- nvinfo : EIATTR_VRC_CTA_INIT_COUNT
	.align		4
        /*0044*/ 	.byte	0x02, 0x4a
	.zero		1
	.zero		1


	//----- nvinfo : EIATTR_EXIT_INSTR_OFFSETS
	.align		4
        /*0048*/ 	.byte	0x04, 0x1c
        /*004a*/ 	.short	(.L_255 - .L_254)


	//   ....[0]....
.L_254:
        /*004c*/ 	.word	0x000000b0


	//----- nvinfo : EIATTR_CBANK_PARAM_SIZE
	.align		4
.L_255:
        /*0050*/ 	.byte	0x03, 0x19
        /*0052*/ 	.short	0x0018


	//----- nvinfo : EIATTR_PARAM_CBANK
	.align		4
        /*0054*/ 	.byte	0x04, 0x0a
        /*0056*/ 	.short	(.L_257 - .L_256)
	.align		4
.L_256:
        /*0058*/ 	.word	index@(.nv.constant0._Z14compute_scalarPfS_S_)
        /*005c*/ 	.short	0x0380
        /*005e*/ 	.short	0x0018


	//----- nvinfo : EIATTR_SW_WAR
	.align		4
.L_257:
        /*0060*/ 	.byte	0x04, 0x36
        /*0062*/ 	.short	(.L_259 - .L_258)
.L_258:
        /*0064*/ 	.word	0x00000008
.L_259:


//--------------------- .nv.info._Z10init_b_ixsPiii --------------------------
	.section	.nv.info._Z10init_b_ixsPiii,"",@"SHT_CUDA_INFO"
	.sectionflags	@""
	.align	4


	//----- nvinfo : EIATTR_CUDA_API_VERSION
	.align		4
        /*0000*/ 	.byte	0x04, 0x37
        /*0002*/ 	.short	(.L_261 - .L_260)
.L_260:
        /*0004*/ 	.word	0x00000082


	//----- nvinfo : EIATTR_KPARAM_INFO
	.align		4
.L_261:
        /*0008*/ 	.byte	0x04, 0x17
        /*000a*/ 	.short	(.L_263 - .L_262)
.L_262:
        /*000c*/ 	.word	0x00000000
        /*0010*/ 	.short	0x0002
        /*0012*/ 	.short	0x000c
        /*0014*/ 	.byte	0x00, 0xf0, 0x11, 0x00


	//----- nvinfo : EIATTR_KPARAM_INFO
	.align		4
.L_263:
        /*0018*/ 	.byte	0x04, 0x17
        /*001a*/ 	.short	(.L_265 - .L_264)
.L_264:
        /*001c*/ 	.word	0x00000000
        /*0020*/ 	.short	0x0001
        /*0022*/ 	.short	0x0008
        /*0024*/ 	.byte	0x00, 0xf0, 0x11, 0x00


	//----- nvinfo : EIATTR_KPARAM_INFO
	.align		4
.L_265:
        /*0028*/ 	.byte	0x04, 0x17
        /*002a*/ 	.short	(.L_267 - .L_266)
.L_266:
        /*002c*/ 	.word	0x00000000
        /*0030*/ 	.short	0x0000
        /*0032*/ 	.short	0x0000
        /*0034*/ 	.byte	0x00, 0xf5, 0x21, 0x00


	//----- nvinfo : EIATTR_SPARSE_MMA_MASK
	.align		4
.L_267:
        /*0038*/ 	.byte	0x03, 0x50
        /*003a*/ 	.short	0x0000


	//----- nvinfo : EIATTR_MAXREG_COUNT
	.align		4
        /*003c*/ 	.byte	0x03, 0x1b
        /*003e*/ 	.short	0x00ff


	//----- nvinfo : EIATTR_MERCURY_ISA_VERSION
	.align		4
        /*0040*/ 	.byte	0x03, 0x5f
        /*0042*/ 	.short	0x0101


	//----- nvinfo : EIATTR_VRC_CTA_INIT_COUNT
	.align		4
        /*0044*/ 	.byte	0x02, 0x4a
	.zero		1
	.zero		1


	//----- nvinfo : EIATTR_EXIT_INSTR_OFFSETS
	.align		4
        /*0048*/ 	.byte	0x04, 0x1c
        /*004a*/ 	.short	(.L_269 - .L_268)


	//   ....[0]....
.L_268:
        /*004c*/ 	.word	0x00000070


	//   ....[1]....
        /*0050*/ 	.word	0x000000e0


	//----- nvinfo : EIATTR_CBANK_PARAM_SIZE
	.align		4
.L_269:
        /*0054*/ 	.byte	0x03, 0x19
        /*0056*/ 	.short	0x0010


	//----- nvinfo : EIATTR_PARAM_CBANK
	.align		4
        /*0058*/ 	.byte	0x04, 0x0a
        /*005a*/ 	.short	(.L_271 - .L_270)
	.align		4
.L_270:
        /*005c*/ 	.word	index@(.nv.constant0._Z10init_b_ixsPiii)
        /*0060*/ 	.short	0x0380
        /*0062*/ 	.short	0x0010


	//----- nvinfo : EIATTR_SW_WAR
	.align		4
.L_271:
        /*0064*/ 	.byte	0x04, 0x36
        /*0066*/ 	.short	(.L_273 - .L_272)
.L_272:
        /*0068*/ 	.word	0x00000008
.L_273:


//--------------------- .nv.info._Z6init_IPfi     --------------------------
	.section	.nv.info._Z6init_IPfi,"",@"SHT_CUDA_INFO"
	.sectionflags	@""
	.align	4


	//----- nvinfo : EIATTR_CUDA_API_VERSION
	.align		4
        /*0000*/ 	.byte	0x04, 0x37
        /*0002*/ 	.short	(.L_275 - .L_274)
.L_274:
        /*0004*/ 	.word	0x00000082


	//----- nvinfo : EIATTR_KPARAM_INFO
	.align		4
.L_275:
        /*0008*/ 	.byte	0x04, 0x17
        /*000a*/ 	.short	(.L_277 - .L_276)
.L_276:
        /*000c*/ 	.word	0x00000000
        /*0010*/ 	.short	0x0001
        /*0012*/ 	.short	0x0008
        /*0014*/ 	.byte	0x00, 0xf0, 0x11, 0x00


	//----- nvinfo : EIATTR_KPARAM_INFO
	.align		4
.L_277:
        /*0018*/ 	.byte	0x04, 0x17
        /*001a*/ 	.short	(.L_279 - .L_278)
.L_278:
        /*001c*/ 	.word	0x00000000
        /*0020*/ 	.short	0x0000
        /*0022*/ 	.short	0x0000
        /*0024*/ 	.byte	0x00, 0xf5, 0x21, 0x00


	//----- nvinfo : EIATTR_SPARSE_MMA_MASK
	.align		4
.L_279:
        /*0028*/ 	.byte	0x03, 0x50
        /*002a*/ 	.short	0x0000


	//----- nvinfo : EIATTR_MAXREG_COUNT
	.align		4
        /*002c*/ 	.byte	0x03, 0x1b
        /*002e*/ 	.short	0x00ff


	//----- nvinfo : EIATTR_MERCURY_ISA_VERSION
	.align		4
        /*0030*/ 	.byte	0x03, 0x5f
        /*0032*/ 	.short	0x0101


	//----- nvinfo : EIATTR_VRC_CTA_INIT_COUNT
	.align		4
        /*0034*/ 	.byte	0x02, 0x4a
	.zero		1
	.zero		1


	//----- nvinfo : EIATTR_EXIT_INSTR_OFFSETS
	.align		4
        /*0038*/ 	.byte	0x04, 0x1c
        /*003a*/ 	.short	(.L_281 - .L_280)


	//   ....[0]....
.L_280:
        /*003c*/ 	.word	0x000000c0


	//   ....[1]....
        /*0040*/ 	.word	0x00000140


	//----- nvinfo : EIATTR_CBANK_PARAM_SIZE
	.align		4
.L_281:
        /*0044*/ 	.byte	0x03, 0x19
        /*0046*/ 	.short	0x000c


	//----- nvinfo : EIATTR_PARAM_CBANK
	.align		4
        /*0048*/ 	.byte	0x04, 0x0a
        /*004a*/ 	.short	(.L_283 - .L_282)
	.align		4
.L_282:
        /*004c*/ 	.word	index@(.nv.constant0._Z6init_IPfi)
        /*0050*/ 	.short	0x0380
        /*0052*/ 	.short	0x000c


	//----- nvinfo : EIATTR_SW_WAR
	.align		4
.L_283:
        /*0054*/ 	.byte	0x04, 0x36
        /*0056*/ 	.short	(.L_285 - .L_284)
.L_284:
        /*0058*/ 	.word	0x00000008
.L_285:


//--------------------- .nv.info._Z13init_D_from_APfS_ii --------------------------
	.section	.nv.info._Z13init_D_from_APfS_ii,"",@"SHT_CUDA_INFO"
	.sectionflags	@""
	.align	4


	//----- nvinfo : EIATTR_CUDA_API_VERSION
	.align		4
        /*0000*/ 	.byte	0x04, 0x37
        /*0002*/ 	.short	(.L_287 - .L_286)
.L_286:
        /*0004*/ 	.word	0x00000082


	//----- nvinfo : EIATTR_KPARAM_INFO
	.align		4
.L_287:
        /*0008*/ 	.byte	0x04, 0x17
        /*000a*/ 	.short	(.L_289 - .L_288)
.L_288:
        /*000c*/ 	.word	0x00000000
        /*0010*/ 	.short	0x0003
        /*0012*/ 	.short	0x0014
        /*0014*/ 	.byte	0x00, 0xf0, 0x11, 0x00


	//----- nvinfo : EIATTR_KPARAM_INFO
	.align		4
.L_289:
        /*0018*/ 	.byte	0x04, 0x17
        /*001a*/ 	.short	(.L_291 - .L_290)
.L_290:
        /*001c*/ 	.word	0x00000000
        /*0020*/ 	.short	0x0002
        /*0022*/ 	.short	0x0010
        /*0024*/ 	.byte	0x00, 0xf0, 0x11, 0x00


	//----- nvinfo : EIATTR_KPARAM_INFO
	.align		4
.L_291:
        /*0028*/ 	.byte	0x04, 0x17
        /*002a*/ 	.short	(.L_293 - .L_292)
.L_292:
        /*002c*/ 	.word	0x00000000
        /*0030*/ 	.short	0x0001
        /*0032*/ 	.short	0x0008
        /*0034*/ 	.byte	0x00, 0xf5, 0x21, 0x00


	//----- nvinfo : EIATTR_KPARAM_INFO
	.align		4
.L_293:
        /*0038*/ 	.byte	0x04, 0x17
        /*003a*/ 	.short	(.L_295 - .L_294)
.L_294:
        /*003c*/ 	.word	0x00000000
        /*0040*/ 	.short	0x0000
        /*0042*/ 	.short	0x0000
        /*0044*/ 	.byte	0x00, 0xf5, 0x21, 0x00


	//----- nvinfo : EIATTR_SPARSE_MMA_MASK
	.align		4
.L_295:
        /*0048*/ 	.byte	0x03, 0x50
        /*004a*/ 	.short	0x0000


	//----- nvinfo : EIATTR_MAXREG_COUNT
	.align		4
        /*004c*/ 	.byte	0x03, 0x1b
        /*004e*/ 	.short	0x00ff


	//----- nvinfo : EIATTR_MERCURY_ISA_VERSION
	.align		4
        /*0050*/ 	.byte	0x03, 0x5f
        /*0052*/ 	.short	0x0101


	//----- nvinfo : EIATTR_VRC_CTA_INIT_COUNT
	.align		4
        /*0054*/ 	.byte	0x02, 0x4a
	.zero		1
	.zero		1


	//----- nvinfo : EIATTR_EXIT_INSTR_OFFSETS
	.align		4
        /*0058*/ 	.byte	0x04, 0x1c
        /*005a*/ 	.short	(.L_297 - .L_296)


	//   ....[0]....
.L_296:
        /*005c*/ 	.word	0x000000c0


	//   ....[1]....
        /*0060*/ 	.word	0x00000190


	//----- nvinfo : EIATTR_CBANK_PARAM_SIZE
	.align		4
.L_297:
        /*0064*/ 	.byte	0x03, 0x19
        /*0066*/ 	.short	0x0018


	//----- nvinfo : EIATTR_PARAM_CBANK
	.align		4
        /*0068*/ 	.byte	0x04, 0x0a
        /*006a*/ 	.short	(.L_299 - .L_298)
	.align		4
.L_298:
        /*006c*/ 	.word	index@(.nv.constant0._Z13init_D_from_APfS_ii)
        /*0070*/ 	.short	0x0380
        /*0072*/ 	.short	0x0018


	//----- nvinfo : EIATTR_SW_WAR
	.align		4
.L_299:
        /*0074*/ 	.byte	0x04, 0x36
        /*0076*/ 	.short	(.L_301 - .L_300)
.L_300:
        /*0078*/ 	.word	0x00000008
.L_301:


//--------------------- .nv.info._Z13init_D_from_cPfS_ii --------------------------
	.section	.nv.info._Z13init_D_from_cPfS_ii,"",@"SHT_CUDA_INFO"
	.sectionflags	@""
	.align	4


	//----- nvinfo : EIATTR_CUDA_API_VERSION
	.align		4
        /*0000*/ 	.byte	0x04, 0x37
        /*0002*/ 	.short	(.L_303 - .L_302)
.L_302:
        /*0004*/ 	.word	0x00000082


	//----- nvinfo : EIATTR_KPARAM_INFO
	.align		4
.L_303:
        /*0008*/ 	.byte	0x04, 0x17
        /*000a*/ 	.short	(.L_305 - .L_304)
.L_304:
        /*000c*/ 	.word	0x00000000
        /*0010*/ 	.short	0x0003
        /*0012*/ 	.short	0x0014
        /*0014*/ 	.byte	0x00, 0xf0, 0x11, 0x00


	//----- nvinfo : EIATTR_KPARAM_INFO
	.align		4
.L_305:
        /*0018*/ 	.byte	0x04, 0x17
        /*001a*/ 	.short	(.L_307 - .L_306)
.L_306:
        /*001c*/ 	.word	0x00000000
        /*0020*/ 	.short	0x0002
        /*0022*/ 	.short	0x0010
        /*0024*/ 	.byte	0x00, 0xf0, 0x11, 0x00


	//----- nvinfo : EIATTR_KPARAM_INFO
	.align		4
.L_307:
        /*0028*/ 	.byte	0x04, 0x17
        /*002a*/ 	.short	(.L_309 - .L_308)
.L_308:
        /*002c*/ 	.word	0x00000000
        /*0030*/ 	.short	0x0001
        /*0032*/ 	.short	0x0008
        /*0034*/ 	.byte	0x00, 0xf5, 0x21, 0x00


	//----- nvinfo : EIATTR_KPARAM_INFO
	.align		4
.L_309:
        /*0038*/ 	.byte	0x04, 0x17
        /*003a*/ 	.short	(.L_311 - .L_310)
.L_310:
        /*003c*/ 	.word	0x00000000
        /*0040*/ 	.short	0x0000
        /*0042*/ 	.short	0x0000
        /*0044*/ 	.byte	0x00, 0xf5, 0x21, 0x00


	//----- nvinfo : EIATTR_SPARSE_MMA_MASK
	.align		4
.L_311:
        /*0048*/ 	.byte	0x03, 0x50
        /*004a*/ 	.short	0x0000


	//----- nvinfo : EIATTR_MAXREG_COUNT
	.align		4
        /*004c*/ 	.byte	0x03, 0x1b
        /*004e*/ 	.short	0x00ff


	//----- nvinfo : EIATTR_MERCURY_ISA_VERSION
	.align		4
        /*0050*/ 	.byte	0x03, 0x5f
        /*0052*/ 	.short	0x0101


	//----- nvinfo : EIATTR_VRC_CTA_INIT_COUNT
	.align		4
        /*0054*/ 	.byte	0x02, 0x4a
	.zero		1
	.zero		1


	//----- nvinfo : EIATTR_EXIT_INSTR_OFFSETS
	.align		4
        /*0058*/ 	.byte	0x04, 0x1c
        /*005a*/ 	.short	(.L_313 - .L_312)


	//   ....[0]....
.L_312:
        /*005c*/ 	.word	0x00000070


	//   ....[1]....
        /*0060*/ 	.word	0x00000120


	//----- nvinfo : EIATTR_CBANK_PARAM_SIZE
	.align		4
.L_313:
        /*0064*/ 	.byte	0x03, 0x19
        /*0066*/ 	.short	0x0018


	//----- nvinfo : EIATTR_PARAM_CBANK
	.align		4
        /*0068*/ 	.byte	0x04, 0x0a
        /*006a*/ 	.short	(.L_315 - .L_314)
	.align		4
.L_314:
        /*006c*/ 	.word	index@(.nv.constant0._Z13init_D_from_cPfS_ii)
        /*0070*/ 	.short	0x0380
        /*0072*/ 	.short	0x0018


	//----- nvinfo : EIATTR_SW_WAR
	.align		4
.L_315:
        /*0074*/ 	.byte	0x04, 0x36
        /*0076*/ 	.short	(.L_317 - .L_316)
.L_316:
        /*0078*/ 	.word	0x00000008
.L_317:


//--------------------- .nv.callgraph             --------------------------
	.section	.nv.callgraph,"",@"SHT_CUDA_CALLGRAPH"
	.align	4
	.sectionentsize	8
	.align		4
        /*0000*/ 	.word	0x00000000
	.align		4
        /*0004*/ 	.word	0xffffffff
	.align		4
        /*0008*/ 	.word	0x00000000
	.align		4
        /*000c*/ 	.word	0xfffffffe
	.align		4
        /*0010*/ 	.word	0x00000000
	.align		4
        /*0014*/ 	.word	0xfffffffd
	.align		4
        /*0018*/ 	.word	0x00000000
	.align		4
        /*001c*/ 	.word	0xfffffffc


//--------------------- .nv.constant4             --------------------------
	.section	.nv.constant4,"a",@progbits
	.align	8
	.align		8
.nv.constant4:
        /*0000*/ 	.dword	_ZN34_INTERNAL_2f4ab320_4_k_cu_bff5ac424cuda3std3__45__cpo5beginE
	.align		8
        /*0008*/ 	.dword	_ZN34_INTERNAL_2f4ab320_4_k_cu_bff5ac424cuda3std3__45__cpo3endE
	.align		8
        /*0010*/ 	.dword	_ZN34_INTERNAL_2f4ab320_4_k_cu_bff5ac424cuda3std3__45__cpo6cbeginE
	.align		8
        /*0018*/ 	.dword	_ZN34_INTERNAL_2f4ab320_4_k_cu_bff5ac424cuda3std3__45__cpo4cendE
	.align		8
        /*0020*/ 	.dword	_ZN34_INTERNAL_2f4ab320_4_k_cu_bff5ac424cuda3std3__45__cpo6rbeginE
	.align		8
        /*0028*/ 	.dword	_ZN34_INTERNAL_2f4ab320_4_k_cu_bff5ac424cuda3std3__45__cpo4rendE
	.align		8
        /*0030*/ 	.dword	_ZN34_INTERNAL_2f4ab320_4_k_cu_bff5ac424cuda3std3__45__cpo7crbeginE
	.align		8
        /*0038*/ 	.dword	_ZN34_INTERNAL_2f4ab320_4_k_cu_bff5ac424cuda3std3__45__cpo5crendE
	.align		8
        /*0040*/ 	.dword	_ZN34_INTERNAL_2f4ab320_4_k_cu_bff5ac424cuda3std3__436_GLOBAL__N__2f4ab320_4_k_cu_bff5ac426ignoreE
	.align		8
        /*0048*/ 	.dword	_ZN34_INTERNAL_2f4ab320_4_k_cu_bff5ac424cuda3std3__419piecewise_constructE
	.align		8
        /*0050*/ 	.dword	_ZN34_INTERNAL_2f4ab320_4_k_cu_bff5ac424cuda3std3__48in_placeE
	.align		8
        /*0058*/ 	.dword	_ZN34_INTERNAL_2f4ab320_4_k_cu_bff5ac424cuda3std3__420unreachable_sentinelE
	.align		8
        /*0060*/ 	.dword	_ZN34_INTERNAL_2f4ab320_4_k_cu_bff5ac424cuda3std3__47nulloptE
	.align		8
        /*0068*/ 	.dword	_ZN34_INTERNAL_2f4ab320_4_k_cu_bff5ac424cuda3std3__48unexpectE
	.align		8
        /*0070*/ 	.dword	_ZN34_INTERNAL_2f4ab320_4_k_cu_bff5ac424cuda3std6ranges3__45__cpo4swapE
	.align		8
        /*0078*/ 	.dword	_ZN34_INTERNAL_2f4ab320_4_k_cu_bff5ac424cuda3std6ranges3__45__cpo9iter_moveE
	.align		8
        /*0080*/ 	.dword	_ZN34_INTERNAL_2f4ab320_4_k_cu_bff5ac424cuda3std6ranges3__45__cpo5beginE
	.align		8
        /*0088*/ 	.dword	_ZN34_INTERNAL_2f4ab320_4_k_cu_bff5ac424cuda3std6ranges3__45__cpo3endE
	.align		8
        /*0090*/ 	.dword	_ZN34_INTERNAL_2f4ab320_4_k_cu_bff5ac424cuda3std6ranges3__45__cpo6cbeginE
	.align		8
        /*0098*/ 	.dword	_ZN34_INTERNAL_2f4ab320_4_k_cu_bff5ac424cuda3std6ranges3__45__cpo4cendE
	.align		8
        /*00a0*/ 	.dword	_ZN34_INTERNAL_2f4ab320_4_k_cu_bff5ac424cuda3std6ranges3__45__cpo7advanceE
	.align		8
        /*00a8*/ 	.dword	_ZN34_INTERNAL_2f4ab320_4_k_cu_bff5ac424cuda3std6ranges3__45__cpo9iter_swapE
	.align		8
        /*00b0*/ 	.dword	_ZN34_INTERNAL_2f4ab320_4_k_cu_bff5ac424cuda3std6ranges3__45__cpo4nextE
	.align		8
        /*00b8*/ 	.dword	_ZN34_INTERNAL_2f4ab320_4_k_cu_bff5ac424cuda3std6ranges3__45__cpo4prevE
	.align		8
        /*00c0*/ 	.dword	_ZN34_INTERNAL_2f4ab320_4_k_cu_bff5ac424cuda3std6ranges3__45__cpo4dataE
	.align		8
        /*00c8*/ 	.dword	_ZN34_INTERNAL_2f4ab320_4_k_cu_bff5ac424cuda3std6ranges3__45__cpo5cdataE
	.align		8
        /*00d0*/ 	.dword	_ZN34_INTERNAL_2f4ab320_4_k_cu_bff5ac424cuda3std6ranges3__45__cpo4sizeE
	.align		8
        /*00d8*/ 	.dword	_ZN34_INTERNAL_2f4ab320_4_k_cu_bff5ac424cuda3std6ranges3__45__cpo5ssizeE
	.align		8
        /*00e0*/ 	.dword	_ZN34_INTERNAL_2f4ab320_4_k_cu_bff5ac424cuda3std6ranges3__45__cpo8distanceE
	.align		8
        /*00e8*/ 	.dword	_ZN34_INTERNAL_2f4ab320_4_k_cu_bff5ac426thrust24THRUST_300001_SM_1000_NS6system6detail10sequential3seqE
	.align		8
        /*00f0*/ 	.dword	_ZN34_INTERNAL_2f4ab320_4_k_cu_bff5ac426thrust24THRUST_300001_SM_1000_NS12placeholders2_1E
	.align		8
        /*00f8*/ 	.dword	_ZN34_INTERNAL_2f4ab320_4_k_cu_bff5ac426thrust24THRUST_300001_SM_1000_NS12placeholders2_2E
	.align		8
        /*0100*/ 	.dword	_ZN34_INTERNAL_2f4ab320_4_k_cu_bff5ac426thrust24THRUST_300001_SM_1000_NS12placeholders2_3E
	.align		8
        /*0108*/ 	.dword	_ZN34_INTERNAL_2f4ab320_4_k_cu_bff5ac426thrust24THRUST_300001_SM_1000_NS12placeholders2_4E
	.align		8
        /*0110*/ 	.dword	_ZN34_INTERNAL_2f4ab320_4_k_cu_bff5ac426thrust24THRUST_300001_SM_1000_NS12placeholders2_5E
	.align		8
        /*0118*/ 	.dword	_ZN34_INTERNAL_2f4ab320_4_k_cu_bff5ac426thrust24THRUST_300001_SM_1000_NS12placeholders2_6E
	.align		8
        /*0120*/ 	.dword	_ZN34_INTERNAL_2f4ab320_4_k_cu_bff5ac426thrust24THRUST_300001_SM_1000_NS12placeholders2_7E
	.align		8
        /*0128*/ 	.dword	_ZN34_INTERNAL_2f4ab320_4_k_cu_bff5ac426thrust24THRUST_300001_SM_1000_NS12placeholders2_8E
	.align		8
        /*0130*/ 	.dword	_ZN34_INTERNAL_2f4ab320_4_k_cu_bff5ac426thrust24THRUST_300001_SM_1000_NS12placeholders2_9E
	.align		8
        /*0138*/ 	.dword	_ZN34_INTERNAL_2f4ab320_4_k_cu_bff5ac426thrust24THRUST_300001_SM_1000_NS12placeholders3_10E


//--------------------- .text._ZN3cub18CUB_300001_SM_10006detail6reduce28DeviceReduceSingleTileKernelINS2_10policy_hubINS0_12KeyValuePairIifEEiNS0_6ArgMinEE10Policy1000EPS6_N6thrust24THRUST_300001_SM_1000_NS24tabulate_output_iteratorINS2_32accumulating_transform_output_opINS5_IlfEENS2_18local_to_global_opIlEES7_NSD_INS2_31unzip_and_write_arg_extremum_opIPfPiEENSC_11use_defaultElEEEESM_lEEiS7_NS2_20empty_problem_init_tIS6_EES6_N4cuda3std3__410__identityEEEvT0_T1_T2_T3_T4_T6_ --------------------------
	.section	.text._ZN3cub18CUB_300001_SM_10006detail6reduce28DeviceReduceSingleTileKernelINS2_10policy_hubINS0_12KeyValuePairIifEEiNS0_6ArgMinEE10Policy1000EPS6_N6thrust24THRUST_300001_SM_1000_NS24tabulate_output_iteratorINS2_32accumulating_transform_output_opINS5_IlfEENS2_18local_to_global_opIlEES7_NSD_INS2_31unzip_and_write_arg_extremum_opIPfPiEENSC_11use_defaultElEEEESM_lEEiS7_NS2_20empty_problem_init_tIS6_EES6_N4cuda3std3__410__identityEEEvT0_T1_T2_T3_T4_T6_,"ax",@progbits
	.align	128
        .global         _ZN3cub18CUB_300001_SM_10006detail6reduce28DeviceReduceSingleTileKernelINS2_10policy_hubINS0_12KeyValuePairIifEEiNS0_6ArgMinEE10Policy1000EPS6_N6thrust24THRUST_300001_SM_1000_NS24tabulate_output_iteratorINS2_32accumulating_transform_output_opINS5_IlfEENS2_18local_to_global_opIlEES7_NSD_INS2_31unzip_and_write_arg_extremum_opIPfPiEENSC_11use_defaultElEEEESM_lEEiS7_NS2_20empty_problem_init_tIS6_EES6_N4cuda3std3__410__identityEEEvT0_T1_T2_T3_T4_T6_
        .type           _ZN3cub18CUB_300001_SM_10006detail6reduce28DeviceReduceSingleTileKernelINS2_10policy_hubINS0_12KeyValuePairIifEEiNS0_6ArgMinEE10Policy1000EPS6_N6thrust24THRUST_300001_SM_1000_NS24tabulate_output_iteratorINS2_32accumulating_transform_output_opINS5_IlfEENS2_18local_to_global_opIlEES7_NSD_INS2_31unzip_and_write_arg_extremum_opIPfPiEENSC_11use_defaultElEEEESM_lEEiS7_NS2_20empty_problem_init_tIS6_EES6_N4cuda3std3__410__identityEEEvT0_T1_T2_T3_T4_T6_,@function
        .size           _ZN3cub18CUB_300001_SM_10006detail6reduce28DeviceReduceSingleTileKernelINS2_10policy_hubINS0_12KeyValuePairIifEEiNS0_6ArgMinEE10Policy1000EPS6_N6thrust24THRUST_300001_SM_1000_NS24tabulate_output_iteratorINS2_32accumulating_transform_output_opINS5_IlfEENS2_18local_to_global_opIlEES7_NSD_INS2_31unzip_and_write_arg_extremum_opIPfPiEENSC_11use_defaultElEEEESM_lEEiS7_NS2_20empty_problem_init_tIS6_EES6_N4cuda3std3__410__identityEEEvT0_T1_T2_T3_T4_T6_,(.L_x_234 - _ZN3cub18CUB_300001_SM_10006detail6reduce28DeviceReduceSingleTileKernelINS2_10policy_hubINS0_12KeyValuePairIifEEiNS0_6ArgMinEE10Policy1000EPS6_N6thrust24THRUST_300001_SM_1000_NS24tabulate_output_iteratorINS2_32accumulating_transform_output_opINS5_IlfEENS2_18local_to_global_opIlEES7_NSD_INS2_31unzip_and_write_arg_extremum_opIPfPiEENSC_11use_defaultElEEEESM_lEEiS7_NS2_20empty_problem_init_tIS6_EES6_N4cuda3std3__410__identityEEEvT0_T1_T2_T3_T4_T6_)
        .other          _ZN3cub18CUB_300001_SM_10006detail6reduce28DeviceReduceSingleTileKernelINS2_10policy_hubINS0_12KeyValuePairIifEEiNS0_6ArgMinEE10Policy1000EPS6_N6thrust24THRUST_300001_SM_1000_NS24tabulate_output_iteratorINS2_32accumulating_transform_output_opINS5_IlfEENS2_18local_to_global_opIlEES7_NSD_INS2_31unzip_and_write_arg_extremum_opIPfPiEENSC_11use_defaultElEEEESM_lEEiS7_NS2_20empty_problem_init_tIS6_EES6_N4cuda3std3__410__identityEEEvT0_T1_T2_T3_T4_T6_,@"STO_CUDA_ENTRY STV_DEFAULT"
_ZN3cub18CUB_300001_SM_10006detail6reduce28DeviceReduceSingleTileKernelINS2_10policy_hubINS0_12KeyValuePairIifEEiNS0_6ArgMinEE10Policy1000EPS6_N6thrust24THRUST_300001_SM_1000_NS24tabulate_output_iteratorINS2_32accumulating_transform_output_opINS5_IlfEENS2_18local_to_global_opIlEES7_NSD_INS2_31unzip_and_write_arg_extremum_opIPfPiEENSC_11use_defaultElEEEESM_lEEiS7_NS2_20empty_problem_init_tIS6_EES6_N4cuda3std3__410__identityEEEvT0_T1_T2_T3_T4_T6_:
.text._ZN3cub18CUB_300001_SM_10006detail6reduce28DeviceReduceSingleTileKernelINS2_10policy_hubINS0_12KeyValuePairIifEEiNS0_6ArgMinEE10Policy1000EPS6_N6thrust24THRUST_300001_SM_1000_NS24tabulate_output_iteratorINS2_32accumulating_transform_output_opINS5_IlfEENS2_18local_to_global_opIlEES7_NSD_INS2_31unzip_and_write_arg_extremum_opIPfPiEENSC_11use_defaultElEEEESM_lEEiS7_NS2_20empty_problem_init_tIS6_EES6_N4cuda3std3__410__identityEEEvT0_T1_T2_T3_T4_T6_:
[----:B------:R-:W-:Y:S01]  /*0000*/  LDC R1, c[0x0][0x37c] ;  /* 0x0000df00ff017b82 */ /* 0x000fe20000000800 */
[----:B------:R-:W0:Y:S01]  /*0010*/  LDCU UR4, c[0x0][0x3d0] ;  /* 0x00007a00ff0477ac */ /* 0x000e220008000800 */
[----:B------:R-:W1:Y:S01]  /*0020*/  LDCU.64 UR8, c[0x0][0x358] ;  /* 0x00006b00ff0877ac */ /* 0x000e620008000a00 */
[----:B------:R-:W2:Y:S01]  /*0030*/  LDCU.U8 UR7, c[0x0][0x390] ;  /* 0x00007200ff0777ac */ /* 0x000ea20008000000 */
[----:B------:R-:W3:Y:S01]  /*0040*/  LDCU.U8 UR10, c[0x0][0x391] ;  /* 0x00007220ff0a77ac */ /* 0x000ee20008000000 */
[----:B0-----:R-:W-:-:S09]  /*0050*/  UISETP.NE.AND UP0, UPT, UR4, URZ, UPT ;  /* 0x000000ff0400728c */ /* 0x001fd2000bf05270 */
[----:B-123--:R-:W-:Y:S05]  /*0060*/  BRA.U UP0, `(.L_x_0) ;  /* 0x0000000100a87547 */ /* 0x00efea000b800000 */
[----:B------:R-:W0:Y:S01]  /*0070*/  S2R R0, SR_TID.X ;  /* 0x0000000000007919 */ /* 0x000e220000002100 */
[----:B------:R-:W1:Y:S02]  /*0080*/  LDCU UR5, c[0x0][0x3dc] ;  /* 0x00007b80ff0577ac */ /* 0x000e640008000800 */
[----:B-1----:R-:W-:Y:S01]  /*0090*/  IMAD.U32 R9, RZ, RZ, UR5 ;  /* 0x00000005ff097e24 */ /* 0x002fe2000f8e00ff */
[----:B0-----:R-:W-:-:S13]  /*00a0*/  ISETP.NE.AND P0, PT, R0, RZ, PT ;  /* 0x000000ff0000720c */ /* 0x001fda0003f05270 */
[----:B------:R-:W-:Y:S05]  /*00b0*/  @P0 EXIT ;  /* 0x000000000000094d */ /* 0x000fea0003800000 */
[----:B------:R-:W-:-:S09]  /*00c0*/  UISETP.NE.AND UP0, UPT, UR7, URZ, UPT ;  /* 0x000000ff0700728c */ /* 0x000fd2000bf05270 */
[----:B------:R-:W-:Y:S05]  /*00d0*/  BRA.U !UP0, `(.L_x_1) ;  /* 0x0000000108247547 */ /* 0x000fea000b800000 */
[----:B------:R-:W0:Y:S08]  /*00e0*/  LDC.64 R6, c[0x0][0x3d8] ;  /* 0x0000f600ff067b82 */ /* 0x000e300000000a00 */
[----:B------:R-:W0:Y:S08]  /*00f0*/  LDC.64 R4, c[0x0][0x3c0] ;  /* 0x0000f000ff047b82 */ /* 0x000e300000000a00 */
[----:B------:R-:W1:Y:S01]  /*0100*/  LDC.64 R2, c[0x0][0x3a0] ;  /* 0x0000e800ff027b82 */ /* 0x000e620000000a00 */
[----:B0-----:R-:W-:-:S04]  /*0110*/  IADD3 R11, P0, PT, R6, R4, RZ ;  /* 0x00000004060b7210 */ /* 0x001fc80007f1e0ff */
[----:B------:R-:W-:Y:S01]  /*0120*/  LEA.HI.X.SX32 R5, R6, R5, 0x1, P0 ;  /* 0x0000000506057211 */ /* 0x000fe200000f0eff */
[----:B------:R-:W-:Y:S01]  /*0130*/  IMAD.MOV.U32 R4, RZ, RZ, R11 ;  /* 0x000000ffff047224 */ /* 0x000fe200078e000b */
[----:B-1----:R0:W-:Y:S04]  /*0140*/  STG.E desc[UR8][R2.64+0x8], R7 ;  /* 0x0000080702007986 */ /* 0x0021e8000c101908 */
[----:B------:R0:W-:Y:S01]  /*0150*/  STG.E.64 desc[UR8][R2.64], R4 ;  /* 0x0000000402007986 */ /* 0x0001e2000c101b08 */
[----:B------:R-:W-:Y:S05]  /*0160*/  BRA `(.L_x_2) ;  /* 0x00000000004c7947 */ /* 0x000fea0003800000 */
.L_x_1:
[----:B------:R-:W0:Y:S08]  /*0170*/  LDC.64 R4, c[0x0][0x398] ;  /* 0x0000e600ff047b82 */ /* 0x000e300000000a00 */
[----:B------:R-:W1:Y:S08]  /*0180*/  LDC.64 R14, c[0x0][0x3d8] ;  /* 0x0000f600ff0e7b82 */ /* 0x000e700000000a00 */
[----:B------:R-:W2:Y:S01]  /*0190*/  LDC.64 R12, c[0x0][0x3c0] ;  /* 0x0000f000ff0c7b82 */ /* 0x000ea20000000a00 */
[----:B0-----:R-:W1:Y:S02]  /*01a0*/  LDG.E R0, desc[UR8][R4.64+0x8] ;  /* 0x0000080804007981 */ /* 0x001e64000c1e1900 */
[----:B-1----:R-:W-:-:S13]  /*01b0*/  FSETP.GT.AND P1, PT, R0, R15, PT ;  /* 0x0000000f0000720b */ /* 0x002fda0003f24000 */
[----:B------:R-:W3:Y:S01]  /*01c0*/  @!P1 LDG.E.64 R2, desc[UR8][R4.64] ;  /* 0x0000000804029981 */ /* 0x000ee2000c1e1b00 */
[C---:B--2---:R-:W-:Y:S01]  /*01d0*/  IADD3 R11, P0, PT, R14.reuse, R12, RZ ;  /* 0x0000000c0e0b7210 */ /* 0x044fe20007f1e0ff */
[----:B------:R-:W0:Y:S03]  /*01e0*/  LDC.64 R6, c[0x0][0x3a0] ;  /* 0x0000e800ff067b82 */ /* 0x000e260000000a00 */
[----:B------:R-:W-:Y:S02]  /*01f0*/  LEA.HI.X.SX32 R13, R14, R13, 0x1, P0 ;  /* 0x0000000d0e0d7211 */ /* 0x000fe400000f0eff */
[----:B---3--:R-:W-:-:S04]  /*0200*/  @!P1 ISETP.GE.U32.AND P0, PT, R11, R2, PT ;  /* 0x000000020b00920c */ /* 0x008fc80003f06070 */
[----:B------:R-:W-:-:S04]  /*0210*/  @!P1 ISETP.GE.AND.EX P0, PT, R13, R3, PT, P0 ;  /* 0x000000030d00920c */ /* 0x000fc80003f06300 */
[----:B------:R-:W-:-:S04]  /*0220*/  @!P1 FSETP.EQ.AND P0, PT, R0, R15, !P0 ;  /* 0x0000000f0000920b */ /* 0x000fc80004702000 */
[----:B------:R-:W-:Y:S02]  /*0230*/  @!P1 SEL R11, R11, R2, P0 ;  /* 0x000000020b0b9207 */ /* 0x000fe40000000000 */
[----:B------:R-:W-:Y:S02]  /*0240*/  @!P1 SEL R13, R13, R3, P0 ;  /* 0x000000030d0d9207 */ /* 0x000fe40000000000 */
[----:B------:R-:W-:Y:S01]  /*0250*/  @!P1 FSEL R9, R0, R15, !P0 ;  /* 0x0000000f00099208 */ /* 0x000fe20004000000 */
[----:B------:R-:W-:Y:S02]  /*0260*/  IMAD.MOV.U32 R2, RZ, RZ, R11 ;  /* 0x000000ffff027224 */ /* 0x000fe400078e000b */
[----:B------:R-:W-:Y:S02]  /*0270*/  IMAD.MOV.U32 R3, RZ, RZ, R13 ;  /* 0x000000ffff037224 */ /* 0x000fe400078e000d */
[----:B0-----:R1:W-:Y:S04]  /*0280*/  STG.E desc[UR8][R6.64+0x8], R9 ;  /* 0x0000080906007986 */ /* 0x0013e8000c101908 */
[----:B------:R1:W-:Y:S02]  /*0290*/  STG.E.64 desc[UR8][R6.64], R2 ;  /* 0x0000000206007986 */ /* 0x0003e4000c101b08 */
.L_x_2:
[----:B------:R-:W-:-:S13]  /*02a0*/  ISETP.NE.AND P0, PT, RZ, UR10, PT ;  /* 0x0000000aff007c0c */ /* 0x000fda000bf05270 */
[----:B------:R-:W-:Y:S05]  /*02b0*/  @!P0 EXIT ;  /* 0x000000000000894d */ /* 0x000fea0003800000 */
[----:B01----:R-:W0:Y:S08]  /*02c0*/  LDC.64 R2, c[0x0][0x3b0] ;  /* 0x0000ec00ff027b82 */ /* 0x003e300000000a00 */
[----:B------:R-:W1:Y:S01]  /*02d0*/  LDC.64 R4, c[0x0][0x3b8] ;  /* 0x0000ee00ff047b82 */ /* 0x000e620000000a00 */
[----:B0-----:R-:W-:Y:S04]  /*02e0*/  STG.E desc[UR8][R2.64], R9 ;  /* 0x0000000902007986 */ /* 0x001fe8000c101908 */
[----:B-1----:R-:W-:Y:S01]  /*02f0*/  STG.E desc[UR8][R4.64], R11 ;  /* 0x0000000b04007986 */ /* 0x002fe2000c101908 */
[----:B------:R-:W-:Y:S05]  /*0300*/  EXIT ;  /* 0x000000000000794d */ /* 0x000fea0003800000 */
.L_x_0:
[----:B------:R-:W-:Y:S01]  /*0310*/  UISETP.GT.AND UP0, UPT, UR4, 0x7ff, UPT ;  /* 0x000007ff0400788c */ /* 0x000fe2000bf04270 */
[----:B------:R-:W-:Y:S08]  /*0320*/  BSSY.RECONVERGENT B0, `(.L_x_3) ;  /* 0x000045d000007945 */ /* 0x000ff00003800200 */
[----:B------:R-:W-:Y:S05]  /*0330*/  BRA.U UP0, `(.L_x_4) ;  /* 0x0000002500007547 */ /* 0x000fea000b800000 */
[----:B------:R-:W0:Y:S01]  /*0340*/  S2R R0, SR_TID.X ;  /* 0x0000000000007919 */ /* 0x000e220000002100 */
[----:B------:R-:W-:Y:S01]  /*0350*/  BSSY.RECONVERGENT B1, `(.L_x_5) ;  /* 0x0000009000017945 */ /* 0x000fe20003800200 */
[----:B0-----:R-:W-:Y:S01]  /*0360*/  ISETP.GE.AND P0, PT, R0, UR4, PT ;  /* 0x0000000400007c0c */ /* 0x001fe2000bf06270 */
[----:B------:R-:W-:-:S12]  /*0370*/  IMAD.MOV.U32 R11, RZ, RZ, R0 ;  /* 0x000000ffff0b7224 */ /* 0x000fd800078e0000 */
[----:B------:R-:W-:Y:S05]  /*0380*/  @P0 BRA `(.L_x_6) ;  /* 0x0000000000140947 */ /* 0x000fea0003800000 */
[----:B------:R-:W0:Y:S02]  /*0390*/  LDC.64 R2, c[0x0][0x380] ;  /* 0x0000e000ff027b82 */ /* 0x000e240000000a00 */
[----:B0-----:R-:W-:-:S05]  /*03a0*/  IMAD.WIDE.U32 R2, R0, 0x8, R2 ;  /* 0x0000000800027825 */ /* 0x001fca00078e0002 */
[----:B------:R0:W5:Y:S04]  /*03b0*/  LDG.E.CONSTANT R8, desc[UR8][R2.64] ;  /* 0x0000000802087981 */ /* 0x000168000c1e9900 */
[----:B------:R0:W5:Y:S01]  /*03c0*/  LDG.E.CONSTANT R9, desc[UR8][R2.64+0x4] ;  /* 0x0000040802097981 */ /* 0x000162000c1e9900 */
[----:B------:R-:W-:-:S07]  /*03d0*/  VIADD R11, R0, 0x100 ;  /* 0x00000100000b7836 */ /* 0x000fce0000000000 */
.L_x_6:
[----:B------:R-:W-:Y:S05]  /*03e0*/  BSYNC.RECONVERGENT B1 ;  /* 0x0000000000017941 */ /* 0x000fea0003800200 */
.L_x_5:
[----:B------:R-:W-:Y:S01]  /*03f0*/  ISETP.GE.AND P0, PT, R11, UR4, PT ;  /* 0x000000040b007c0c */ /* 0x000fe2000bf06270 */
[----:B------:R-:W-:-:S12]  /*0400*/  BSSY.RECONVERGENT B1, `(.L_x_7) ;  /* 0x0000109000017945 */ /* 0x000fd80003800200 */
[----:B------:R-:W-:Y:S05]  /*0410*/  @P0 BRA `(.L_x_8) ;  /* 0x00000010001c0947 */ /* 0x000fea0003800000 */
[----:B0-----:R-:W-:Y:S01]  /*0420*/  LOP3.LUT R2, RZ, R11, RZ, 0x33, !PT ;  /* 0x0000000bff027212 */ /* 0x001fe200078e33ff */
[----:B------:R-:W-:Y:S04]  /*0430*/  BSSY.RECONVERGENT B2, `(.L_x_9) ;  /* 0x000001c000027945 */ /* 0x000fe80003800200 */
[----:B------:R-:W-:-:S05]  /*0440*/  VIADD R4, R2, UR4 ;  /* 0x0000000402047c36 */ /* 0x000fca0008000000 */
[C---:B------:R-:W-:Y:S02]  /*0450*/  LOP3.LUT R2, R4.reuse, 0x300, RZ, 0xc0, !PT ;  /* 0x0000030004027812 */ /* 0x040fe400078ec0ff */
[----:B------:R-:W-:Y:S02]  /*0460*/  ISETP.GE.U32.AND P2, PT, R4, 0x300, PT ;  /* 0x000003000400780c */ /* 0x000fe40003f46070 */
[----:B------:R-:W-:-:S13]  /*0470*/  ISETP.NE.AND P0, PT, R2, 0x300, PT ;  /* 0x000003000200780c */ /* 0x000fda0003f05270 */
[----:B------:R-:W-:Y:S05]  /*0480*/  @!P0 BRA `(.L_x_10) ;  /* 0x0000000000588947 */ /* 0x000fea0003800000 */
[----:B------:R-:W0:Y:S01]  /*0490*/  LDC.64 R2, c[0x0][0x380] ;  /* 0x0000e000ff027b82 */ /* 0x000e220000000a00 */
[----:B------:R-:W-:Y:S01]  /*04a0*/  LEA.HI R4, R4, 0x1, RZ, 0x18 ;  /* 0x0000000104047811 */ /* 0x000fe200078fc0ff */
[----:B-----5:R-:W-:Y:S02]  /*04b0*/  IMAD.MOV.U32 R5, RZ, RZ, R8 ;  /* 0x000000ffff057224 */ /* 0x020fe400078e0008 */
[----:B------:R-:W-:Y:S01]  /*04c0*/  IMAD.MOV.U32 R6, RZ, RZ, R9 ;  /* 0x000000ffff067224 */ /* 0x000fe200078e0009 */
[----:B------:R-:W-:-:S05]  /*04d0*/  LOP3.LUT R4, R4, 0x3, RZ, 0xc0, !PT ;  /* 0x0000000304047812 */ /* 0x000fca00078ec0ff */
[----:B------:R-:W-:Y:S02]  /*04e0*/  IMAD.MOV R4, RZ, RZ, -R4 ;  /* 0x000000ffff047224 */ /* 0x000fe400078e0a04 */
[----:B0-----:R-:W-:-:S07]  /*04f0*/  IMAD.WIDE.U32 R2, R11, 0x8, R2 ;  /* 0x000000080b027825 */ /* 0x001fce00078e0002 */
.L_x_11:
[----:B------:R-:W2:Y:S04]  /*0500*/  LDG.E.CONSTANT R9, desc[UR8][R2.64+0x4] ;  /* 0x0000040802097981 */ /* 0x000ea8000c1e9900 */
[----:B------:R0:W3:Y:S01]  /*0510*/  LDG.E.CONSTANT R8, desc[UR8][R2.64] ;  /* 0x0000000802087981 */ /* 0x0000e2000c1e9900 */
[----:B------:R-:W-:Y:S02]  /*0520*/  VIADD R4, R4, 0x1 ;  /* 0x0000000104047836 */ /* 0x000fe40000000000 */
[----:B------:R-:W-:-:S03]  /*0530*/  VIADD R11, R11, 0x100 ;  /* 0x000001000b0b7836 */ /* 0x000fc60000000000 */
[----:B------:R-:W-:Y:S02]  /*0540*/  ISETP.NE.AND P4, PT, R4, RZ, PT ;  /* 0x000000ff0400720c */ /* 0x000fe40003f85270 */
[----:B0-----:R-:W-:-:S05]  /*0550*/  IADD3 R2, P3, PT, R2, 0x800, RZ ;  /* 0x0000080002027810 */ /* 0x001fca0007f7e0ff */
[----:B------:R-:W-:Y:S01]  /*0560*/  IMAD.X R3, RZ, RZ, R3, P3 ;  /* 0x000000ffff037224 */ /* 0x000fe200018e0603 */
[----:B--2---:R-:W-:-:S13]  /*0570*/  FSETP.GT.AND P1, PT, R6, R9, PT ;  /* 0x000000090600720b */ /* 0x004fda0003f24000 */
[----:B---3--:R-:W-:-:S04]  /*0580*/  @!P1 ISETP.GE.AND P0, PT, R8, R5, PT ;  /* 0x000000050800920c */ /* 0x008fc80003f06270 */
[----:B------:R-:W-:-:S04]  /*0590*/  @!P1 FSETP.EQ.AND P0, PT, R6, R9, !P0 ;  /* 0x000000090600920b */ /* 0x000fc80004702000 */
[----:B------:R-:W-:Y:S02]  /*05a0*/  @!P1 SEL R8, R8, R5, P0 ;  /* 0x0000000508089207 */ /* 0x000fe40000000000 */
[----:B------:R-:W-:-:S03]  /*05b0*/  @!P1 FSEL R9, R9, R6, P0 ;  /* 0x0000000609099208 */ /* 0x000fc60000000000 */
[----:B------:R-:W-:Y:S02]  /*05c0*/  IMAD.MOV.U32 R5, RZ, RZ, R8 ;  /* 0x000000ffff057224 */ /* 0x000fe400078e0008 */
[----:B------:R-:W-:Y:S01]  /*05d0*/  IMAD.MOV.U32 R6, RZ, RZ, R9 ;  /* 0x000000ffff067224 */ /* 0x000fe200078e0009 */
[----:B------:R-:W-:Y:S06]  /*05e0*/  @P4 BRA `(.L_x_11) ;  /* 0xfffffffc00c44947 */ /* 0x000fec000383ffff */
.L_x_10:
[----:B------:R-:W-:Y:S05]  /*05f0*/  BSYNC.RECONVERGENT B2 ;  /* 0x0000000000027941 */ /* 0x000fea0003800200 */
.L_x_9:
[----:B------:R-:W-:Y:S05]  /*0600*/  @!P2 BRA `(.L_x_8) ;  /* 0x0000000c00a0a947 */ /* 0x000fea0003800000 */
[----:B------:R-:W0:Y:S01]  /*0610*/  LDC R12, c[0x0][0x3d0] ;  /* 0x0000f400ff0c7b82 */ /* 0x000e220000000800 */
[----:B------:R-:W-:Y:S01]  /*0620*/  BSSY.RECONVERGENT B2, `(.L_x_12) ;  /* 0x0000083000027945 */ /* 0x000fe20003800200 */
[----:B------:R-:W-:-:S06]  /*0630*/  PLOP3.LUT P0, PT, PT, PT, PT, 0x80, 0x8 ;  /* 0x000000000008781c */ /* 0x000fcc0003f0f070 */
[----:B------:R-:W1:Y:S01]  /*0640*/  LDC R10, c[0x0][0x3d0] ;  /* 0x0000f400ff0a7b82 */ /* 0x000e620000000800 */
[----:B0-----:R-:W-:-:S05]  /*0650*/  IMAD.IADD R2, R12, 0x1, -R11 ;  /* 0x000000010c027824 */ /* 0x001fca00078e0a0b */
[----:B------:R-:W-:-:S13]  /*0660*/  ISETP.GT.AND P1, PT, R2, 0xc00, PT ;  /* 0x00000c000200780c */ /* 0x000fda0003f24270 */
[----:B-1----:R-:W-:Y:S05]  /*0670*/  @!P1 BRA `(.L_x_13) ;  /* 0x0000000400f49947 */ /* 0x002fea0003800000 */
[----:B------:R-:W0:Y:S01]  /*0680*/  LDC.64 R2, c[0x0][0x380] ;  /* 0x0000e000ff027b82 */ /* 0x000e220000000a00 */
[----:B------:R-:W-:Y:S01]  /*0690*/  PLOP3.LUT P0, PT, PT, PT, PT, 0x8, 0x80 ;  /* 0x000000000080781c */ /* 0x000fe20003f0e170 */
[----:B------:R-:W-:-:S12]  /*06a0*/  VIADD R12, R12, 0xfffff400 ;  /* 0xfffff4000c0c7836 */ /* 0x000fd80000000000 */
.L_x_14:
[----:B0-----:R-:W-:-:S05]  /*06b0*/  IMAD.WIDE R6, R11, 0x8, R2 ;  /* 0x000000080b067825 */ /* 0x001fca00078e0202 */
[----:B------:R-:W2:Y:S04]  /*06c0*/  LDG.E.CONSTANT R20, desc[UR8][R6.64+0x4] ;  /* 0x0000040806147981 */ /* 0x000ea8000c1e9900 */
[----:B------:R-:W3:Y:S04]  /*06d0*/  LDG.E.CONSTANT R18, desc[UR8][R6.64] ;  /* 0x0000000806127981 */ /* 0x000ee8000c1e9900 */
[----:B------:R-:W4:Y:S04]  /*06e0*/  LDG.E.CONSTANT R17, desc[UR8][R6.64+0x804] ;  /* 0x0008040806117981 */ /* 0x000f28000c1e9900 */
[----:B------:R-:W4:Y:S04]  /*06f0*/  LDG.E.CONSTANT R15, desc[UR8][R6.64+0x800] ;  /* 0x00080008060f7981 */ /* 0x000f28000c1e9900 */
[----:B------:R-:W4:Y:S04]  /*0700*/  LDG.E.CONSTANT R16, desc[UR8][R6.64+0x1004] ;  /* 0x0010040806107981 */ /* 0x000f28000c1e9900 */
[----:B------:R-:W4:Y:S04]  /*0710*/  LDG.E.CONSTANT R14, desc[UR8][R6.64+0x1000] ;  /* 0x00100008060e7981 */ /* 0x000f28000c1e9900 */
[----:B------:R-:W4:Y:S01]  /*0720*/  LDG.E.CONSTANT R13, desc[UR8][R6.64+0x1804] ;  /* 0x00180408060d7981 */ /* 0x000f22000c1e9900 */
[----:B------:R-:W-:-:S03]  /*0730*/  VIADD R5, R11, 0x400 ;  /* 0x000004000b057836 */ /* 0x000fc60000000000 */
[----:B------:R0:W4:Y:S01]  /*0740*/  LDG.E.CONSTANT R19, desc[UR8][R6.64+0x1800] ;  /* 0x0018000806137981 */ /* 0x000122000c1e9900 */
[----:B------:R-:W-:-:S05]  /*0750*/  IMAD.WIDE R4, R5, 0x8, R2 ;  /* 0x0000000805047825 */ /* 0x000fca00078e0202 */
[----:B------:R-:W4:Y:S04]  /*0760*/  LDG.E.CONSTANT R28, desc[UR8][R4.64+0x4] ;  /* 0x00000408041c7981 */ /* 0x000f28000c1e9900 */
[----:B------:R-:W4:Y:S04]  /*0770*/  LDG.E.CONSTANT R26, desc[UR8][R4.64] ;  /* 0x00000008041a7981 */ /* 0x000f28000c1e9900 */
[----:B------:R-:W4:Y:S04]  /*0780*/  LDG.E.CONSTANT R25, desc[UR8][R4.64+0x804] ;  /* 0x0008040804197981 */ /* 0x000f28000c1e9900 */
[----:B------:R-:W4:Y:S04]  /*0790*/  LDG.E.CONSTANT R23, desc[UR8][R4.64+0x800] ;  /* 0x0008000804177981 */ /* 0x000f28000c1e9900 */
[----:B------:R-:W4:Y:S04]  /*07a0*/  LDG.E.CONSTANT R24, desc[UR8][R4.64+0x1004] ;  /* 0x0010040804187981 */ /* 0x000f28000c1e9900 */
[----:B------:R-:W4:Y:S04]  /*07b0*/  LDG.E.CONSTANT R22, desc[UR8][R4.64+0x1000] ;  /* 0x0010000804167981 */ /* 0x000f28000c1e9900 */
[----:B------:R-:W4:Y:S01]  /*07c0*/  LDG.E.CONSTANT R21, desc[UR8][R4.64+0x1804] ;  /* 0x0018040804157981 */ /* 0x000f22000c1e9900 */
[----:B0-----:R-:W-:-:S03]  /*07d0*/  VIADD R7, R11, 0x800 ;  /* 0x000008000b077836 */ /* 0x001fc60000000000 */
        /* <DEDUP_REMOVED lines=10> */
[----:B------:R-:W4:Y:S01]  /*0880*/  LDG.E.CONSTANT R33, desc[UR8][R6.64+0x1800] ;  /* 0x0018000806217981 */ /* 0x000f22000c1e9900 */
[----:B------:R-:W-:-:S05]  /*0890*/  IMAD.WIDE R4, R5, 0x8, R2 ;  /* 0x0000000805047825 */ /* 0x000fca00078e0202 */
[----:B------:R-:W4:Y:S04]  /*08a0*/  LDG.E.CONSTANT R40, desc[UR8][R4.64+0x4] ;  /* 0x0000040804287981 */ /* 0x000f28000c1e9900 */
[----:B------:R-:W4:Y:S04]  /*08b0*/  LDG.E.CONSTANT R38, desc[UR8][R4.64] ;  /* 0x0000000804267981 */ /* 0x000f28000c1e9900 */
[----:B------:R-:W4:Y:S04]  /*08c0*/  LDG.E.CONSTANT R37, desc[UR8][R4.64+0x804] ;  /* 0x0008040804257981 */ /* 0x000f28000c1e9900 */
[----:B------:R-:W4:Y:S04]  /*08d0*/  LDG.E.CONSTANT R7, desc[UR8][R4.64+0x800] ;  /* 0x0008000804077981 */ /* 0x000f28000c1e9900 */
[----:B------:R-:W4:Y:S01]  /*08e0*/  LDG.E.CONSTANT R6, desc[UR8][R4.64+0x1000] ;  /* 0x0010000804067981 */ /* 0x000f22000c1e9900 */
[----:B--2--5:R-:W-:-:S13]  /*08f0*/  FSETP.GT.AND P2, PT, R9, R20, PT ;  /* 0x000000140900720b */ /* 0x024fda0003f44000 */
[----:B---3--:R-:W-:-:S04]  /*0900*/  @!P2 ISETP.GE.AND P1, PT, R18, R8, PT ;  /* 0x000000081200a20c */ /* 0x008fc80003f26270 */
[----:B------:R-:W-:-:S04]  /*0910*/  @!P2 FSETP.EQ.AND P1, PT, R9, R20, !P1 ;  /* 0x000000140900a20b */ /* 0x000fc80004f22000 */
[----:B------:R-:W-:Y:S02]  /*0920*/  @!P2 FSEL R20, R20, R9, P1 ;  /* 0x000000091414a208 */ /* 0x000fe40000800000 */
[----:B------:R-:W-:Y:S01]  /*0930*/  @!P2 SEL R18, R18, R8, P1 ;  /* 0x000000081212a207 */ /* 0x000fe20000800000 */
[----:B------:R-:W2:Y:S01]  /*0940*/  LDG.E.CONSTANT R9, desc[UR8][R4.64+0x1804] ;  /* 0x0018040804097981 */ /* 0x000ea2000c1e9900 */
[----:B----4-:R-:W-:-:S03]  /*0950*/  FSETP.GT.AND P3, PT, R20, R17, PT ;  /* 0x000000111400720b */ /* 0x010fc60003f64000 */
[----:B------:R-:W3:Y:S10]  /*0960*/  LDG.E.CONSTANT R8, desc[UR8][R4.64+0x1800] ;  /* 0x0018000804087981 */ /* 0x000ef4000c1e9900 */
[----:B------:R-:W-:-:S04]  /*0970*/  @!P3 ISETP.GE.AND P1, PT, R15, R18, PT ;  /* 0x000000120f00b20c */ /* 0x000fc80003f26270 */
[----:B------:R-:W-:-:S04]  /*0980*/  @!P3 FSETP.EQ.AND P1, PT, R20, R17, !P1 ;  /* 0x000000111400b20b */ /* 0x000fc80004f22000 */
[----:B------:R-:W-:Y:S02]  /*0990*/  @!P3 FSEL R17, R17, R20, P1 ;  /* 0x000000141111b208 */ /* 0x000fe40000800000 */
[----:B------:R-:W4:Y:S02]  /*09a0*/  LDG.E.CONSTANT R20, desc[UR8][R4.64+0x1004] ;  /* 0x0010040804147981 */ /* 0x000f24000c1e9900 */
[----:B------:R-:W-:Y:S02]  /*09b0*/  FSETP.GT.AND P2, PT, R17, R16, PT ;  /* 0x000000101100720b */ /* 0x000fe40003f44000 */
[----:B------:R-:W-:-:S11]  /*09c0*/  @!P3 SEL R15, R15, R18, P1 ;  /* 0x000000120f0fb207 */ /* 0x000fd60000800000 */
[----:B------:R-:W-:-:S04]  /*09d0*/  @!P2 ISETP.GE.AND P1, PT, R14, R15, PT ;  /* 0x0000000f0e00a20c */ /* 0x000fc80003f26270 */
[----:B------:R-:W-:-:S04]  /*09e0*/  @!P2 FSETP.EQ.AND P1, PT, R17, R16, !P1 ;  /* 0x000000101100a20b */ /* 0x000fc80004f22000 */
[----:B------:R-:W-:-:S04]  /*09f0*/  @!P2 FSEL R16, R16, R17, P1 ;  /* 0x000000111010a208 */ /* 0x000fc80000800000 */
        /* <DEDUP_REMOVED lines=55> */
[----:B----4-:R-:W-:Y:S02]  /*0d70*/  FSETP.GT.AND P2, PT, R37, R20, PT ;  /* 0x000000142500720b */ /* 0x010fe40003f44000 */
[----:B------:R-:W-:-:S11]  /*0d80*/  @!P3 SEL R7, R7, R38, P1 ;  /* 0x000000260707b207 */ /* 0x000fd60000800000 */
[----:B------:R-:W-:-:S04]  /*0d90*/  @!P2 ISETP.GE.AND P1, PT, R6, R7, PT ;  /* 0x000000070600a20c */ /* 0x000fc80003f26270 */
[----:B------:R-:W-:-:S04]  /*0da0*/  @!P2 FSETP.EQ.AND P1, PT, R37, R20, !P1 ;  /* 0x000000142500a20b */ /* 0x000fc80004f22000 */
[----:B------:R-:W-:Y:S01]  /*0db0*/  @!P2 FSEL R20, R20, R37, P1 ;  /* 0x000000251414a208 */ /* 0x000fe20000800000 */
[----:B------:R-:W-:-:S03]  /*0dc0*/  VIADD R11, R11, 0x1000 ;  /* 0x000010000b0b7836 */ /* 0x000fc60000000000 */
[----:B--2---:R-:W-:Y:S02]  /*0dd0*/  FSETP.GT.AND P3, PT, R20, R9, PT ;  /* 0x000000091400720b */ /* 0x004fe40003f64000 */
[----:B------:R-:W-:Y:S02]  /*0de0*/  @!P2 SEL R6, R6, R7, P1 ;  /* 0x000000070606a207 */ /* 0x000fe40000800000 */
[----:B------:R-:W-:-:S09]  /*0df0*/  ISETP.GE.AND P2, PT, R11, R12, PT ;  /* 0x0000000c0b00720c */ /* 0x000fd20003f46270 */
[----:B---3--:R-:W-:-:S04]  /*0e00*/  @!P3 ISETP.GE.AND P1, PT, R8, R6, PT ;  /* 0x000000060800b20c */ /* 0x008fc80003f26270 */
[----:B------:R-:W-:-:S04]  /*0e10*/  @!P3 FSETP.EQ.AND P1, PT, R20, R9, !P1 ;  /* 0x000000091400b20b */ /* 0x000fc80004f22000 */
[----:B------:R-:W-:Y:S02]  /*0e20*/  @!P3 FSEL R9, R9, R20, P1 ;  /* 0x000000140909b208 */ /* 0x000fe40000800000 */
[----:B------:R-:W-:Y:S01]  /*0e30*/  @!P3 SEL R8, R8, R6, P1 ;  /* 0x000000060808b207 */ /* 0x000fe20000800000 */
[----:B------:R-:W-:Y:S06]  /*0e40*/  @!P2 BRA `(.L_x_14) ;  /* 0xfffffff80018a947 */ /* 0x000fec000383ffff */
.L_x_13:
[----:B------:R-:W-:Y:S05]  /*0e50*/  BSYNC.RECONVERGENT B2 ;  /* 0x0000000000027941 */ /* 0x000fea0003800200 */
.L_x_12:
[----:B------:R-:W-:Y:S01]  /*0e60*/  IMAD.IADD R2, R10, 0x1, -R11 ;  /* 0x000000010a027824 */ /* 0x000fe200078e0a0b */
[----:B------:R-:W-:Y:S04]  /*0e70*/  BSSY.RECONVERGENT B2, `(.L_x_15) ;  /* 0x0000041000027945 */ /* 0x000fe80003800200 */
[----:B------:R-:W-:-:S13]  /*0e80*/  ISETP.GT.AND P1, PT, R2, 0x400, PT ;  /* 0x000004000200780c */ /* 0x000fda0003f24270 */
[----:B------:R-:W-:Y:S05]  /*0e90*/  @!P1 BRA `(.L_x_16) ;  /* 0x0000000000f89947 */ /* 0x000fea0003800000 */
[----:B------:R-:W0:Y:S02]  /*0ea0*/  LDC.64 R4, c[0x0][0x380] ;  /* 0x0000e000ff047b82 */ /* 0x000e240000000a00 */
        /* <DEDUP_REMOVED lines=9> */
[----:B------:R-:W4:Y:S01]  /*0f40*/  LDG.E.CONSTANT R16, desc[UR8][R2.64+0x1800] ;  /* 0x0018000802107981 */ /* 0x000f22000c1e9900 */
[----:B------:R-:W-:-:S05]  /*0f50*/  IMAD.WIDE R4, R23, 0x8, R4 ;  /* 0x0000000817047825 */ /* 0x000fca00078e0204 */
[----:B------:R-:W4:Y:S04]  /*0f60*/  LDG.E.CONSTANT R18, desc[UR8][R4.64+0x4] ;  /* 0x0000040804127981 */ /* 0x000f28000c1e9900 */
        /* <DEDUP_REMOVED lines=9> */
[----:B------:R-:W2:Y:S01]  /*1000*/  LDG.E.CONSTANT R9, desc[UR8][R4.64+0x1804] ;  /* 0x0018040804097981 */ /* 0x000ea2000c1e9900 */
[----:B------:R-:W-:-:S03]  /*1010*/  @!P1 SEL R7, R7, R8, P0 ;  /* 0x0000000807079207 */ /* 0x000fc60000000000 */
[----:B------:R-:W3:Y:S01]  /*1020*/  LDG.E.CONSTANT R8, desc[UR8][R4.64+0x1800] ;  /* 0x0018000804087981 */ /* 0x000ee2000c1e9900 */
[----:B----4-:R-:W-:-:S13]  /*1030*/  FSETP.GT.AND P1, PT, R6, R13, PT ;  /* 0x0000000d0600720b */ /* 0x010fda0003f24000 */
        /* <DEDUP_REMOVED lines=27> */
[----:B------:R-:W-:Y:S02]  /*11f0*/  @!P2 FSEL R22, R22, R19, P0 ;  /* 0x000000131616a208 */ /* 0x000fe40000000000 */
[----:B------:R-:W-:Y:S01]  /*1200*/  @!P2 SEL R21, R21, R20, P0 ;  /* 0x000000141515a207 */ /* 0x000fe20000000000 */
[----:B------:R-:W-:Y:S01]  /*1210*/  VIADD R11, R23, 0x400 ;  /* 0x00000400170b7836 */ /* 0x000fe20000000000 */
[----:B------:R-:W-:Y:S02]  /*1220*/  PLOP3.LUT P0, PT, PT, PT, PT, 0x8, 0x80 ;  /* 0x000000000080781c */ /* 0x000fe40003f0e170 */
[----:B--2---:R-:W-:-:S13]  /*1230*/  FSETP.GT.AND P3, PT, R22, R9, PT ;  /* 0x000000091600720b */ /* 0x004fda0003f64000 */
[----:B---3--:R-:W-:-:S04]  /*1240*/  @!P3 ISETP.GE.AND P1, PT, R8, R21, PT ;  /* 0x000000150800b20c */ /* 0x008fc80003f26270 */
[----:B------:R-:W-:-:S04]  /*1250*/  @!P3 FSETP.EQ.AND P1, PT, R22, R9, !P1 ;  /* 0x000000091600b20b */ /* 0x000fc80004f22000 */
[----:B------:R-:W-:Y:S02]  /*1260*/  @!P3 FSEL R9, R9, R22, P1 ;  /* 0x000000160909b208 */ /* 0x000fe40000800000 */
[----:B------:R-:W-:-:S07]  /*1270*/  @!P3 SEL R8, R8, R21, P1 ;  /* 0x000000150808b207 */ /* 0x000fce0000800000 */
.L_x_16:
[----:B------:R-:W-:Y:S05]  /*1280*/  BSYNC.RECONVERGENT B2 ;  /* 0x0000000000027941 */ /* 0x000fea0003800200 */
.L_x_15:
[----:B------:R-:W-:-:S13]  /*1290*/  ISETP.LT.OR P0, PT, R11, R10, P0 ;  /* 0x0000000a0b00720c */ /* 0x000fda0000701670 */
        /* <DEDUP_REMOVED lines=25> */
[----:B------:R-:W-:Y:S02]  /*1430*/  @!P2 SEL R11, R11, R6, P0 ;  /* 0x000000060b0ba207 */ /* 0x000fe40000000000 */
[----:B--2---:R-:W-:-:S13]  /*1440*/  FSETP.GT.AND P1, PT, R10, R9, PT ;  /* 0x000000090a00720b */ /* 0x004fda0003f24000 */
[----:B---3--:R-:W-:-:S04]  /*1450*/  @!P1 ISETP.GE.AND P0, PT, R8, R11, PT ;  /* 0x0000000b0800920c */ /* 0x008fc80003f06270 */
[----:B------:R-:W-:-:S04]  /*1460*/  @!P1 FSETP.EQ.AND P0, PT, R10, R9, !P0 ;  /* 0x000000090a00920b */ /* 0x000fc80004702000 */
[----:B------:R-:W-:Y:S02]  /*1470*/  @!P1 FSEL R9, R9, R10, P0 ;  /* 0x0000000a09099208 */ /* 0x000fe40000000000 */
[----:B------:R-:W-:-:S07]  /*1480*/  @!P1 SEL R8, R8, R11, P0 ;  /* 0x0000000b08089207 */ /* 0x000fce0000000000 */
.L_x_8:
[----:B------:R-:W-:Y:S05]  /*1490*/  BSYNC.RECONVERGENT B1 ;  /* 0x0000000000017941 */ /* 0x000fea0003800200 */
.L_x_7:
[----:B------:R-:W1:Y:S02]  /*14a0*/  LDC R4, c[0x0][0x3d0] ;  /* 0x0000f400ff047b82 */ /* 0x000e640000000800 */
[----:B-1----:R-:W-:-:S13]  /*14b0*/  ISETP.GE.AND P0, PT, R4, 0x100, PT ;  /* 0x000001000400780c */ /* 0x002fda0003f06270 */
[----:B------:R-:W-:Y:S05]  /*14c0*/  @!P0 BRA `(.L_x_17) ;  /* 0x0000000800048947 */ /* 0x000fea0003800000 */
[----:B------:R-:W1:Y:S01]  /*14d0*/  S2R R10, SR_LANEID ;  /* 0x00000000000a7919 */ /* 0x000e620000000000 */
[----:B------:R-:W-:Y:S01]  /*14e0*/  BSSY.RECONVERGENT B1, `(.L_x_18) ;  /* 0x0000012000017945 */ /* 0x000fe20003800200 */
[----:B0----5:R-:W-:Y:S01]  /*14f0*/  IMAD.MOV.U32 R2, RZ, RZ, R9 ;  /* 0x000000ffff027224 */ /* 0x021fe200078e0009 */
[----:B------:R0:W2:Y:S01]  /*1500*/  SHFL.DOWN PT, R5, R8, 0x1, 0x1f ;  /* 0x08201f0008057f89 */ /* 0x0000a200000e0000 */
[----:B------:R-:W-:-:S03]  /*1510*/  IMAD.MOV.U32 R3, RZ, RZ, R8 ;  /* 0x000000ffff037224 */ /* 0x000fc600078e0008 */
[----:B------:R0:W3:Y:S01]  /*1520*/  SHFL.DOWN PT, R4, R9, 0x1, 0x1f ;  /* 0x08201f0009047f89 */ /* 0x0000e200000e0000 */
[C---:B-1----:R-:W-:Y:S02]  /*1530*/  ISETP.GT.AND P0, PT, R10.reuse, 0x1e, PT ;  /* 0x0000001e0a00780c */ /* 0x042fe40003f04270 */
[C---:B------:R-:W-:Y:S02]  /*1540*/  ISETP.GT.AND P4, PT, R10.reuse, 0x1d, PT ;  /* 0x0000001d0a00780c */ /* 0x040fe40003f84270 */
[C---:B------:R-:W-:Y:S02]  /*1550*/  ISETP.GT.AND P3, PT, R10.reuse, 0x1b, PT ;  /* 0x0000001b0a00780c */ /* 0x040fe40003f64270 */
[C---:B------:R-:W-:Y:S02]  /*1560*/  ISETP.GT.AND P2, PT, R10.reuse, 0x17, PT ;  /* 0x000000170a00780c */ /* 0x040fe40003f44270 */
[----:B------:R-:W-:-:S05]  /*1570*/  ISETP.GT.AND P1, PT, R10, 0xf, PT ;  /* 0x0000000f0a00780c */ /* 0x000fca0003f24270 */
[----:B0-23--:R-:W-:Y:S08]  /*1580*/  @P0 BRA `(.L_x_19) ;  /* 0x00000000001c0947 */ /* 0x00dff00003800000 */
[----:B------:R-:W-:Y:S01]  /*1590*/  FSETP.GT.AND P5, PT, R9, R4, PT ;  /* 0x000000040900720b */ /* 0x000fe20003fa4000 */
[----:B------:R-:W-:Y:S02]  /*15a0*/  IMAD.MOV.U32 R2, RZ, RZ, R4 ;  /* 0x000000ffff027224 */ /* 0x000fe400078e0004 */
[----:B------:R-:W-:-:S10]  /*15b0*/  IMAD.MOV.U32 R3, RZ, RZ, R5 ;  /* 0x000000ffff037224 */ /* 0x000fd400078e0005 */
[----:B------:R-:W-:-:S04]  /*15c0*/  @!P5 ISETP.GE.AND P0, PT, R5, R8, PT ;  /* 0x000000080500d20c */ /* 0x000fc80003f06270 */
[----:B------:R-:W-:-:S04]  /*15d0*/  @!P5 FSETP.EQ.AND P0, PT, R9, R4, !P0 ;  /* 0x000000040900d20b */ /* 0x000fc80004702000 */
[----:B------:R-:W-:Y:S02]  /*15e0*/  @!P5 FSEL R2, R4, R9, P0 ;  /* 0x000000090402d208 */ /* 0x000fe40000000000 */
[----:B------:R-:W-:-:S07]  /*15f0*/  @!P5 SEL R3, R5, R8, P0 ;  /* 0x000000080503d207 */ /* 0x000fce0000000000 */
.L_x_19:
[----:B------:R-:W-:Y:S05]  /*1600*/  BSYNC.RECONVERGENT B1 ;  /* 0x0000000000017941 */ /* 0x000fea0003800200 */
.L_x_18:
[----:B------:R0:W1:Y:S01]  /*1610*/  SHFL.DOWN PT, R6, R3, 0x2, 0x1f ;  /* 0x08401f0003067f89 */ /* 0x00006200000e0000 */
[----:B------:R-:W-:Y:S01]  /*1620*/  BSSY.RECONVERGENT B1, `(.L_x_20) ;  /* 0x000000c000017945 */ /* 0x000fe20003800200 */
[----:B------:R-:W-:Y:S02]  /*1630*/  IMAD.MOV.U32 R4, RZ, RZ, R2 ;  /* 0x000000ffff047224 */ /* 0x000fe400078e0002 */
[----:B------:R0:W2:Y:S01]  /*1640*/  SHFL.DOWN PT, R7, R2, 0x2, 0x1f ;  /* 0x08401f0002077f89 */ /* 0x0000a200000e0000 */
[----:B------:R-:W-:Y:S01]  /*1650*/  IMAD.MOV.U32 R5, RZ, RZ, R3 ;  /* 0x000000ffff057224 */ /* 0x000fe200078e0003 */
[----:B------:R-:W-:Y:S06]  /*1660*/  @P4 BRA `(.L_x_21) ;  /* 0x00000000001c4947 */ /* 0x000fec0003800000 */
[----:B--2---:R-:W-:Y:S01]  /*1670*/  FSETP.GT.AND P4, PT, R2, R7, PT ;  /* 0x000000070200720b */ /* 0x004fe20003f84000 */
[----:B------:R-:W-:Y:S02]  /*1680*/  IMAD.MOV.U32 R4, RZ, RZ, R7 ;  /* 0x000000ffff047224 */ /* 0x000fe400078e0007 */
[----:B-1----:R-:W-:-:S10]  /*1690*/  IMAD.MOV.U32 R5, RZ, RZ, R6 ;  /* 0x000000ffff057224 */ /* 0x002fd400078e0006 */
[----:B------:R-:W-:-:S04]  /*16a0*/  @!P4 ISETP.GE.AND P0, PT, R6, R3, PT ;  /* 0x000000030600c20c */ /* 0x000fc80003f06270 */
[----:B------:R-:W-:-:S04]  /*16b0*/  @!P4 FSETP.EQ.AND P0, PT, R2, R7, !P0 ;  /* 0x000000070200c20b */ /* 0x000fc80004702000 */
[----:B------:R-:W-:Y:S02]  /*16c0*/  @!P4 FSEL R4, R7, R2, P0 ;  /* 0x000000020704c208 */ /* 0x000fe40000000000 */
[----:B------:R-:W-:-:S07]  /*16d0*/  @!P4 SEL R5, R6, R3, P0 ;  /* 0x000000030605c207 */ /* 0x000fce0000000000 */
.L_x_21:
[----:B------:R-:W-:Y:S05]  /*16e0*/  BSYNC.RECONVERGENT B1 ;  /* 0x0000000000017941 */ /* 0x000fea0003800200 */
.L_x_20:
[----:B0-----:R0:W3:Y:S01]  /*16f0*/  SHFL.DOWN PT, R2, R5, 0x4, 0x1f ;  /* 0x08801f0005027f89 */ /* 0x0010e200000e0000 */
[----:B------:R-:W-:Y:S01]  /*1700*/  BSSY.RECONVERGENT B1, `(.L_x_22) ;  /* 0x000000c000017945 */ /* 0x000fe20003800200 */
[----:B-1----:R-:W-:Y:S02]  /*1710*/  IMAD.MOV.U32 R6, RZ, RZ, R4 ;  /* 0x000000ffff067224 */ /* 0x002fe400078e0004 */
[----:B------:R0:W1:Y:S01]  /*1720*/  SHFL.DOWN PT, R3, R4, 0x4, 0x1f ;  /* 0x08801f0004037f89 */ /* 0x00006200000e0000 */
[----:B--2---:R-:W-:Y:S01]  /*1730*/  IMAD.MOV.U32 R7, RZ, RZ, R5 ;  /* 0x000000ffff077224 */ /* 0x004fe200078e0005 */
[----:B------:R-:W-:Y:S06]  /*1740*/  @P3 BRA `(.L_x_23) ;  /* 0x00000000001c3947 */ /* 0x000fec0003800000 */
[----:B-1----:R-:W-:Y:S01]  /*1750*/  FSETP.GT.AND P3, PT, R4, R3, PT ;  /* 0x000000030400720b */ /* 0x002fe20003f64000 */
[----:B------:R-:W-:Y:S02]  /*1760*/  IMAD.MOV.U32 R6, RZ, RZ, R3 ;  /* 0x000000ffff067224 */ /* 0x000fe400078e0003 */
[----:B---3--:R-:W-:-:S10]  /*1770*/  IMAD.MOV.U32 R7, RZ, RZ, R2 ;  /* 0x000000ffff077224 */ /* 0x008fd400078e0002 */
[----:B------:R-:W-:-:S04]  /*1780*/  @!P3 ISETP.GE.AND P0, PT, R2, R5, PT ;  /* 0x000000050200b20c */ /* 0x000fc80003f06270 */
[----:B------:R-:W-:-:S04]  /*1790*/  @!P3 FSETP.EQ.AND P0, PT, R4, R3, !P0 ;  /* 0x000000030400b20b */ /* 0x000fc80004702000 */
[----:B------:R-:W-:Y:S02]  /*17a0*/  @!P3 FSEL R6, R3, R4, P0 ;  /* 0x000000040306b208 */ /* 0x000fe40000000000 */
[----:B------:R-:W-:-:S07]  /*17b0*/  @!P3 SEL R7, R2, R5, P0 ;  /* 0x000000050207b207 */ /* 0x000fce0000000000 */
.L_x_23:
[----:B------:R-:W-:Y:S05]  /*17c0*/  BSYNC.RECONVERGENT B1 ;  /* 0x0000000000017941 */ /* 0x000fea0003800200 */
.L_x_22:
[----:B0-----:R0:W2:Y:S01]  /*17d0*/  SHFL.DOWN PT, R4, R7, 0x8, 0x1f ;  /* 0x09001f0007047f89 */ /* 0x0010a200000e0000 */
[----:B------:R-:W-:Y:S01]  /*17e0*/  BSSY.RECONVERGENT B1, `(.L_x_24) ;  /* 0x000000c000017945 */ /* 0x000fe20003800200 */
[----:B-1----:R-:W-:Y:S02]  /*17f0*/  IMAD.MOV.U32 R3, RZ, RZ, R6 ;  /* 0x000000ffff037224 */ /* 0x002fe400078e0006 */
[----:B------:R0:W1:Y:S01]  /*1800*/  SHFL.DOWN PT, R5, R6, 0x8, 0x1f ;  /* 0x09001f0006057f89 */ /* 0x00006200000e0000 */
[----:B---3--:R-:W-:Y:S01]  /*1810*/  IMAD.MOV.U32 R2, RZ, RZ, R7 ;  /* 0x000000ffff027224 */ /* 0x008fe200078e0007 */
[----:B------:R-:W-:Y:S06]  /*1820*/  @P2 BRA `(.L_x_25) ;  /* 0x00000000001c2947 */ /* 0x000fec0003800000 */
[----:B-1----:R-:W-:Y:S01]  /*1830*/  FSETP.GT.AND P2, PT, R6, R5, PT ;  /* 0x000000050600720b */ /* 0x002fe20003f44000 */
[----:B------:R-:W-:Y:S02]  /*1840*/  IMAD.MOV.U32 R3, RZ, RZ, R5 ;  /* 0x000000ffff037224 */ /* 0x000fe400078e0005 */
[----:B--2---:R-:W-:-:S10]  /*1850*/  IMAD.MOV.U32 R2, RZ, RZ, R4 ;  /* 0x000000ffff027224 */ /* 0x004fd400078e0004 */
[----:B------:R-:W-:-:S04]  /*1860*/  @!P2 ISETP.GE.AND P0, PT, R4, R7, PT ;  /* 0x000000070400a20c */ /* 0x000fc80003f06270 */
[----:B------:R-:W-:-:S04]  /*1870*/  @!P2 FSETP.EQ.AND P0, PT, R6, R5, !P0 ;  /* 0x000000050600a20b */ /* 0x000fc80004702000 */
[----:B------:R-:W-:Y:S02]  /*1880*/  @!P2 FSEL R3, R5, R6, P0 ;  /* 0x000000060503a208 */ /* 0x000fe40000000000 */
[----:B------:R-:W-:-:S07]  /*1890*/  @!P2 SEL R2, R4, R7, P0 ;  /* 0x000000070402a207 */ /* 0x000fce0000000000 */
.L_x_25:
[----:B------:R-:W-:Y:S05]  /*18a0*/  BSYNC.RECONVERGENT B1 ;  /* 0x0000000000017941 */ /* 0x000fea0003800200 */
.L_x_24:
[----:B--2---:R2:W3:Y:S01]  /*18b0*/  SHFL.DOWN PT, R4, R2, 0x10, 0x1f ;  /* 0x0a001f0002047f89 */ /* 0x0044e200000e0000 */
[----:B------:R-:W-:Y:S03]  /*18c0*/  BSSY.RECONVERGENT B1, `(.L_x_26) ;  /* 0x0000012000017945 */ /* 0x000fe60003800200 */
[----:B-1----:R2:W1:Y:S01]  /*18d0*/  SHFL.DOWN PT, R5, R3, 0x10, 0x1f ;  /* 0x0a001f0003057f89 */ /* 0x00246200000e0000 */
[----:B------:R-:W-:Y:S05]  /*18e0*/  @P1 BRA `(.L_x_27) ;  /* 0x00000000003c1947 */ /* 0x000fea0003800000 */
[----:B------:R-:W-:Y:S02]  /*18f0*/  ISETP.NE.AND P2, PT, R10, RZ, PT ;  /* 0x000000ff0a00720c */ /* 0x000fe40003f45270 */
[----:B-1----:R-:W-:-:S11]  /*1900*/  FSETP.GT.AND P1, PT, R3, R5, PT ;  /* 0x000000050300720b */ /* 0x002fd60003f24000 */
[----:B------:R-:W1:Y:S01]  /*1910*/  @!P2 S2R R8, SR_CgaCtaId ;  /* 0x000000000008a919 */ /* 0x000e620000008800 */
[----:B0-----:R-:W-:Y:S02]  /*1920*/  @!P2 MOV R7, 0x400 ;  /* 0x000004000007a802 */ /* 0x001fe40000000f00 */
[----:B------:R-:W-:Y:S02]  /*1930*/  @!P2 SHF.R.U32.HI R6, RZ, 0x2, R0 ;  /* 0x00000002ff06a819 */ /* 0x000fe40000011600 */
[----:B---3--:R-:W-:Y:S02]  /*1940*/  @!P1 ISETP.GE.AND P0, PT, R4, R2, PT ;  /* 0x000000020400920c */ /* 0x008fe40003f06270 */
[----:B------:R-:W-:Y:S02]  /*1950*/  @!P2 LOP3.LUT R6, R6, 0xf8, RZ, 0xc0, !PT ;  /* 0x000000f80606a812 */ /* 0x000fe400078ec0ff */
[----:B------:R-:W-:-:S04]  /*1960*/  @!P1 FSETP.EQ.AND P0, PT, R3, R5, !P0 ;  /* 0x000000050300920b */ /* 0x000fc80004702000 */
[----:B------:R-:W-:Y:S02]  /*1970*/  @!P1 SEL R4, R4, R2, P0 ;  /* 0x0000000204049207 */ /* 0x000fe40000000000 */
[----:B------:R-:W-:-:S03]  /*1980*/  @!P1 FSEL R5, R5, R3, P0 ;  /* 0x0000000305059208 */ /* 0x000fc60000000000 */
[----:B--2---:R-:W-:Y:S02]  /*1990*/  IMAD.MOV.U32 R2, RZ, RZ, R4 ;  /* 0x000000ffff027224 */ /* 0x004fe400078e0004 */
[----:B------:R-:W-:Y:S01]  /*19a0*/  IMAD.MOV.U32 R3, RZ, RZ, R5 ;  /* 0x000000ffff037224 */ /* 0x000fe200078e0005 */
[----:B-1----:R-:W-:-:S05]  /*19b0*/  @!P2 LEA R7, R8, R7, 0x18 ;  /* 0x000000070807a211 */ /* 0x002fca00078ec0ff */
[----:B------:R-:W-:-:S05]  /*19c0*/  @!P2 IMAD.IADD R6, R6, 0x1, R7 ;  /* 0x000000010606a824 */ /* 0x000fca00078e0207 */
[----:B------:R4:W-:Y:S02]  /*19d0*/  @!P2 STS.64 [R6+0x8], R4 ;  /* 0x000008040600a388 */ /* 0x0009e40000000a00 */
.L_x_27:
[----:B------:R-:W-:Y:S05]  /*19e0*/  BSYNC.RECONVERGENT B1 ;  /* 0x0000000000017941 */ /* 0x000fea0003800200 */
.L_x_26:
[----:B------:R-:W-:Y:S01]  /*19f0*/  BAR.SYNC.DEFER_BLOCKING 0x0 ;  /* 0x0000000000007b1d */ /* 0x000fe20000010000 */
[----:B------:R-:W-:-:S13]  /*1a00*/  ISETP.NE.AND P0, PT, R0, RZ, PT ;  /* 0x000000ff0000720c */ /* 0x000fda0003f05270 */
[----:B------:R-:W-:Y:S05]  /*1a10*/  @P0 BRA `(.L_x_28) ;  /* 0x0000002c00b40947 */ /* 0x000fea0003800000 */
[----:B------:R-:W5:Y:S01]  /*1a20*/  S2UR UR5, SR_CgaCtaId ;  /* 0x00000000000579c3 */ /* 0x000f620000008800 */
[----:B------:R-:W-:Y:S02]  /*1a30*/  UMOV UR4, 0x400 ;  /* 0x0000040000047882 */ /* 0x000fe40000000000 */
[----:B-----5:R-:W-:-:S09]  /*1a40*/  ULEA UR4, UR5, UR4, 0x18 ;  /* 0x0000000405047291 */ /* 0x020fd2000f8ec0ff */
[----:B01-34-:R-:W0:Y:S04]  /*1a50*/  LDS.128 R4, [UR4+0x10] ;  /* 0x00001004ff047984 */ /* 0x01be280008000c00 */
[----:B------:R-:W1:Y:S04]  /*1a60*/  LDS.128 R8, [UR4+0x20] ;  /* 0x00002004ff087984 */ /* 0x000e680008000c00 */
[----:B------:R-:W3:Y:S01]  /*1a70*/  LDS.128 R12, [UR4+0x30] ;  /* 0x00003004ff0c7984 */ /* 0x000ee20008000c00 */
[----:B0-----:R-:W-:-:S13]  /*1a80*/  FSETP.GEU.AND P1, PT, R5, R3, PT ;  /* 0x000000030500720b */ /* 0x001fda0003f2e000 */
[----:B------:R-:W-:-:S04]  /*1a90*/  @P1 ISETP.GE.AND P0, PT, R4, R2, PT ;  /* 0x000000020400120c */ /* 0x000fc80003f06270 */
[----:B------:R-:W-:-:S04]  /*1aa0*/  @P1 FSETP.EQ.AND P0, PT, R3, R5, !P0 ;  /* 0x000000050300120b */ /* 0x000fc80004702000 */
[----:B------:R-:W-:Y:S02]  /*1ab0*/  @P1 FSEL R5, R5, R3, P0 ;  /* 0x0000000305051208 */ /* 0x000fe40000000000 */
[----:B------:R-:W-:Y:S02]  /*1ac0*/  @P1 SEL R4, R4, R2, P0 ;  /* 0x0000000204041207 */ /* 0x000fe40000000000 */
[----:B------:R-:W-:Y:S01]  /*1ad0*/  FSETP.GEU.AND P2, PT, R7, R5, PT ;  /* 0x000000050700720b */ /* 0x000fe20003f4e000 */
[----:B--2---:R-:W0:-:S12]  /*1ae0*/  LDS.64 R2, [UR4+0x40] ;  /* 0x00004004ff027984 */ /* 0x004e180008000a00 */
[----:B------:R-:W-:-:S04]  /*1af0*/  @P2 ISETP.GE.AND P0, PT, R6, R4, PT ;  /* 0x000000040600220c */ /* 0x000fc80003f06270 */
[----:B------:R-:W-:-:S04]  /*1b00*/  @P2 FSETP.EQ.AND P0, PT, R5, R7, !P0 ;  /* 0x000000070500220b */ /* 0x000fc80004702000 */
[----:B------:R-:W-:Y:S02]  /*1b10*/  @P2 FSEL R7, R7, R5, P0 ;  /* 0x0000000507072208 */ /* 0x000fe40000000000 */
[----:B------:R-:W-:Y:S02]  /*1b20*/  @P2 SEL R6, R6, R4, P0 ;  /* 0x0000000406062207 */ /* 0x000fe40000000000 */
[----:B-1----:R-:W-:-:S13]  /*1b30*/  FSETP.GEU.AND P1, PT, R9, R7, PT ;  /* 0x000000070900720b */ /* 0x002fda0003f2e000 */
[----:B------:R-:W-:-:S04]  /*1b40*/  @P1 ISETP.GE.AND P0, PT, R8, R6, PT ;  /* 0x000000060800120c */ /* 0x000fc80003f06270 */
[----:B------:R-:W-:-:S04]  /*1b50*/  @P1 FSETP.EQ.AND P0, PT, R7, R9, !P0 ;  /* 0x000000090700120b */ /* 0x000fc80004702000 */
[----:B------:R-:W-:Y:S02]  /*1b60*/  @P1 FSEL R9, R9, R7, P0 ;  /* 0x0000000709091208 */ /* 0x000fe40000000000 */
[----:B------:R-:W-:Y:S02]  /*1b70*/  @P1 SEL R8, R8, R6, P0 ;  /* 0x0000000608081207 */ /* 0x000fe40000000000 */
[----:B------:R-:W-:-:S13]  /*1b80*/  FSETP.GEU.AND P2, PT, R11, R9, PT ;  /* 0x000000090b00720b */ /* 0x000fda0003f4e000 */
[----:B------:R-:W-:-:S04]  /*1b90*/  @P2 ISETP.GE.AND P0, PT, R10, R8, PT ;  /* 0x000000080a00220c */ /* 0x000fc80003f06270 */
[----:B------:R-:W-:-:S04]  /*1ba0*/  @P2 FSETP.EQ.AND P0, PT, R9, R11, !P0 ;  /* 0x0000000b0900220b */ /* 0x000fc80004702000 */
[----:B------:R-:W-:Y:S02]  /*1bb0*/  @P2 FSEL R11, R11, R9, P0 ;  /* 0x000000090b0b2208 */ /* 0x000fe40000000000 */
[----:B------:R-:W-:Y:S02]  /*1bc0*/  @P2 SEL R10, R10, R8, P0 ;  /* 0x000000080a0a2207 */ /* 0x000fe40000000000 */
[----:B---3--:R-:W-:-:S13]  /*1bd0*/  FSETP.GEU.AND P1, PT, R13, R11, PT ;  /* 0x0000000b0d00720b */ /* 0x008fda0003f2e000 */
        /* <DEDUP_REMOVED lines=9> */
[----:B0-----:R-:W-:-:S13]  /*1c70*/  FSETP.GEU.AND P1, PT, R3, R15, PT ;  /* 0x0000000f0300720b */ /* 0x001fda0003f2e000 */
[----:B------:R-:W-:Y:S05]  /*1c80*/  @!P1 BRA `(.L_x_28) ;  /* 0x0000002c00189947 */ /* 0x000fea0003800000 */
[----:B------:R-:W-:-:S04]  /*1c90*/  ISETP.GE.AND P0, PT, R2, R14, PT ;  /* 0x0000000e0200720c */ /* 0x000fc80003f06270 */
[----:B------:R-:W-:-:S04]  /*1ca0*/  FSETP.EQ.AND P0, PT, R15, R3, !P0 ;  /* 0x000000030f00720b */ /* 0x000fc80004702000 */
[----:B------:R-:W-:Y:S02]  /*1cb0*/  FSEL R3, R3, R15, P0 ;  /* 0x0000000f03037208 */ /* 0x000fe40000000000 */
[----:B------:R-:W-:Y:S01]  /*1cc0*/  SEL R2, R2, R14, P0 ;  /* 0x0000000e02027207 */ /* 0x000fe20000000000 */
[----:B------:R-:W-:Y:S06]  /*1cd0*/  BRA `(.L_x_28) ;  /* 0x0000002c00047947 */ /* 0x000fec0003800000 */
.L_x_17:
[----:B------:R-:W1:Y:S01]  /*1ce0*/  S2R R10, SR_LANEID ;  /* 0x00000000000a7919 */ /* 0x000e620000000000 */
[----:B0-----:R-:W-:Y:S01]  /*1cf0*/  LOP3.LUT R2, R0, 0x3e0, RZ, 0xc0, !PT ;  /* 0x000003e000027812 */ /* 0x001fe200078ec0ff */
[----:B------:R-:W-:Y:S03]  /*1d00*/  BSSY.RECONVERGENT B1, `(.L_x_29) ;  /* 0x0000022000017945 */ /* 0x000fe60003800200 */
[----:B------:R-:W-:Y:S01]  /*1d10*/  LOP3.LUT R5, RZ, R2, RZ, 0x33, !PT ;  /* 0x00000002ff057212 */ /* 0x000fe200078e33ff */
[----:B------:R-:W-:-:S04]  /*1d20*/  VIADD R3, R2, 0x20 ;  /* 0x0000002002037836 */ /* 0x000fc80000000000 */
[----:B------:R-:W-:Y:S01]  /*1d30*/  IMAD.IADD R5, R5, 0x1, R4 ;  /* 0x0000000105057824 */ /* 0x000fe200078e0204 */
[----:B------:R-:W-:-:S04]  /*1d40*/  ISETP.GT.AND P0, PT, R3, R4, PT ;  /* 0x000000040300720c */ /* 0x000fc80003f04270 */
[----:B------:R-:W-:Y:S02]  /*1d50*/  SEL R5, R5, 0x1f, P0 ;  /* 0x0000001f05057807 */ /* 0x000fe40000000000 */
[C---:B-1----:R-:W-:Y:S01]  /*1d60*/  ISETP.NE.AND P1, PT, R10.reuse, RZ, PT ;  /* 0x000000ff0a00720c */ /* 0x042fe20003f25270 */
[C---:B------:R-:W-:Y:S01]  /*1d70*/  VIADD R2, R10.reuse, 0x2 ;  /* 0x000000020a027836 */ /* 0x040fe20000000000 */
[----:B------:R-:W-:-:S04]  /*1d80*/  ISETP.GE.AND P0, PT, R10, R5, PT ;  /* 0x000000050a00720c */ /* 0x000fc80003f06270 */
[----:B------:R-:W-:Y:S01]  /*1d90*/  ISETP.GT.AND P5, PT, R2, R5, PT ;  /* 0x000000050200720c */ /* 0x000fe20003fa4270 */
[----:B------:R-:W-:-:S05]  /*1da0*/  VIADD R2, R10, 0x8 ;  /* 0x000000080a027836 */ /* 0x000fca0000000000 */
[----:B------:R-:W-:Y:S01]  /*1db0*/  ISETP.GT.AND P3, PT, R2, R5, PT ;  /* 0x000000050200720c */ /* 0x000fe20003f64270 */
[----:B------:R-:W0:Y:S01]  /*1dc0*/  @!P1 S2R R6, SR_CgaCtaId ;  /* 0x0000000000069919 */ /* 0x000e220000008800 */
[----:B------:R-:W-:Y:S01]  /*1dd0*/  @!P1 MOV R3, 0x400 ;  /* 0x0000040000039802 */ /* 0x000fe20000000f00 */
[----:B-----5:R-:W-:-:S03]  /*1de0*/  IMAD.MOV.U32 R2, RZ, RZ, R8 ;  /* 0x000000ffff027224 */ /* 0x020fc600078e0008 */
[----:B0-----:R-:W-:Y:S01]  /*1df0*/  @!P1 LEA R12, R6, R3, 0x18 ;  /* 0x00000003060c9211 */ /* 0x001fe200078ec0ff */
[C---:B------:R-:W-:Y:S01]  /*1e00*/  VIADD R6, R10.reuse, 0x4 ;  /* 0x000000040a067836 */ /* 0x040fe20000000000 */
[----:B------:R-:W-:Y:S01]  /*1e10*/  @!P1 SHF.R.U32.HI R3, RZ, 0x2, R0 ;  /* 0x00000002ff039819 */ /* 0x000fe20000011600 */
[----:B------:R-:W-:-:S03]  /*1e20*/  VIADD R10, R10, 0x10 ;  /* 0x000000100a0a7836 */ /* 0x000fc60000000000 */
[----:B------:R-:W-:Y:S02]  /*1e30*/  @!P1 LOP3.LUT R3, R3, 0xf8, RZ, 0xc0, !PT ;  /* 0x000000f803039812 */ /* 0x000fe400078ec0ff */
[-C--:B------:R-:W-:Y:S02]  /*1e40*/  ISETP.GT.AND P2, PT, R10, R5.reuse, PT ;  /* 0x000000050a00720c */ /* 0x080fe40003f44270 */
[----:B------:R0:W1:Y:S01]  /*1e50*/  SHFL.DOWN PT, R10, R9, 0x1, R5 ;  /* 0x08200000090a7989 */ /* 0x00006200000e0005 */
[----:B------:R-:W-:Y:S01]  /*1e60*/  @!P1 IMAD.IADD R12, R3, 0x1, R12 ;  /* 0x00000001030c9824 */ /* 0x000fe200078e020c */
[----:B------:R-:W-:Y:S01]  /*1e70*/  ISETP.GT.AND P4, PT, R6, R5, PT ;  /* 0x000000050600720c */ /* 0x000fe20003f84270 */
[----:B------:R-:W-:Y:S01]  /*1e80*/  IMAD.MOV.U32 R6, RZ, RZ, R9 ;  /* 0x000000ffff067224 */ /* 0x000fe200078e0009 */
[----:B------:R0:W2:Y:S01]  /*1e90*/  SHFL.DOWN PT, R3, R8, 0x1, R5 ;  /* 0x0820000008037989 */ /* 0x0000a200000e0005 */
[----:B------:R-:W-:Y:S10]  /*1ea0*/  @P0 BRA `(.L_x_30) ;  /* 0x00000000001c0947 */ /* 0x000ff40003800000 */
[----:B-1----:R-:W-:Y:S01]  /*1eb0*/  FSETP.GT.AND P6, PT, R9, R10, PT ;  /* 0x0000000a0900720b */ /* 0x002fe20003fc4000 */
[----:B--2---:R-:W-:Y:S02]  /*1ec0*/  IMAD.MOV.U32 R2, RZ, RZ, R3 ;  /* 0x000000ffff027224 */ /* 0x004fe400078e0003 */
[----:B------:R-:W-:-:S10]  /*1ed0*/  IMAD.MOV.U32 R6, RZ, RZ, R10 ;  /* 0x000000ffff067224 */ /* 0x000fd400078e000a */
[----:B------:R-:W-:-:S04]  /*1ee0*/  @!P6 ISETP.GE.AND P0, PT, R3, R8, PT ;  /* 0x000000080300e20c */ /* 0x000fc80003f06270 */
[----:B------:R-:W-:-:S04]  /*1ef0*/  @!P6 FSETP.EQ.AND P0, PT, R9, R10, !P0 ;  /* 0x0000000a0900e20b */ /* 0x000fc80004702000 */
[----:B------:R-:W-:Y:S02]  /*1f00*/  @!P6 SEL R2, R3, R8, P0 ;  /* 0x000000080302e207 */ /* 0x000fe40000000000 */
[----:B------:R-:W-:-:S07]  /*1f10*/  @!P6 FSEL R6, R10, R9, P0 ;  /* 0x000000090a06e208 */ /* 0x000fce0000000000 */
.L_x_30:
[----:B------:R-:W-:Y:S05]  /*1f20*/  BSYNC.RECONVERGENT B1 ;  /* 0x0000000000017941 */ /* 0x000fea0003800200 */
.L_x_29:
[----:B--2---:R2:W3:Y:S01]  /*1f30*/  SHFL.DOWN PT, R3, R2, 0x2, R5 ;  /* 0x0840000002037989 */ /* 0x0044e200000e0005 */
[----:B------:R-:W-:Y:S01]  /*1f40*/  BSSY.RECONVERGENT B1, `(.L_x_31) ;  /* 0x000000c000017945 */ /* 0x000fe20003800200 */
[----:B0-----:R-:W-:Y:S02]  /*1f50*/  IMAD.MOV.U32 R8, RZ, RZ, R2 ;  /* 0x000000ffff087224 */ /* 0x001fe400078e0002 */
[----:B------:R2:W0:Y:S01]  /*1f60*/  SHFL.DOWN PT, R7, R6, 0x2, R5 ;  /* 0x0840000006077989 */ /* 0x00042200000e0005 */
[----:B-1----:R-:W-:Y:S01]  /*1f70*/  IMAD.MOV.U32 R10, RZ, RZ, R6 ;  /* 0x000000ffff0a7224 */ /* 0x002fe200078e0006 */
[----:B------:R-:W-:Y:S06]  /*1f80*/  @P5 BRA `(.L_x_32) ;  /* 0x00000000001c5947 */ /* 0x000fec0003800000 */
[----:B0-----:R-:W-:Y:S01]  /*1f90*/  FSETP.GT.AND P5, PT, R6, R7, PT ;  /* 0x000000070600720b */ /* 0x001fe20003fa4000 */
[----:B---3--:R-:W-:Y:S02]  /*1fa0*/  IMAD.MOV.U32 R8, RZ, RZ, R3 ;  /* 0x000000ffff087224 */ /* 0x008fe400078e0003 */
[----:B------:R-:W-:-:S10]  /*1fb0*/  IMAD.MOV.U32 R10, RZ, RZ, R7 ;  /* 0x000000ffff0a7224 */ /* 0x000fd400078e0007 */
[----:B------:R-:W-:-:S04]  /*1fc0*/  @!P5 ISETP.GE.AND P0, PT, R3, R2, PT ;  /* 0x000000020300d20c */ /* 0x000fc80003f06270 */
[----:B------:R-:W-:-:S04]  /*1fd0*/  @!P5 FSETP.EQ.AND P0, PT, R6, R7, !P0 ;  /* 0x000000070600d20b */ /* 0x000fc80004702000 */
[----:B------:R-:W-:Y:S02]  /*1fe0*/  @!P5 SEL R8, R3, R2, P0 ;  /* 0x000000020308d207 */ /* 0x000fe40000000000 */
[----:B------:R-:W-:-:S07]  /*1ff0*/  @!P5 FSEL R10, R7, R6, P0 ;  /* 0x00000006070ad208 */ /* 0x000fce0000000000 */
.L_x_32:
[----:B------:R-:W-:Y:S05]  /*2000*/  BSYNC.RECONVERGENT B1 ;  /* 0x0000000000017941 */ /* 0x000fea0003800200 */
.L_x_31:
[----:B---3--:R1:W3:Y:S01]  /*2010*/  SHFL.DOWN PT, R3, R8, 0x4, R5 ;  /* 0x0880000008037989 */ /* 0x0082e200000e0005 */
[----:B------:R-:W-:Y:S01]  /*2020*/  BSSY.RECONVERGENT B1, `(.L_x_33) ;  /* 0x000000c000017945 */ /* 0x000fe20003800200 */
[----:B--2---:R-:W-:Y:S02]  /*2030*/  IMAD.MOV.U32 R2, RZ, RZ, R8 ;  /* 0x000000ffff027224 */ /* 0x004fe400078e0008 */
[----:B0-----:R1:W0:Y:S01]  /*2040*/  SHFL.DOWN PT, R7, R10, 0x4, R5 ;  /* 0x088000000a077989 */ /* 0x00122200000e0005 */
[----:B------:R-:W-:Y:S01]  /*2050*/  IMAD.MOV.U32 R6, RZ, RZ, R10 ;  /* 0x000000ffff067224 */ /* 0x000fe200078e000a */
        /* <DEDUP_REMOVED lines=8> */
.L_x_34:
[----:B------:R-:W-:Y:S05]  /*20e0*/  BSYNC.RECONVERGENT B1 ;  /* 0x0000000000017941 */ /* 0x000fea0003800200 */
.L_x_33:
[----:B---3--:R2:W3:Y:S01]  /*20f0*/  SHFL.DOWN PT, R3, R2, 0x8, R5 ;  /* 0x0900000002037989 */ /* 0x0084e200000e0005 */
[----:B------:R-:W-:Y:S01]  /*2100*/  BSSY.RECONVERGENT B1, `(.L_x_35) ;  /* 0x000000c000017945 */ /* 0x000fe20003800200 */
[----:B-1----:R-:W-:Y:S02]  /*2110*/  IMAD.MOV.U32 R8, RZ, RZ, R2 ;  /* 0x000000ffff087224 */ /* 0x002fe400078e0002 */
        /* <DEDUP_REMOVED lines=10> */
.L_x_36:
[----:B------:R-:W-:Y:S05]  /*21c0*/  BSYNC.RECONVERGENT B1 ;  /* 0x0000000000017941 */ /* 0x000fea0003800200 */
.L_x_35:
[----:B0-----:R0:W1:Y:S01]  /*21d0*/  SHFL.DOWN PT, R7, R8, 0x10, R5 ;  /* 0x0a00000008077989 */ /* 0x00106200000e0005 */
[----:B------:R-:W-:Y:S01]  /*21e0*/  BSSY.RECONVERGENT B1, `(.L_x_37) ;  /* 0x000000c000017945 */ /* 0x000fe20003800200 */
[----:B--2---:R-:W-:Y:S02]  /*21f0*/  IMAD.MOV.U32 R2, RZ, RZ, R8 ;  /* 0x000000ffff027224 */ /* 0x004fe400078e0008 */
[----:B------:R0:W2:Y:S01]  /*2200*/  SHFL.DOWN PT, R9, R10, 0x10, R5 ;  /* 0x0a0000000a097989 */ /* 0x0000a200000e0005 */
[----:B---3--:R-:W-:Y:S01]  /*2210*/  IMAD.MOV.U32 R3, RZ, RZ, R10 ;  /* 0x000000ffff037224 */ /* 0x008fe200078e000a */
[----:B------:R-:W-:Y:S06]  /*2220*/  @P2 BRA `(.L_x_38) ;  /* 0x00000000001c2947 */ /* 0x000fec0003800000 */
[----:B--2---:R-:W-:Y:S01]  /*2230*/  FSETP.GT.AND P2, PT, R10, R9, PT ;  /* 0x000000090a00720b */ /* 0x004fe20003f44000 */
[----:B-1----:R-:W-:Y:S02]  /*2240*/  IMAD.MOV.U32 R2, RZ, RZ, R7 ;  /* 0x000000ffff027224 */ /* 0x002fe400078e0007 */
[----:B------:R-:W-:-:S10]  /*2250*/  IMAD.MOV.U32 R3, RZ, RZ, R9 ;  /* 0x000000ffff037224 */ /* 0x000fd400078e0009 */
[----:B------:R-:W-:-:S04]  /*2260*/  @!P2 ISETP.GE.AND P0, PT, R7, R8, PT ;  /* 0x000000080700a20c */ /* 0x000fc80003f06270 */
[----:B------:R-:W-:-:S04]  /*2270*/  @!P2 FSETP.EQ.AND P0, PT, R10, R9, !P0 ;  /* 0x000000090a00a20b */ /* 0x000fc80004702000 */
[----:B------:R-:W-:Y:S02]  /*2280*/  @!P2 SEL R2, R7, R8, P0 ;  /* 0x000000080702a207 */ /* 0x000fe40000000000 */
[----:B------:R-:W-:-:S07]  /*2290*/  @!P2 FSEL R3, R9, R10, P0 ;  /* 0x0000000a0903a208 */ /* 0x000fce0000000000 */
.L_x_38:
[----:B------:R-:W-:Y:S05]  /*22a0*/  BSYNC.RECONVERGENT B1 ;  /* 0x0000000000017941 */ /* 0x000fea0003800200 */
.L_x_37:
[----:B------:R-:W-:Y:S01]  /*22b0*/  ISETP.GE.AND P0, PT, R4, 0x21, PT ;  /* 0x000000210400780c */ /* 0x000fe20003f06270 */
[----:B------:R3:W-:Y:S01]  /*22c0*/  @!P1 STS.64 [R12+0x8], R2 ;  /* 0x000008020c009388 */ /* 0x0007e20000000a00 */
[----:B------:R-:W-:Y:S02]  /*22d0*/  BAR.SYNC.DEFER_BLOCKING 0x0 ;  /* 0x0000000000007b1d */ /* 0x000fe40000010000 */
[----:B------:R-:W-:-:S13]  /*22e0*/  ISETP.NE.OR P0, PT, R0, RZ, !P0 ;  /* 0x000000ff0000720c */ /* 0x000fda0004705670 */
[----:B---3--:R-:W-:Y:S05]  /*22f0*/  @P0 BRA `(.L_x_28) ;  /* 0x00000024007c0947 */ /* 0x008fea0003800000 */
[----:B------:R-:W3:Y:S01]  /*2300*/  S2UR UR5, SR_CgaCtaId ;  /* 0x00000000000579c3 */ /* 0x000ee20000008800 */
[----:B------:R-:W-:Y:S01]  /*2310*/  UMOV UR4, 0x400 ;  /* 0x0000040000047882 */ /* 0x000fe20000000000 */
[----:B------:R-:W-:Y:S01]  /*2320*/  ISETP.GE.U32.AND P2, PT, R4, 0x41, PT ;  /* 0x000000410400780c */ /* 0x000fe20003f46070 */
[----:B---3--:R-:W-:-:S09]  /*2330*/  ULEA UR4, UR5, UR4, 0x18 ;  /* 0x0000000405047291 */ /* 0x008fd2000f8ec0ff */
[----:B0-2---:R-:W0:Y:S02]  /*2340*/  LDS.128 R8, [UR4+0x10] ;  /* 0x00001004ff087984 */ /* 0x005e240008000c00 */
[----:B0-----:R-:W-:-:S13]  /*2350*/  FSETP.GEU.AND P1, PT, R9, R3, PT ;  /* 0x000000030900720b */ /* 0x001fda0003f2e000 */
[----:B------:R-:W-:-:S04]  /*2360*/  @P1 ISETP.GE.AND P0, PT, R8, R2, PT ;  /* 0x000000020800120c */ /* 0x000fc80003f06270 */
[----:B------:R-:W-:-:S04]  /*2370*/  @P1 FSETP.EQ.AND P0, PT, R3, R9, !P0 ;  /* 0x000000090300120b */ /* 0x000fc80004702000 */
[----:B------:R-:W-:Y:S02]  /*2380*/  @P1 FSEL R9, R9, R3, P0 ;  /* 0x0000000309091208 */ /* 0x000fe40000000000 */
[----:B------:R-:W-:-:S03]  /*2390*/  @P1 SEL R8, R8, R2, P0 ;  /* 0x0000000208081207 */ /* 0x000fc60000000000 */
[----:B------:R-:W-:Y:S02]  /*23a0*/  IMAD.MOV.U32 R3, RZ, RZ, R9 ;  /* 0x000000ffff037224 */ /* 0x000fe400078e0009 */
[----:B------:R-:W-:Y:S01]  /*23b0*/  IMAD.MOV.U32 R2, RZ, RZ, R8 ;  /* 0x000000ffff027224 */ /* 0x000fe200078e0008 */
[----:B------:R-:W-:Y:S06]  /*23c0*/  @!P2 BRA `(.L_x_28) ;  /* 0x000000240048a947 */ /* 0x000fec0003800000 */
[----:B------:R-:W-:Y:S01]  /*23d0*/  FSETP.GEU.AND P1, PT, R11, R9, PT ;  /* 0x000000090b00720b */ /* 0x000fe20003f2e000 */
[----:B------:R-:W-:Y:S01]  /*23e0*/  IMAD.MOV.U32 R2, RZ, RZ, R10 ;  /* 0x000000ffff027224 */ /* 0x000fe200078e000a */
[----:B------:R-:W-:Y:S01]  /*23f0*/  ISETP.GE.U32.AND P2, PT, R4, 0x61, PT ;  /* 0x000000610400780c */ /* 0x000fe20003f46070 */
[----:B------:R-:W-:-:S10]  /*2400*/  IMAD.MOV.U32 R3, RZ, RZ, R11 ;  /* 0x000000ffff037224 */ /* 0x000fd400078e000b */
[----:B------:R-:W-:-:S04]  /*2410*/  @P1 ISETP.GE.AND P0, PT, R2, R8, PT ;  /* 0x000000080200120c */ /* 0x000fc80003f06270 */
[----:B------:R-:W-:-:S04]  /*2420*/  @P1 FSETP.EQ.AND P0, PT, R9, R3, !P0 ;  /* 0x000000030900120b */ /* 0x000fc80004702000 */
[----:B------:R-:W-:Y:S02]  /*2430*/  @P1 SEL R2, R2, R8, P0 ;  /* 0x0000000802021207 */ /* 0x000fe40000000000 */
[----:B------:R-:W-:Y:S01]  /*2440*/  @P1 FSEL R3, R3, R9, P0 ;  /* 0x0000000903031208 */ /* 0x000fe20000000000 */
[----:B------:R-:W-:Y:S06]  /*2450*/  @!P2 BRA `(.L_x_28) ;  /* 0x000000240024a947 */ /* 0x000fec0003800000 */
[----:B------:R-:W0:Y:S01]  /*2460*/  LDS.128 R8, [UR4+0x20] ;  /* 0x00002004ff087984 */ /* 0x000e220008000c00 */
[----:B------:R-:W-:Y:S02]  /*2470*/  ISETP.GE.U32.AND P2, PT, R4, 0x81, PT ;  /* 0x000000810400780c */ /* 0x000fe40003f46070 */
        /* <DEDUP_REMOVED lines=27> */
[----:B------:R-:W-:Y:S02]  /*2630*/  FSETP.GEU.AND P1, PT, R11, R9, PT ;  /* 0x000000090b00720b */ /* 0x000fe40003f2e000 */
[----:B------:R-:W-:-:S11]  /*2640*/  ISETP.GE.U32.AND P2, PT, R4, 0xe1, PT ;  /* 0x000000e10400780c */ /* 0x000fd60003f46070 */
[----:B------:R-:W-:-:S04]  /*2650*/  @P1 ISETP.GE.AND P0, PT, R10, R8, PT ;  /* 0x000000080a00120c */ /* 0x000fc80003f06270 */
[----:B------:R-:W-:-:S04]  /*2660*/  @P1 FSETP.EQ.AND P0, PT, R9, R11, !P0 ;  /* 0x0000000b0900120b */ /* 0x000fc80004702000 */
[----:B------:R-:W-:Y:S02]  /*2670*/  @P1 FSEL R11, R11, R9, P0 ;  /* 0x000000090b0b1208 */ /* 0x000fe40000000000 */
[----:B------:R-:W-:-:S03]  /*2680*/  @P1 SEL R10, R10, R8, P0 ;  /* 0x000000080a0a1207 */ /* 0x000fc60000000000 */
[----:B------:R-:W-:Y:S02]  /*2690*/  IMAD.MOV.U32 R3, RZ, RZ, R11 ;  /* 0x000000ffff037224 */ /* 0x000fe400078e000b */
[----:B------:R-:W-:Y:S01]  /*26a0*/  IMAD.MOV.U32 R2, RZ, RZ, R10 ;  /* 0x000000ffff027224 */ /* 0x000fe200078e000a */
[----:B------:R-:W-:Y:S06]  /*26b0*/  @!P2 BRA `(.L_x_28) ;  /* 0x00000020008ca947 */ /* 0x000fec0003800000 */
[----:B------:R-:W0:Y:S02]  /*26c0*/  LDS.64 R2, [UR4+0x40] ;  /* 0x00004004ff027984 */ /* 0x000e240008000a00 */
[----:B0-----:R-:W-:-:S13]  /*26d0*/  FSETP.GEU.AND P0, PT, R3, R11, PT ;  /* 0x0000000b0300720b */ /* 0x001fda0003f0e000 */
[----:B------:R-:W-:Y:S05]  /*26e0*/  @!P0 BRA `(.L_x_28) ;  /* 0x0000002000808947 */ /* 0x000fea0003800000 */
[----:B------:R-:W-:-:S04]  /*26f0*/  ISETP.GE.AND P0, PT, R2, R10, PT ;  /* 0x0000000a0200720c */ /* 0x000fc80003f06270 */
[----:B------:R-:W-:-:S04]  /*2700*/  FSETP.EQ.AND P0, PT, R11, R3, !P0 ;  /* 0x000000030b00720b */ /* 0x000fc80004702000 */
[----:B------:R-:W-:Y:S02]  /*2710*/  FSEL R3, R3, R11, P0 ;  /* 0x0000000b03037208 */ /* 0x000fe40000000000 */
[----:B------:R-:W-:Y:S01]  /*2720*/  SEL R2, R2, R10, P0 ;  /* 0x0000000a02027207 */ /* 0x000fe20000000000 */
[----:B------:R-:W-:Y:S06]  /*2730*/  BRA `(.L_x_28) ;  /* 0x00000020006c7947 */ /* 0x000fec0003800000 */
.L_x_4:
[----:B------:R-:W0:Y:S01]  /*2740*/  S2R R0, SR_TID.X ;  /* 0x0000000000007919 */ /* 0x000e220000002100 */
[----:B------:R-:W0:Y:S02]  /*2750*/  LDC.64 R2, c[0x0][0x380] ;  /* 0x0000e000ff027b82 */ /* 0x000e240000000a00 */
[----:B0-----:R-:W-:-:S05]  /*2760*/  IMAD.WIDE.U32 R2, R0, 0x8, R2 ;  /* 0x0000000800027825 */ /* 0x001fca00078e0002 */
[----:B------:R-:W2:Y:S04]  /*2770*/  LDG.E.CONSTANT R11, desc[UR8][R2.64] ;  /* 0x00000008020b7981 */ /* 0x000ea8000c1e9900 */
[----:B------:R-:W2:Y:S04]  /*2780*/  LDG.E.CONSTANT R4, desc[UR8][R2.64+0x800] ;  /* 0x0008000802047981 */ /* 0x000ea8000c1e9900 */
[----:B------:R-:W3:Y:S04]  /*2790*/  LDG.E.CONSTANT R10, desc[UR8][R2.64+0x4] ;  /* 0x00000408020a7981 */ /* 0x000ee8000c1e9900 */
[----:B------:R-:W3:Y:S04]  /*27a0*/  LDG.E.CONSTANT R5, desc[UR8][R2.64+0x804] ;  /* 0x0008040802057981 */ /* 0x000ee8000c1e9900 */
[----:B------:R-:W4:Y:S04]  /*27b0*/  LDG.E.CONSTANT R6, desc[UR8][R2.64+0x1000] ;  /* 0x0010000802067981 */ /* 0x000f28000c1e9900 */
[----:B------:R-:W5:Y:S04]  /*27c0*/  LDG.E.CONSTANT R7, desc[UR8][R2.64+0x1004] ;  /* 0x0010040802077981 */ /* 0x000f68000c1e9900 */
        /* <DEDUP_REMOVED lines=9> */
[----:B------:R-:W5:Y:S01]  /*2860*/  LDG.E.CONSTANT R19, desc[UR8][R2.64+0x3804] ;  /* 0x0038040802137981 */ /* 0x000f62000c1e9900 */
[----:B------:R-:W-:Y:S01]  /*2870*/  UISETP.GE.U32.AND UP0, UPT, UR4, 0x1000, UPT ;  /* 0x000010000400788c */ /* 0x000fe2000bf06070 */
[----:B--2---:R-:W-:-:S04]  /*2880*/  ISETP.GE.AND P0, PT, R4, R11, PT ;  /* 0x0000000b0400720c */ /* 0x004fc80003f06270 */
[----:B---3--:R-:W-:-:S04]  /*2890*/  FSETP.NEU.OR P0, PT, R10, R5, P0 ;  /* 0x000000050a00720b */ /* 0x008fc8000070d400 */
[----:B------:R-:W-:-:S13]  /*28a0*/  FSETP.GEU.AND P0, PT, R5, R10, P0 ;  /* 0x0000000a0500720b */ /* 0x000fda000070e000 */
[----:B------:R-:W-:Y:S02]  /*28b0*/  @!P0 IMAD.MOV.U32 R11, RZ, RZ, R4 ;  /* 0x000000ffff0b8224 */ /* 0x000fe400078e0004 */
[----:B------:R-:W-:-:S03]  /*28c0*/  @!P0 IMAD.MOV.U32 R10, RZ, RZ, R5 ;  /* 0x000000ffff0a8224 */ /* 0x000fc600078e0005 */
[----:B----4-:R-:W-:-:S04]  /*28d0*/  ISETP.GE.AND P0, PT, R6, R11, PT ;  /* 0x0000000b0600720c */ /* 0x010fc80003f06270 */
[----:B-----5:R-:W-:-:S04]  /*28e0*/  FSETP.NEU.OR P0, PT, R10, R7, P0 ;  /* 0x000000070a00720b */ /* 0x020fc8000070d400 */
[----:B------:R-:W-:-:S13]  /*28f0*/  FSETP.LEU.AND P0, PT, R10, R7, P0 ;  /* 0x000000070a00720b */ /* 0x000fda000070b000 */
[----:B------:R-:W-:Y:S02]  /*2900*/  @!P0 IMAD.MOV.U32 R11, RZ, RZ, R6 ;  /* 0x000000ffff0b8224 */ /* 0x000fe400078e0006 */
[----:B------:R-:W-:-:S03]  /*2910*/  @!P0 IMAD.MOV.U32 R10, RZ, RZ, R7 ;  /* 0x000000ffff0a8224 */ /* 0x000fc600078e0007 */
[----:B------:R-:W-:-:S04]  /*2920*/  ISETP.GE.AND P0, PT, R8, R11, PT ;  /* 0x0000000b0800720c */ /* 0x000fc80003f06270 */
[----:B------:R-:W-:-:S04]  /*2930*/  FSETP.NEU.OR P0, PT, R10, R9, P0 ;  /* 0x000000090a00720b */ /* 0x000fc8000070d400 */
        /* <DEDUP_REMOVED lines=12> */
[----:B------:R-:W-:Y:S02]  /*2a00*/  @!P0 IMAD.MOV.U32 R10, RZ, RZ, R15 ;  /* 0x000000ffff0a8224 */ /* 0x000fe400078e000f */
[----:B------:R-:W-:Y:S01]  /*2a10*/  IMAD.MOV.U32 R15, RZ, RZ, 0x800 ;  /* 0x00000800ff0f7424 */ /* 0x000fe200078e00ff */
        /* <DEDUP_REMOVED lines=9> */
[----:B------:R-:W-:Y:S01]  /*2ab0*/  @!P0 IMAD.MOV.U32 R10, RZ, RZ, R19 ;  /* 0x000000ffff0a8224 */ /* 0x000fe200078e0013 */
[----:B------:R-:W-:Y:S06]  /*2ac0*/  BRA.U !UP0, `(.L_x_39) ;  /* 0x00000005080c7547 */ /* 0x000fec000b800000 */
[----:B------:R-:W-:Y:S01]  /*2ad0*/  IMAD.MOV.U32 R15, RZ, RZ, 0x800 ;  /* 0x00000800ff0f7424 */ /* 0x000fe200078e00ff */
[----:B------:R-:W0:Y:S01]  /*2ae0*/  LDCU UR5, c[0x0][0x3d0] ;  /* 0x00007a00ff0577ac */ /* 0x000e220008000800 */
[----:B------:R-:W-:-:S12]  /*2af0*/  UIADD3 UR6, UPT, UPT, UR4, -0x800, URZ ;  /* 0xfffff80004067890 */ /* 0x000fd8000fffe0ff */
.L_x_41:
[----:B------:R-:W-:-:S05]  /*2b00*/  IMAD.WIDE R4, R15, 0x8, R2 ;  /* 0x000000080f047825 */ /* 0x000fca00078e0202 */
[----:B------:R-:W2:Y:S04]  /*2b10*/  LDG.E.CONSTANT R6, desc[UR8][R4.64] ;  /* 0x0000000804067981 */ /* 0x000ea8000c1e9900 */
        /* <DEDUP_REMOVED lines=14> */
[----:B------:R1:W5:Y:S01]  /*2c00*/  LDG.E.CONSTANT R25, desc[UR8][R4.64+0x3804] ;  /* 0x0038040804197981 */ /* 0x000362000c1e9900 */
[----:B0-----:R-:W-:-:S02]  /*2c10*/  UMOV UR4, UR5 ;  /* 0x0000000500047c82 */ /* 0x001fc40008000000 */
[----:B-1----:R-:W-:-:S04]  /*2c20*/  IADD3 R4, PT, PT, -R15, UR4, RZ ;  /* 0x000000040f047c10 */ /* 0x002fc8000fffe1ff */
[----:B------:R-:W-:Y:S02]  /*2c30*/  ISETP.GE.AND P1, PT, R4, 0x800, PT ;  /* 0x000008000400780c */ /* 0x000fe40003f26270 */
[----:B--2---:R-:W-:-:S04]  /*2c40*/  ISETP.GE.AND P0, PT, R6, R11, PT ;  /* 0x0000000b0600720c */ /* 0x004fc80003f06270 */
[----:B---3--:R-:W-:-:S04]  /*2c50*/  FSETP.NEU.OR P0, PT, R10, R7, P0 ;  /* 0x000000070a00720b */ /* 0x008fc8000070d400 */
[----:B------:R-:W-:-:S13]  /*2c60*/  FSETP.LEU.AND P0, PT, R10, R7, P0 ;  /* 0x000000070a00720b */ /* 0x000fda000070b000 */
        /* <DEDUP_REMOVED lines=37> */
[----:B------:R-:W-:Y:S06]  /*2ec0*/  @!P1 BRA `(.L_x_40) ;  /* 0x00000010008c9947 */ /* 0x000fec0003800000 */
[----:B------:R-:W-:-:S05]  /*2ed0*/  VIADD R15, R15, 0x800 ;  /* 0x000008000f0f7836 */ /* 0x000fca0000000000 */
[----:B------:R-:W-:-:S13]  /*2ee0*/  ISETP.GT.AND P0, PT, R15, UR6, PT ;  /* 0x000000060f007c0c */ /* 0x000fda000bf04270 */
[----:B------:R-:W-:Y:S05]  /*2ef0*/  @!P0 BRA `(.L_x_41) ;  /* 0xfffffffc00008947 */ /* 0x000fea000383ffff */
.L_x_39:
[----:B------:R-:W-:-:S13]  /*2f00*/  ISETP.GE.AND P0, PT, R15, UR4, PT ;  /* 0x000000040f007c0c */ /* 0x000fda000bf06270 */
[----:B------:R-:W-:Y:S05]  /*2f10*/  @P0 BRA `(.L_x_40) ;  /* 0x0000001000780947 */ /* 0x000fea0003800000 */
[----:B------:R-:W-:Y:S01]  /*2f20*/  IADD3 R13, PT, PT, -R15, UR4, RZ ;  /* 0x000000040f0d7c10 */ /* 0x000fe2000fffe1ff */
[----:B------:R-:W-:Y:S03]  /*2f30*/  BSSY.RECONVERGENT B1, `(.L_x_40) ;  /* 0x000011c000017945 */ /* 0x000fe60003800200 */
[----:B------:R-:W-:-:S13]  /*2f40*/  ISETP.GE.AND P0, PT, R0, R13, PT ;  /* 0x0000000d0000720c */ /* 0x000fda0003f06270 */
[----:B------:R-:W-:Y:S05]  /*2f50*/  @P0 BRA `(.L_x_42) ;  /* 0x0000001000640947 */ /* 0x000fea0003800000 */
[----:B------:R-:W-:Y:S01]  /*2f60*/  LOP3.LUT R2, RZ, R0, RZ, 0x33, !PT ;  /* 0x00000000ff027212 */ /* 0x000fe200078e33ff */
[----:B------:R-:W-:Y:S01]  /*2f70*/  BSSY.RECONVERGENT B2, `(.L_x_43) ;  /* 0x000001e000027945 */ /* 0x000fe20003800200 */
[----:B------:R-:W-:Y:S02]  /*2f80*/  IMAD.MOV.U32 R12, RZ, RZ, R0 ;  /* 0x000000ffff0c7224 */ /* 0x000fe400078e0000 */
[----:B------:R-:W-:-:S04]  /*2f90*/  IADD3 R2, PT, PT, -R15, UR4, R2 ;  /* 0x000000040f027c10 */ /* 0x000fc8000fffe102 */
[C---:B------:R-:W-:Y:S02]  /*2fa0*/  LOP3.LUT R3, R2.reuse, 0x300, RZ, 0xc0, !PT ;  /* 0x0000030002037812 */ /* 0x040fe400078ec0ff */
[----:B------:R-:W-:Y:S02]  /*2fb0*/  ISETP.GE.U32.AND P2, PT, R2, 0x300, PT ;  /* 0x000003000200780c */ /* 0x000fe40003f46070 */
[----:B------:R-:W-:-:S13]  /*2fc0*/  ISETP.NE.AND P0, PT, R3, 0x300, PT ;  /* 0x000003000300780c */ /* 0x000fda0003f05270 */
[----:B------:R-:W-:Y:S05]  /*2fd0*/  @!P0 BRA `(.L_x_44) ;  /* 0x00000000005c8947 */ /* 0x000fea0003800000 */
[----:B------:R-:W0:Y:S01]  /*2fe0*/  LDC.64 R4, c[0x0][0x380] ;  /* 0x0000e000ff047b82 */ /* 0x000e220000000a00 */
[----:B------:R-:W-:Y:S01]  /*2ff0*/  LEA.HI R2, R2, 0x1, RZ, 0x18 ;  /* 0x0000000102027811 */ /* 0x000fe200078fc0ff */
[----:B------:R-:W-:Y:S02]  /*3000*/  IMAD.MOV.U32 R8, RZ, RZ, R11 ;  /* 0x000000ffff087224 */ /* 0x000fe400078e000b */
[----:B------:R-:W-:Y:S01]  /*3010*/  IMAD.MOV.U32 R9, RZ, RZ, R10 ;  /* 0x000000ffff097224 */ /* 0x000fe200078e000a */
[----:B------:R-:W-:Y:S01]  /*3020*/  LOP3.LUT R2, R2, 0x3, RZ, 0xc0, !PT ;  /* 0x0000000302027812 */ /* 0x000fe200078ec0ff */
[----:B------:R-:W-:Y:S02]  /*3030*/  IMAD.IADD R7, R0, 0x1, R15 ;  /* 0x0000000100077824 */ /* 0x000fe400078e020f */
[----:B------:R-:W-:Y:S02]  /*3040*/  IMAD.MOV.U32 R12, RZ, RZ, R0 ;  /* 0x000000ffff0c7224 */ /* 0x000fe400078e0000 */
[----:B------:R-:W-:-:S07]  /*3050*/  IMAD.MOV R6, RZ, RZ, -R2 ;  /* 0x000000ffff067224 */ /* 0x000fce00078e0a02 */
.L_x_45:
[----:B0-----:R-:W-:-:S05]  /*3060*/  IMAD.WIDE.U32 R2, R7, 0x8, R4 ;  /* 0x0000000807027825 */ /* 0x001fca00078e0004 */
[----:B------:R-:W2:Y:S04]  /*3070*/  LDG.E.CONSTANT R10, desc[UR8][R2.64+0x4] ;  /* 0x00000408020a7981 */ /* 0x000ea8000c1e9900 */
[----:B------:R-:W3:Y:S01]  /*3080*/  LDG.E.CONSTANT R11, desc[UR8][R2.64] ;  /* 0x00000008020b7981 */ /* 0x000ee2000c1e9900 */
[----:B------:R-:W-:Y:S02]  /*3090*/  VIADD R6, R6, 0x1 ;  /* 0x0000000106067836 */ /* 0x000fe40000000000 */
[----:B------:R-:W-:Y:S02]  /*30a0*/  VIADD R12, R12, 0x100 ;  /* 0x000001000c0c7836 */ /* 0x000fe40000000000 */
[----:B------:R-:W-:Y:S01]  /*30b0*/  VIADD R7, R7, 0x100 ;  /* 0x0000010007077836 */ /* 0x000fe20000000000 */
[----:B------:R-:W-:-:S02]  /*30c0*/  ISETP.NE.AND P3, PT, R6, RZ, PT ;  /* 0x000000ff0600720c */ /* 0x000fc40003f65270 */
        /* <DEDUP_REMOVED lines=8> */
.L_x_44:
[----:B------:R-:W-:Y:S05]  /*3150*/  BSYNC.RECONVERGENT B2 ;  /* 0x0000000000027941 */ /* 0x000fea0003800200 */
.L_x_43:
[----:B------:R-:W-:Y:S05]  /*3160*/  @!P2 BRA `(.L_x_42) ;  /* 0x0000000c00e0a947 */ /* 0x000fea0003800000 */
[----:B------:R-:W0:Y:S01]  /*3170*/  LDCU.64 UR12, c[0x0][0x380] ;  /* 0x00007000ff0c77ac */ /* 0x000e220008000a00 */
[----:B------:R-:W-:Y:S01]  /*3180*/  IMAD.IADD R5, R13, 0x1, -R12 ;  /* 0x000000010d057824 */ /* 0x000fe200078e0a0c */
[C---:B------:R-:W-:Y:S01]  /*3190*/  IADD3 R2, P0, PT, R12.reuse, R15, RZ ;  /* 0x0000000f0c027210 */ /* 0x040fe20007f1e0ff */
[----:B------:R-:W-:Y:S01]  /*31a0*/  BSSY.RECONVERGENT B2, `(.L_x_46) ;  /* 0x000008a000027945 */ /* 0x000fe20003800200 */
[----:B------:R-:W-:Y:S02]  /*31b0*/  IMAD.IADD R15, R12, 0x1, R15 ;  /* 0x000000010c0f7824 */ /* 0x000fe400078e020f */
[----:B------:R-:W-:Y:S01]  /*31c0*/  ISETP.GT.AND P1, PT, R5, 0xc00, PT ;  /* 0x00000c000500780c */ /* 0x000fe20003f24270 */
[----:B------:R-:W-:Y:S01]  /*31d0*/  IMAD.X R3, RZ, RZ, RZ, P0 ;  /* 0x000000ffff037224 */ /* 0x000fe200000e06ff */
[----:B0-----:R-:W-:-:S04]  /*31e0*/  LEA R4, P0, R2, UR12, 0x3 ;  /* 0x0000000c02047c11 */ /* 0x001fc8000f8018ff */
[----:B------:R-:W-:Y:S02]  /*31f0*/  LEA.HI.X R2, R2, UR13, R3, 0x3, P0 ;  /* 0x0000000d02027c11 */ /* 0x000fe400080f1c03 */
[----:B------:R-:W-:-:S05]  /*3200*/  IADD3 R4, P0, PT, R4, 0x1804, RZ ;  /* 0x0000180404047810 */ /* 0x000fca0007f1e0ff */
[----:B------:R-:W-:Y:S01]  /*3210*/  IMAD.X R5, RZ, RZ, R2, P0 ;  /* 0x000000ffff057224 */ /* 0x000fe200000e0602 */
[----:B------:R-:W-:Y:S01]  /*3220*/  PLOP3.LUT P0, PT, PT, PT, PT, 0x80, 0x8 ;  /* 0x000000000008781c */ /* 0x000fe20003f0f070 */
[----:B------:R-:W-:-:S12]  /*3230*/  @!P1 BRA `(.L_x_47) ;  /* 0x0000000800009947 */ /* 0x000fd80003800000 */
[----:B------:R-:W0:Y:S01]  /*3240*/  LDC.64 R2, c[0x0][0x380] ;  /* 0x0000e000ff027b82 */ /* 0x000e220000000a00 */
[----:B------:R-:W-:Y:S01]  /*3250*/  PLOP3.LUT P0, PT, PT, PT, PT, 0x8, 0x80 ;  /* 0x000000000080781c */ /* 0x000fe20003f0e170 */
[----:B------:R-:W-:-:S12]  /*3260*/  VIADD R17, R13, 0xfffff400 ;  /* 0xfffff4000d117836 */ /* 0x000fd80000000000 */
.L_x_48:
[C---:B0-----:R-:W-:Y:S01]  /*3270*/  IMAD.WIDE.U32 R6, R15.reuse, 0x8, R2 ;  /* 0x000000080f067825 */ /* 0x041fe200078e0002 */
[----:B------:R-:W2:Y:S04]  /*3280*/  LDG.E.CONSTANT R20, desc[UR8][R4.64+-0x1000] ;  /* 0xfff0000804147981 */ /* 0x000ea8000c1e9900 */
[----:B------:R-:W3:Y:S04]  /*3290*/  LDG.E.CONSTANT R19, desc[UR8][R6.64+0x4] ;  /* 0x0000040806137981 */ /* 0x000ee8000c1e9900 */
[----:B------:R0:W4:Y:S04]  /*32a0*/  LDG.E.CONSTANT R22, desc[UR8][R6.64] ;  /* 0x0000000806167981 */ /* 0x000128000c1e9900 */
[----:B------:R-:W5:Y:S04]  /*32b0*/  LDG.E.CONSTANT R18, desc[UR8][R4.64+-0x1004] ;  /* 0xffeffc0804127981 */ /* 0x000f68000c1e9900 */
[----:B------:R-:W5:Y:S04]  /*32c0*/  LDG.E.CONSTANT R23, desc[UR8][R4.64+-0x800] ;  /* 0xfff8000804177981 */ /* 0x000f68000c1e9900 */
[----:B------:R-:W5:Y:S04]  /*32d0*/  LDG.E.CONSTANT R21, desc[UR8][R4.64+-0x804] ;  /* 0xfff7fc0804157981 */ /* 0x000f68000c1e9900 */
[----:B------:R-:W5:Y:S01]  /*32e0*/  LDG.E.CONSTANT R16, desc[UR8][R4.64] ;  /* 0x0000000804107981 */ /* 0x000f62000c1e9900 */
[----:B------:R-:W-:-:S03]  /*32f0*/  VIADD R9, R15, 0x400 ;  /* 0x000004000f097836 */ /* 0x000fc60000000000 */
[----:B------:R-:W5:Y:S01]  /*3300*/  LDG.E.CONSTANT R14, desc[UR8][R4.64+-0x4] ;  /* 0xfffffc08040e7981 */ /* 0x000f62000c1e9900 */
[----:B------:R-:W-:-:S03]  /*3310*/  IMAD.WIDE.U32 R8, R9, 0x8, R2 ;  /* 0x0000000809087825 */ /* 0x000fc600078e0002 */
[----:B------:R-:W5:Y:S04]  /*3320*/  LDG.E.CONSTANT R30, desc[UR8][R4.64+0x1000] ;  /* 0x00100008041e7981 */ /* 0x000f68000c1e9900 */
[----:B------:R-:W5:Y:S04]  /*3330*/  LDG.E.CONSTANT R25, desc[UR8][R8.64+0x4] ;  /* 0x0000040808197981 */ /* 0x000f68000c1e9900 */
[----:B------:R1:W5:Y:S04]  /*3340*/  LDG.E.CONSTANT R31, desc[UR8][R8.64] ;  /* 0x00000008081f7981 */ /* 0x000368000c1e9900 */
[----:B------:R-:W5:Y:S04]  /*3350*/  LDG.E.CONSTANT R28, desc[UR8][R4.64+0xffc] ;  /* 0x000ffc08041c7981 */ /* 0x000f68000c1e9900 */
[----:B------:R-:W5:Y:S04]  /*3360*/  LDG.E.CONSTANT R29, desc[UR8][R4.64+0x1800] ;  /* 0x00180008041d7981 */ /* 0x000f68000c1e9900 */
[----:B------:R-:W5:Y:S04]  /*3370*/  LDG.E.CONSTANT R27, desc[UR8][R4.64+0x17fc] ;  /* 0x0017fc08041b7981 */ /* 0x000f68000c1e9900 */
[----:B------:R-:W5:Y:S01]  /*3380*/  LDG.E.CONSTANT R26, desc[UR8][R4.64+0x2000] ;  /* 0x00200008041a7981 */ /* 0x000f62000c1e9900 */
[----:B0-----:R-:W-:-:S03]  /*3390*/  VIADD R7, R15, 0x800 ;  /* 0x000008000f077836 */ /* 0x001fc60000000000 */
[----:B------:R-:W5:Y:S01]  /*33a0*/  LDG.E.CONSTANT R24, desc[UR8][R4.64+0x1ffc] ;  /* 0x001ffc0804187981 */ /* 0x000f62000c1e9900 */
[----:B------:R-:W-:-:S03]  /*33b0*/  IMAD.WIDE.U32 R6, R7, 0x8, R2 ;  /* 0x0000000807067825 */ /* 0x000fc600078e0002 */
[----:B------:R-:W5:Y:S04]  /*33c0*/  LDG.E.CONSTANT R34, desc[UR8][R4.64+0x3000] ;  /* 0x0030000804227981 */ /* 0x000f68000c1e9900 */
[----:B------:R-:W5:Y:S04]  /*33d0*/  LDG.E.CONSTANT R33, desc[UR8][R6.64+0x4] ;  /* 0x0000040806217981 */ /* 0x000f68000c1e9900 */
[----:B------:R-:W5:Y:S04]  /*33e0*/  LDG.E.CONSTANT R35, desc[UR8][R6.64] ;  /* 0x0000000806237981 */ /* 0x000f68000c1e9900 */
[----:B------:R-:W5:Y:S04]  /*33f0*/  LDG.E.CONSTANT R32, desc[UR8][R4.64+0x2ffc] ;  /* 0x002ffc0804207981 */ /* 0x000f68000c1e9900 */
[----:B------:R-:W5:Y:S04]  /*3400*/  LDG.E.CONSTANT R39, desc[UR8][R4.64+0x3800] ;  /* 0x0038000804277981 */ /* 0x000f68000c1e9900 */
[----:B------:R-:W5:Y:S04]  /*3410*/  LDG.E.CONSTANT R37, desc[UR8][R4.64+0x37fc] ;  /* 0x0037fc0804257981 */ /* 0x000f68000c1e9900 */
[----:B------:R-:W5:Y:S01]  /*3420*/  LDG.E.CONSTANT R38, desc[UR8][R4.64+0x4000] ;  /* 0x0040000804267981 */ /* 0x000f62000c1e9900 */
[----:B-1----:R-:W-:-:S03]  /*3430*/  VIADD R9, R15, 0xc00 ;  /* 0x00000c000f097836 */ /* 0x002fc60000000000 */
[----:B------:R-:W5:Y:S01]  /*3440*/  LDG.E.CONSTANT R36, desc[UR8][R4.64+0x3ffc] ;  /* 0x003ffc0804247981 */ /* 0x000f62000c1e9900 */
[----:B------:R-:W-:-:S03]  /*3450*/  IMAD.WIDE.U32 R8, R9, 0x8, R2 ;  /* 0x0000000809087825 */ /* 0x000fc600078e0002 */
[----:B------:R-:W5:Y:S04]  /*3460*/  LDG.E.CONSTANT R40, desc[UR8][R4.64+0x5000] ;  /* 0x0050000804287981 */ /* 0x000f68000c1e9900 */
[----:B------:R-:W5:Y:S04]  /*3470*/  LDG.E.CONSTANT R41, desc[UR8][R8.64+0x4] ;  /* 0x0000040808297981 */ /* 0x000f68000c1e9900 */
[----:B------:R-:W5:Y:S04]  /*3480*/  LDG.E.CONSTANT R7, desc[UR8][R8.64] ;  /* 0x0000000808077981 */ /* 0x000f68000c1e9900 */
[----:B------:R-:W5:Y:S04]  /*3490*/  LDG.E.CONSTANT R6, desc[UR8][R4.64+0x4ffc] ;  /* 0x004ffc0804067981 */ /* 0x000f68000c1e9900 */
[----:B------:R-:W5:Y:S04]  /*34a0*/  LDG.E.CONSTANT R9, desc[UR8][R4.64+0x5800] ;  /* 0x0058000804097981 */ /* 0x000f68000c1e9900 */
[----:B------:R-:W5:Y:S01]  /*34b0*/  LDG.E.CONSTANT R8, desc[UR8][R4.64+0x57fc] ;  /* 0x0057fc0804087981 */ /* 0x000f62000c1e9900 */
[----:B---3--:R-:W-:-:S13]  /*34c0*/  FSETP.GT.AND P2, PT, R10, R19, PT ;  /* 0x000000130a00720b */ /* 0x008fda0003f44000 */
[----:B----4-:R-:W-:-:S04]  /*34d0*/  @!P2 ISETP.GE.AND P1, PT, R22, R11, PT ;  /* 0x0000000b1600a20c */ /* 0x010fc80003f26270 */
[----:B------:R-:W-:-:S04]  /*34e0*/  @!P2 FSETP.EQ.AND P1, PT, R10, R19, !P1 ;  /* 0x000000130a00a20b */ /* 0x000fc80004f22000 */
[----:B------:R-:W-:Y:S02]  /*34f0*/  @!P2 FSEL R19, R19, R10, P1 ;  /* 0x0000000a1313a208 */ /* 0x000fe40000800000 */
[----:B------:R-:W-:Y:S01]  /*3500*/  @!P2 SEL R22, R22, R11, P1 ;  /* 0x0000000b1616a207 */ /* 0x000fe20000800000 */
[----:B------:R-:W3:Y:S01]  /*3510*/  LDG.E.CONSTANT R10, desc[UR8][R4.64+0x6000] ;  /* 0x00600008040a7981 */ /* 0x000ee2000c1e9900 */
[----:B--2---:R-:W-:-:S03]  /*3520*/  FSETP.GT.AND P3, PT, R19, R20, PT ;  /* 0x000000141300720b */ /* 0x004fc60003f64000 */
[----:B------:R0:W2:Y:S10]  /*3530*/  LDG.E.CONSTANT R11, desc[UR8][R4.64+0x5ffc] ;  /* 0x005ffc08040b7981 */ /* 0x0000b4000c1e9900 */
[----:B-----5:R-:W-:-:S04]  /*3540*/  @!P3 ISETP.GE.AND P1, PT, R18, R22, PT ;  /* 0x000000161200b20c */ /* 0x020fc80003f26270 */
        /* <DEDUP_REMOVED lines=66> */
[----:B------:R-:W-:Y:S01]  /*3970*/  @!P4 FSEL R9, R9, R40, P1 ;  /* 0x000000280909c208 */ /* 0x000fe20000800000 */
[----:B------:R-:W-:-:S03]  /*3980*/  VIADD R12, R12, 0x1000 ;  /* 0x000010000c0c7836 */ /* 0x000fc60000000000 */
[----:B---3--:R-:W-:Y:S02]  /*3990*/  FSETP.GT.AND P2, PT, R9, R10, PT ;  /* 0x0000000a0900720b */ /* 0x008fe40003f44000 */
[----:B------:R-:W-:Y:S02]  /*39a0*/  ISETP.GE.AND P3, PT, R12, R17, PT ;  /* 0x000000110c00720c */ /* 0x000fe40003f66270 */
[----:B------:R-:W-:Y:S02]  /*39b0*/  @!P4 SEL R8, R8, R6, P1 ;  /* 0x000000060808c207 */ /* 0x000fe40000800000 */
[----:B0-----:R-:W-:-:S07]  /*39c0*/  IADD3 R4, P4, PT, R4, 0x8000, RZ ;  /* 0x0000800004047810 */ /* 0x001fce0007f9e0ff */
[----:B--2---:R-:W-:-:S04]  /*39d0*/  @!P2 ISETP.GE.AND P1, PT, R11, R8, PT ;  /* 0x000000080b00a20c */ /* 0x004fc80003f26270 */
[----:B------:R-:W-:Y:S01]  /*39e0*/  @!P2 FSETP.EQ.AND P1, PT, R9, R10, !P1 ;  /* 0x0000000a0900a20b */ /* 0x000fe20004f22000 */
[----:B------:R-:W-:Y:S02]  /*39f0*/  IMAD.X R5, RZ, RZ, R5, P4 ;  /* 0x000000ffff057224 */ /* 0x000fe400020e0605 */
[----:B------:R-:W-:Y:S01]  /*3a00*/  VIADD R15, R15, 0x1000 ;  /* 0x000010000f0f7836 */ /* 0x000fe20000000000 */
[----:B------:R-:W-:Y:S02]  /*3a10*/  @!P2 SEL R11, R11, R8, P1 ;  /* 0x000000080b0ba207 */ /* 0x000fe40000800000 */
[----:B------:R-:W-:Y:S01]  /*3a20*/  @!P2 FSEL R10, R10, R9, P1 ;  /* 0x000000090a0aa208 */ /* 0x000fe20000800000 */
[----:B------:R-:W-:Y:S06]  /*3a30*/  @!P3 BRA `(.L_x_48) ;  /* 0xfffffff8000cb947 */ /* 0x000fec000383ffff */
.L_x_47:
[----:B------:R-:W-:Y:S05]  /*3a40*/  BSYNC.RECONVERGENT B2 ;  /* 0x0000000000027941 */ /* 0x000fea0003800200 */
.L_x_46:
[----:B------:R-:W-:Y:S01]  /*3a50*/  IMAD.IADD R2, R13, 0x1, -R12 ;  /* 0x000000010d027824 */ /* 0x000fe200078e0a0c */
[----:B------:R-:W-:Y:S04]  /*3a60*/  BSSY.RECONVERGENT B2, `(.L_x_49) ;  /* 0x0000048000027945 */ /* 0x000fe80003800200 */
[----:B------:R-:W-:-:S13]  /*3a70*/  ISETP.GT.AND P1, PT, R2, 0x400, PT ;  /* 0x000004000200780c */ /* 0x000fda0003f24270 */
[----:B------:R-:W-:Y:S05]  /*3a80*/  @!P1 BRA `(.L_x_50) ;  /* 0x0000000400149947 */ /* 0x000fea0003800000 */
[----:B------:R-:W0:Y:S01]  /*3a90*/  LDC.64 R6, c[0x0][0x380] ;  /* 0x0000e000ff067b82 */ /* 0x000e220000000a00 */
[----:B------:R-:W2:Y:S04]  /*3aa0*/  LDG.E.CONSTANT R14, desc[UR8][R4.64+-0x1000] ;  /* 0xfff00008040e7981 */ /* 0x000ea8000c1e9900 */
[----:B------:R-:W3:Y:S04]  /*3ab0*/  LDG.E.CONSTANT R17, desc[UR8][R4.64+-0x1004] ;  /* 0xffeffc0804117981 */ /* 0x000ee8000c1e9900 */
[----:B------:R-:W4:Y:S04]  /*3ac0*/  LDG.E.CONSTANT R19, desc[UR8][R4.64+-0x800] ;  /* 0xfff8000804137981 */ /* 0x000f28000c1e9900 */
[----:B------:R-:W5:Y:S04]  /*3ad0*/  LDG.E.CONSTANT R16, desc[UR8][R4.64+-0x804] ;  /* 0xfff7fc0804107981 */ /* 0x000f68000c1e9900 */
[----:B------:R-:W5:Y:S04]  /*3ae0*/  LDG.E.CONSTANT R18, desc[UR8][R4.64] ;  /* 0x0000000804127981 */ /* 0x000f68000c1e9900 */
[----:B------:R-:W5:Y:S01]  /*3af0*/  LDG.E.CONSTANT R21, desc[UR8][R4.64+-0x4] ;  /* 0xfffffc0804157981 */ /* 0x000f62000c1e9900 */
[----:B0-----:R-:W-:-:S05]  /*3b00*/  IMAD.WIDE.U32 R2, R15, 0x8, R6 ;  /* 0x000000080f027825 */ /* 0x001fca00078e0006 */
[----:B------:R-:W2:Y:S04]  /*3b10*/  LDG.E.CONSTANT R9, desc[UR8][R2.64+0x4] ;  /* 0x0000040802097981 */ /* 0x000ea8000c1e9900 */
[----:B------:R0:W3:Y:S01]  /*3b20*/  LDG.E.CONSTANT R8, desc[UR8][R2.64] ;  /* 0x0000000802087981 */ /* 0x0000e2000c1e9900 */
[----:B------:R-:W-:-:S04]  /*3b30*/  VIADD R27, R15, 0x400 ;  /* 0x000004000f1b7836 */ /* 0x000fc80000000000 */
[----:B------:R-:W-:-:S05]  /*3b40*/  IMAD.WIDE.U32 R6, R27, 0x8, R6 ;  /* 0x000000081b067825 */ /* 0x000fca00078e0006 */
[----:B------:R-:W5:Y:S01]  /*3b50*/  LDG.E.CONSTANT R15, desc[UR8][R6.64+0x4] ;  /* 0x00000408060f7981 */ /* 0x000f62000c1e9900 */
[----:B0-----:R-:W-:-:S03]  /*3b60*/  IADD3 R2, P0, PT, R4, 0x2000, RZ ;  /* 0x0000200004027810 */ /* 0x001fc60007f1e0ff */
[----:B------:R-:W5:Y:S02]  /*3b70*/  LDG.E.CONSTANT R20, desc[UR8][R6.64] ;  /* 0x0000000806147981 */ /* 0x000f64000c1e9900 */
[----:B------:R-:W-:-:S05]  /*3b80*/  IMAD.X R3, RZ, RZ, R5, P0 ;  /* 0x000000ffff037224 */ /* 0x000fca00000e0605 */
[----:B------:R-:W5:Y:S04]  /*3b90*/  LDG.E.CONSTANT R22, desc[UR8][R2.64+-0x1000] ;  /* 0xfff0000802167981 */ /* 0x000f68000c1e9900 */
[----:B------:R-:W5:Y:S04]  /*3ba0*/  LDG.E.CONSTANT R23, desc[UR8][R2.64+-0x1004] ;  /* 0xffeffc0802177981 */ /* 0x000f68000c1e9900 */
[----:B------:R-:W5:Y:S04]  /*3bb0*/  LDG.E.CONSTANT R25, desc[UR8][R2.64+-0x800] ;  /* 0xfff8000802197981 */ /* 0x000f68000c1e9900 */
[----:B------:R-:W5:Y:S01]  /*3bc0*/  LDG.E.CONSTANT R4, desc[UR8][R2.64+-0x804] ;  /* 0xfff7fc0802047981 */ /* 0x000f62000c1e9900 */
[----:B--2---:R-:W-:-:S13]  /*3bd0*/  FSETP.GT.AND P1, PT, R10, R9, PT ;  /* 0x000000090a00720b */ /* 0x004fda0003f24000 */
[----:B---3--:R-:W-:-:S04]  /*3be0*/  @!P1 ISETP.GE.AND P0, PT, R8, R11, PT ;  /* 0x0000000b0800920c */ /* 0x008fc80003f06270 */
[----:B------:R-:W-:-:S04]  /*3bf0*/  @!P1 FSETP.EQ.AND P0, PT, R10, R9, !P0 ;  /* 0x000000090a00920b */ /* 0x000fc80004702000 */
[----:B------:R-:W-:Y:S02]  /*3c00*/  @!P1 FSEL R9, R9, R10, P0 ;  /* 0x0000000a09099208 */ /* 0x000fe40000000000 */
[----:B------:R-:W2:Y:S01]  /*3c10*/  LDG.E.CONSTANT R10, desc[UR8][R2.64] ;  /* 0x00000008020a7981 */ /* 0x000ea2000c1e9900 */
[----:B------:R-:W-:-:S03]  /*3c20*/  @!P1 SEL R8, R8, R11, P0 ;  /* 0x0000000b08089207 */ /* 0x000fc60000000000 */
[----:B------:R0:W3:Y:S01]  /*3c30*/  LDG.E.CONSTANT R11, desc[UR8][R2.64+-0x4] ;  /* 0xfffffc08020b7981 */ /* 0x0000e2000c1e9900 */
[----:B------:R-:W-:-:S13]  /*3c40*/  FSETP.GT.AND P1, PT, R9, R14, PT ;  /* 0x0000000e0900720b */ /* 0x000fda0003f24000 */
[----:B------:R-:W-:-:S04]  /*3c50*/  @!P1 ISETP.GE.AND P0, PT, R17, R8, PT ;  /* 0x000000081100920c */ /* 0x000fc80003f06270 */
[----:B------:R-:W-:-:S04]  /*3c60*/  @!P1 FSETP.EQ.AND P0, PT, R9, R14, !P0 ;  /* 0x0000000e0900920b */ /* 0x000fc80004702000 */
[----:B------:R-:W-:-:S04]  /*3c70*/  @!P1 FSEL R14, R14, R9, P0 ;  /* 0x000000090e0e9208 */ /* 0x000fc80000000000 */
[----:B----4-:R-:W-:Y:S02]  /*3c80*/  FSETP.GT.AND P2, PT, R14, R19, PT ;  /* 0x000000130e00720b */ /* 0x010fe40003f44000 */
[----:B------:R-:W-:-:S11]  /*3c90*/  @!P1 SEL R17, R17, R8, P0 ;  /* 0x0000000811119207 */ /* 0x000fd60000000000 */
        /* <DEDUP_REMOVED lines=25> */
[----:B0-----:R-:W-:Y:S01]  /*3e30*/  IADD3 R2, P2, PT, R2, 0x2000, RZ ;  /* 0x0000200002027810 */ /* 0x001fe20007f5e0ff */
[----:B------:R-:W-:Y:S01]  /*3e40*/  VIADD R15, R27, 0x400 ;  /* 0x000004001b0f7836 */ /* 0x000fe20000000000 */
[----:B------:R-:W-:Y:S01]  /*3e50*/  PLOP3.LUT P0, PT, PT, PT, PT, 0x8, 0x80 ;  /* 0x000000000080781c */ /* 0x000fe20003f0e170 */
[----:B------:R-:W-:Y:S02]  /*3e60*/  VIADD R12, R12, 0x400 ;  /* 0x000004000c0c7836 */ /* 0x000fe40000000000 */
[----:B------:R-:W-:Y:S01]  /*3e70*/  IMAD.X R5, RZ, RZ, R3, P2 ;  /* 0x000000ffff057224 */ /* 0x000fe200010e0603 */
[----:B--2---:R-:W-:-:S13]  /*3e80*/  FSETP.GT.AND P3, PT, R25, R10, PT ;  /* 0x0000000a1900720b */ /* 0x004fda0003f64000 */
[----:B---3--:R-:W-:-:S04]  /*3e90*/  @!P3 ISETP.GE.AND P1, PT, R11, R4, PT ;  /* 0x000000040b00b20c */ /* 0x008fc80003f26270 */
[----:B------:R-:W-:-:S04]  /*3ea0*/  @!P3 FSETP.EQ.AND P1, PT, R25, R10, !P1 ;  /* 0x0000000a1900b20b */ /* 0x000fc80004f22000 */
[----:B------:R-:W-:Y:S01]  /*3eb0*/  @!P3 SEL R11, R11, R4, P1 ;  /* 0x000000040b0bb207 */ /* 0x000fe20000800000 */
[----:B------:R-:W-:Y:S01]  /*3ec0*/  IMAD.MOV.U32 R4, RZ, RZ, R2 ;  /* 0x000000ffff047224 */ /* 0x000fe200078e0002 */
[----:B------:R-:W-:-:S07]  /*3ed0*/  @!P3 FSEL R10, R10, R25, P1 ;  /* 0x000000190a0ab208 */ /* 0x000fce0000800000 */
.L_x_50:
[----:B------:R-:W-:Y:S05]  /*3ee0*/  BSYNC.RECONVERGENT B2 ;  /* 0x0000000000027941 */ /* 0x000fea0003800200 */
.L_x_49:
[----:B------:R-:W-:-:S13]  /*3ef0*/  ISETP.LT.OR P0, PT, R12, R13, P0 ;  /* 0x0000000d0c00720c */ /* 0x000fda0000701670 */
[----:B------:R-:W-:Y:S05]  /*3f00*/  @!P0 BRA `(.L_x_42) ;  /* 0x0000000000788947 */ /* 0x000fea0003800000 */
[----:B------:R-:W0:Y:S01]  /*3f10*/  LDC.64 R2, c[0x0][0x380] ;  /* 0x0000e000ff027b82 */ /* 0x000e220000000a00 */
[----:B------:R-:W2:Y:S04]  /*3f20*/  LDG.E.CONSTANT R8, desc[UR8][R4.64+-0x1000] ;  /* 0xfff0000804087981 */ /* 0x000ea8000c1e9900 */
[----:B------:R-:W3:Y:S04]  /*3f30*/  LDG.E.CONSTANT R9, desc[UR8][R4.64+-0x1004] ;  /* 0xffeffc0804097981 */ /* 0x000ee8000c1e9900 */
[----:B------:R-:W4:Y:S04]  /*3f40*/  LDG.E.CONSTANT R13, desc[UR8][R4.64+-0x800] ;  /* 0xfff80008040d7981 */ /* 0x000f28000c1e9900 */
[----:B------:R-:W5:Y:S01]  /*3f50*/  LDG.E.CONSTANT R12, desc[UR8][R4.64+-0x804] ;  /* 0xfff7fc08040c7981 */ /* 0x000f62000c1e9900 */
[----:B0-----:R-:W-:-:S05]  /*3f60*/  IMAD.WIDE.U32 R2, R15, 0x8, R2 ;  /* 0x000000080f027825 */ /* 0x001fca00078e0002 */
[----:B------:R-:W2:Y:S04]  /*3f70*/  LDG.E.CONSTANT R7, desc[UR8][R2.64+0x4] ;  /* 0x0000040802077981 */ /* 0x000ea8000c1e9900 */
[----:B------:R-:W3:Y:S01]  /*3f80*/  LDG.E.CONSTANT R6, desc[UR8][R2.64] ;  /* 0x0000000802067981 */ /* 0x000ee2000c1e9900 */
[----:B--2---:R-:W-:-:S13]  /*3f90*/  FSETP.GT.AND P1, PT, R10, R7, PT ;  /* 0x000000070a00720b */ /* 0x004fda0003f24000 */
[----:B---3--:R-:W-:-:S04]  /*3fa0*/  @!P1 ISETP.GE.AND P0, PT, R6, R11, PT ;  /* 0x0000000b0600920c */ /* 0x008fc80003f06270 */
[----:B------:R-:W-:-:S04]  /*3fb0*/  @!P1 FSETP.EQ.AND P0, PT, R10, R7, !P0 ;  /* 0x000000070a00920b */ /* 0x000fc80004702000 */
[----:B------:R-:W-:Y:S02]  /*3fc0*/  @!P1 FSEL R7, R7, R10, P0 ;  /* 0x0000000a07079208 */ /* 0x000fe40000000000 */
[----:B------:R-:W2:Y:S01]  /*3fd0*/  LDG.E.CONSTANT R10, desc[UR8][R4.64] ;  /* 0x00000008040a7981 */ /* 0x000ea2000c1e9900 */
[----:B------:R-:W-:-:S03]  /*3fe0*/  @!P1 SEL R6, R6, R11, P0 ;  /* 0x0000000b06069207 */ /* 0x000fc60000000000 */
[----:B------:R-:W3:Y:S01]  /*3ff0*/  LDG.E.CONSTANT R11, desc[UR8][R4.64+-0x4] ;  /* 0xfffffc08040b7981 */ /* 0x000ee2000c1e9900 */
        /* <DEDUP_REMOVED lines=8> */
[----:B------:R-:W-:Y:S02]  /*4080*/  @!P2 FSEL R13, R13, R8, P0 ;  /* 0x000000080d0da208 */ /* 0x000fe40000000000 */
[----:B------:R-:W-:Y:S02]  /*4090*/  @!P2 SEL R12, R12, R9, P0 ;  /* 0x000000090c0ca207 */ /* 0x000fe40000000000 */
[----:B--2---:R-:W-:-:S13]  /*40a0*/  FSETP.GT.AND P1, PT, R13, R10, PT ;  /* 0x0000000a0d00720b */ /* 0x004fda0003f24000 */
[----:B---3--:R-:W-:-:S04]  /*40b0*/  @!P1 ISETP.GE.AND P0, PT, R11, R12, PT ;  /* 0x0000000c0b00920c */ /* 0x008fc80003f06270 */
[----:B------:R-:W-:-:S04]  /*40c0*/  @!P1 FSETP.EQ.AND P0, PT, R13, R10, !P0 ;  /* 0x0000000a0d00920b */ /* 0x000fc80004702000 */
[----:B------:R-:W-:Y:S02]  /*40d0*/  @!P1 SEL R11, R11, R12, P0 ;  /* 0x0000000c0b0b9207 */ /* 0x000fe40000000000 */
[----:B------:R-:W-:-:S07]  /*40e0*/  @!P1 FSEL R10, R10, R13, P0 ;  /* 0x0000000d0a0a9208 */ /* 0x000fce0000000000 */
.L_x_42:
[----:B------:R-:W-:Y:S05]  /*40f0*/  BSYNC.RECONVERGENT B1 ;  /* 0x0000000000017941 */ /* 0x000fea0003800200 */
.L_x_40:
[----:B------:R-:W0:Y:S01]  /*4100*/  S2R R8, SR_LANEID ;  /* 0x0000000000087919 */ /* 0x000e220000000000 */
[----:B------:R-:W-:Y:S01]  /*4110*/  BSSY.RECONVERGENT B1, `(.L_x_51) ;  /* 0x0000012000017945 */ /* 0x000fe20003800200 */
[----:B------:R-:W-:Y:S01]  /*4120*/  IMAD.MOV.U32 R2, RZ, RZ, R11 ;  /* 0x000000ffff027224 */ /* 0x000fe200078e000b */
[----:B------:R1:W2:Y:S01]  /*4130*/  SHFL.DOWN PT, R4, R11, 0x1, 0x1f ;  /* 0x08201f000b047f89 */ /* 0x0002a200000e0000 */
[----:B------:R-:W-:-:S03]  /*4140*/  IMAD.MOV.U32 R3, RZ, RZ, R10 ;  /* 0x000000ffff037224 */ /* 0x000fc600078e000a */
[----:B------:R1:W3:Y:S01]  /*4150*/  SHFL.DOWN PT, R5, R10, 0x1, 0x1f ;  /* 0x08201f000a057f89 */ /* 0x0002e200000e0000 */
[C---:B0-----:R-:W-:Y:S02]  /*4160*/  ISETP.GT.AND P0, PT, R8.reuse, 0x1e, PT ;  /* 0x0000001e0800780c */ /* 0x041fe40003f04270 */
[C---:B------:R-:W-:Y:S02]  /*4170*/  ISETP.GT.AND P4, PT, R8.reuse, 0x1d, PT ;  /* 0x0000001d0800780c */ /* 0x040fe40003f84270 */
[C---:B------:R-:W-:Y:S02]  /*4180*/  ISETP.GT.AND P3, PT, R8.reuse, 0x1b, PT ;  /* 0x0000001b0800780c */ /* 0x040fe40003f64270 */
[C---:B------:R-:W-:Y:S02]  /*4190*/  ISETP.GT.AND P2, PT, R8.reuse, 0x17, PT ;  /* 0x000000170800780c */ /* 0x040fe40003f44270 */
[----:B------:R-:W-:-:S05]  /*41a0*/  ISETP.GT.AND P1, PT, R8, 0xf, PT ;  /* 0x0000000f0800780c */ /* 0x000fca0003f24270 */
[----:B-123--:R-:W-:Y:S08]  /*41b0*/  @P0 BRA `(.L_x_52) ;  /* 0x00000000001c0947 */ /* 0x00eff00003800000 */
[----:B------:R-:W-:Y:S01]  /*41c0*/  FSETP.GT.AND P5, PT, R10, R5, PT ;  /* 0x000000050a00720b */ /* 0x000fe20003fa4000 */
[----:B------:R-:W-:Y:S02]  /*41d0*/  IMAD.MOV.U32 R2, RZ, RZ, R4 ;  /* 0x000000ffff027224 */ /* 0x000fe400078e0004 */
[----:B------:R-:W-:-:S10]  /*41e0*/  IMAD.MOV.U32 R3, RZ, RZ, R5 ;  /* 0x000000ffff037224 */ /* 0x000fd400078e0005 */
[----:B------:R-:W-:-:S04]  /*41f0*/  @!P5 ISETP.GE.AND P0, PT, R4, R11, PT ;  /* 0x0000000b0400d20c */ /* 0x000fc80003f06270 */
[----:B------:R-:W-:-:S04]  /*4200*/  @!P5 FSETP.EQ.AND P0, PT, R10, R5, !P0 ;  /* 0x000000050a00d20b */ /* 0x000fc80004702000 */
[----:B------:R-:W-:Y:S02]  /*4210*/  @!P5 SEL R2, R4, R11, P0 ;  /* 0x0000000b0402d207 */ /* 0x000fe40000000000 */
[----:B------:R-:W-:-:S07]  /*4220*/  @!P5 FSEL R3, R5, R10, P0 ;  /* 0x0000000a0503d208 */ /* 0x000fce0000000000 */
.L_x_52:
[----:B------:R-:W-:Y:S05]  /*4230*/  BSYNC.RECONVERGENT B1 ;  /* 0x0000000000017941 */ /* 0x000fea0003800200 */
.L_x_51:
[----:B------:R0:W1:Y:S01]  /*4240*/  SHFL.DOWN PT, R7, R2, 0x2, 0x1f ;  /* 0x08401f0002077f89 */ /* 0x00006200000e0000 */
[----:B------:R-:W-:Y:S01]  /*4250*/  BSSY.RECONVERGENT B1, `(.L_x_53) ;  /* 0x000000c000017945 */ /* 0x000fe20003800200 */
[----:B------:R-:W-:Y:S02]  /*4260*/  IMAD.MOV.U32 R4, RZ, RZ, R2 ;  /* 0x000000ffff047224 */ /* 0x000fe400078e0002 */
[----:B------:R0:W2:Y:S01]  /*4270*/  SHFL.DOWN PT, R6, R3, 0x2, 0x1f ;  /* 0x08401f0003067f89 */ /* 0x0000a200000e0000 */
[----:B------:R-:W-:Y:S01]  /*4280*/  IMAD.MOV.U32 R5, RZ, RZ, R3 ;  /* 0x000000ffff057224 */ /* 0x000fe200078e0003 */
        /* <DEDUP_REMOVED lines=8> */
.L_x_54:
[----:B------:R-:W-:Y:S05]  /*4310*/  BSYNC.RECONVERGENT B1 ;  /* 0x0000000000017941 */ /* 0x000fea0003800200 */
.L_x_53:
[----:B0-----:R0:W3:Y:S01]  /*4320*/  SHFL.DOWN PT, R3, R4, 0x4, 0x1f ;  /* 0x08801f0004037f89 */ /* 0x0010e200000e0000 */
[----:B------:R-:W-:Y:S01]  /*4330*/  BSSY.RECONVERGENT B1, `(.L_x_55) ;  /* 0x000000c000017945 */ /* 0x000fe20003800200 */
[----:B--2---:R-:W-:Y:S02]  /*4340*/  IMAD.MOV.U32 R6, RZ, RZ, R4 ;  /* 0x000000ffff067224 */ /* 0x004fe400078e0004 */
[----:B------:R0:W2:Y:S01]  /*4350*/  SHFL.DOWN PT, R2, R5, 0x4, 0x1f ;  /* 0x08801f0005027f89 */ /* 0x0000a200000e0000 */
[----:B-1----:R-:W-:Y:S01]  /*4360*/  IMAD.MOV.U32 R7, RZ, RZ, R5 ;  /* 0x000000ffff077224 */ /* 0x002fe200078e0005 */
[----:B------:R-:W-:Y:S06]  /*4370*/  @P3 BRA `(.L_x_56) ;  /* 0x00000000001c3947 */ /* 0x000fec0003800000 */
[----:B--2---:R-:W-:Y:S01]  /*4380*/  FSETP.GT.AND P3, PT, R5, R2, PT ;  /* 0x000000020500720b */ /* 0x004fe20003f64000 */
[----:B---3--:R-:W-:Y:S02]  /*4390*/  IMAD.MOV.U32 R6, RZ, RZ, R3 ;  /* 0x000000ffff067224 */ /* 0x008fe400078e0003 */
[----:B------:R-:W-:-:S10]  /*43a0*/  IMAD.MOV.U32 R7, RZ, RZ, R2 ;  /* 0x000000ffff077224 */ /* 0x000fd400078e0002 */
[----:B------:R-:W-:-:S04]  /*43b0*/  @!P3 ISETP.GE.AND P0, PT, R3, R4, PT ;  /* 0x000000040300b20c */ /* 0x000fc80003f06270 */
[----:B------:R-:W-:-:S04]  /*43c0*/  @!P3 FSETP.EQ.AND P0, PT, R5, R2, !P0 ;  /* 0x000000020500b20b */ /* 0x000fc80004702000 */
[----:B------:R-:W-:Y:S02]  /*43d0*/  @!P3 SEL R6, R3, R4, P0 ;  /* 0x000000040306b207 */ /* 0x000fe40000000000 */
[----:B------:R-:W-:-:S07]  /*43e0*/  @!P3 FSEL R7, R2, R5, P0 ;  /* 0x000000050207b208 */ /* 0x000fce0000000000 */
.L_x_56:
[----:B------:R-:W-:Y:S05]  /*43f0*/  BSYNC.RECONVERGENT B1 ;  /* 0x0000000000017941 */ /* 0x000fea0003800200 */
.L_x_55:
[----:B0-----:R0:W1:Y:S01]  /*4400*/  SHFL.DOWN PT, R5, R6, 0x8, 0x1f ;  /* 0x09001f0006057f89 */ /* 0x00106200000e0000 */
[----:B------:R-:W-:Y:S01]  /*4410*/  BSSY.RECONVERGENT B1, `(.L_x_57) ;  /* 0x000000c000017945 */ /* 0x000fe20003800200 */
[----:B--2---:R-:W-:Y:S02]  /*4420*/  IMAD.MOV.U32 R2, RZ, RZ, R6 ;  /* 0x000000ffff027224 */ /* 0x004fe400078e0006 */
[----:B------:R0:W2:Y:S01]  /*4430*/  SHFL.DOWN PT, R4, R7, 0x8, 0x1f ;  /* 0x09001f0007047f89 */ /* 0x0000a200000e0000 */
        /* <DEDUP_REMOVED lines=9> */
.L_x_58:
[----:B------:R-:W-:Y:S05]  /*44d0*/  BSYNC.RECONVERGENT B1 ;  /* 0x0000000000017941 */ /* 0x000fea0003800200 */
.L_x_57:
        /* <DEDUP_REMOVED lines=19> */
.L_x_60:
[----:B------:R-:W-:Y:S05]  /*4610*/  BSYNC.RECONVERGENT B1 ;  /* 0x0000000000017941 */ /* 0x000fea0003800200 */
.L_x_59:
        /* <DEDUP_REMOVED lines=41> */
[----:B------:R-:W-:-:S04]  /*48b0*/  @P1 ISETP.GE.AND P0, PT, R2, R14, PT ;  /* 0x0000000e0200120c */ /* 0x000fc80003f06270 */
[----:B------:R-:W-:-:S04]  /*48c0*/  @P1 FSETP.EQ.AND P0, PT, R15, R3, !P0 ;  /* 0x000000030f00120b */ /* 0x000fc80004702000 */
[----:B------:R-:W-:Y:S02]  /*48d0*/  @P1 FSEL R3, R3, R15, P0 ;  /* 0x0000000f03031208 */ /* 0x000fe40000000000 */
[----:B------:R-:W-:-:S07]  /*48e0*/  @P1 SEL R2, R2, R14, P0 ;  /* 0x0000000e02021207 */ /* 0x000fce0000000000 */
.L_x_28:
[----:B------:R-:W-:Y:S05]  /*48f0*/  BSYNC.RECONVERGENT B0 ;  /* 0x0000000000007941 */ /* 0x000fea0003800200 */
.L_x_3:
[----:B------:R-:W5:Y:S02]  /*4900*/  S2R R0, SR_TID.X ;  /* 0x0000000000007919 */ /* 0x000f640000002100 */
[----:B-----5:R-:W-:-:S13]  /*4910*/  ISETP.NE.AND P0, PT, R0, RZ, PT ;  /* 0x000000ff0000720c */ /* 0x020fda0003f05270 */
[----:B------:R-:W-:Y:S05]  /*4920*/  @P0 EXIT ;  /* 0x000000000000094d */ /* 0x000fea0003800000 */
[----:B------:R-:W-:-:S09]  /*4930*/  UISETP.NE.AND UP0, UPT, UR7, URZ, UPT ;  /* 0x000000ff0700728c */ /* 0x000fd2000bf05270 */
[----:B------:R-:W-:Y:S05]  /*4940*/  BRA.U !UP0, `(.L_x_61) ;  /* 0x0000000108207547 */ /* 0x000fea000b800000 */
[----:B------:R-:W5:Y:S01]  /*4950*/  LDCU.64 UR4, c[0x0][0x3c0] ;  /* 0x00007800ff0477ac */ /* 0x000f620008000a00 */
[----:B01--4-:R-:W0:Y:S01]  /*4960*/  LDC.64 R6, c[0x0][0x3a0] ;  /* 0x0000e800ff067b82 */ /* 0x013e220000000a00 */
[----:B-----5:R-:W-:-:S04]  /*4970*/  IADD3 R11, P0, PT, R2, UR4, RZ ;  /* 0x00000004020b7c10 */ /* 0x020fc8000ff1e0ff */
[----:B------:R-:W-:Y:S01]  /*4980*/  LEA.HI.X.SX32 R5, R2, UR5, 0x1, P0 ;  /* 0x0000000502057c11 */ /* 0x000fe200080f0eff */
[----:B---3--:R-:W-:Y:S01]  /*4990*/  IMAD.MOV.U32 R4, RZ, RZ, R11 ;  /* 0x000000ffff047224 */ /* 0x008fe200078e000b */
[----:B0-----:R1:W-:Y:S04]  /*49a0*/  STG.E desc[UR8][R6.64+0x8], R3 ;  /* 0x0000080306007986 */ /* 0x0013e8000c101908 */
[----:B------:R1:W-:Y:S01]  /*49b0*/  STG.E.64 desc[UR8][R6.64], R4 ;  /* 0x0000000406007986 */ /* 0x0003e2000c101b08 */
[----:B------:R-:W-:Y:S05]  /*49c0*/  BRA `(.L_x_62) ;  /* 0x0000000000487947 */ /* 0x000fea0003800000 */
.L_x_61:
[----:B01--4-:R-:W0:Y:S01]  /*49d0*/  LDC.64 R6, c[0x0][0x398] ;  /* 0x0000e600ff067b82 */ /* 0x013e220000000a00 */
[----:B------:R-:W1:Y:S01]  /*49e0*/  LDCU.64 UR4, c[0x0][0x3c0] ;  /* 0x00007800ff0477ac */ /* 0x000e620008000a00 */
[----:B0-----:R-:W4:Y:S02]  /*49f0*/  LDG.E R0, desc[UR8][R6.64+0x8] ;  /* 0x0000080806007981 */ /* 0x001f24000c1e1900 */
[----:B----4-:R-:W-:-:S13]  /*4a00*/  FSETP.GEU.AND P1, PT, R3, R0, PT ;  /* 0x000000000300720b */ /* 0x010fda0003f2e000 */
[----:B---3--:R-:W3:Y:S01]  /*4a10*/  @P1 LDG.E.64 R4, desc[UR8][R6.64] ;  /* 0x0000000806041981 */ /* 0x008ee2000c1e1b00 */
[C---:B-1----:R-:W-:Y:S01]  /*4a20*/  IADD3 R11, P0, PT, R2.reuse, UR4, RZ ;  /* 0x00000004020b7c10 */ /* 0x042fe2000ff1e0ff */
[----:B--2---:R-:W0:Y:S03]  /*4a30*/  LDC.64 R8, c[0x0][0x3a0] ;  /* 0x0000e800ff087b82 */ /* 0x004e260000000a00 */
[----:B------:R-:W-:Y:S02]  /*4a40*/  LEA.HI.X.SX32 R13, R2, UR5, 0x1, P0 ;  /* 0x00000005020d7c11 */ /* 0x000fe400080f0eff */
[----:B---3--:R-:W-:-:S04]  /*4a50*/  @P1 ISETP.GE.U32.AND P0, PT, R11, R4, PT ;  /* 0x000000040b00120c */ /* 0x008fc80003f06070 */
[----:B------:R-:W-:-:S04]  /*4a60*/  @P1 ISETP.GE.AND.EX P0, PT, R13, R5, PT, P0 ;  /* 0x000000050d00120c */ /* 0x000fc80003f06300 */
[----:B------:R-:W-:-:S04]  /*4a70*/  @P1 FSETP.EQ.AND P0, PT, R0, R3, !P0 ;  /* 0x000000030000120b */ /* 0x000fc80004702000 */
[----:B------:R-:W-:Y:S02]  /*4a80*/  @P1 SEL R11, R11, R4, P0 ;  /* 0x000000040b0b1207 */ /* 0x000fe40000000000 */
[----:B------:R-:W-:Y:S02]  /*4a90*/  @P1 SEL R13, R13, R5, P0 ;  /* 0x000000050d0d1207 */ /* 0x000fe40000000000 */
[----:B------:R-:W-:Y:S01]  /*4aa0*/  @P1 FSEL R3, R3, R0, P0 ;  /* 0x0000000003031208 */ /* 0x000fe20000000000 */
[----:B------:R-:W-:Y:S02]  /*4ab0*/  IMAD.MOV.U32 R4, RZ, RZ, R11 ;  /* 0x000000ffff047224 */ /* 0x000fe400078e000b */
[----:B------:R-:W-:Y:S02]  /*4ac0*/  IMAD.MOV.U32 R5, RZ, RZ, R13 ;  /* 0x000000ffff057224 */ /* 0x000fe400078e000d */
[----:B0-----:R0:W-:Y:S04]  /*4ad0*/  STG.E desc[UR8][R8.64+0x8], R3 ;  /* 0x0000080308007986 */ /* 0x0011e8000c101908 */
[----:B------:R0:W-:Y:S02]  /*4ae0*/  STG.E.64 desc[UR8][R8.64], R4 ;  /* 0x0000000408007986 */ /* 0x0001e4000c101b08 */
.L_x_62:
[----:B------:R-:W-:-:S13]  /*4af0*/  ISETP.NE.AND P0, PT, RZ, UR10, PT ;  /* 0x0000000aff007c0c */ /* 0x000fda000bf05270 */
[----:B------:R-:W-:Y:S05]  /*4b00*/  @!P0 EXIT ;  /* 0x000000000000894d */ /* 0x000fea0003800000 */
[----:B01----:R-:W0:Y:S08]  /*4b10*/  LDC.64 R4, c[0x0][0x3b0] ;  /* 0x0000ec00ff047b82 */ /* 0x003e300000000a00 */
[----:B------:R-:W1:Y:S01]  /*4b20*/  LDC.64 R6, c[0x0][0x3b8] ;  /* 0x0000ee00ff067b82 */ /* 0x000e620000000a00 */
[----:B0-----:R-:W-:Y:S04]  /*4b30*/  STG.E desc[UR8][R4.64], R3 ;  /* 0x0000000304007986 */ /* 0x001fe8000c101908 */
[----:B-1----:R-:W-:Y:S01]  /*4b40*/  STG.E desc[UR8][R6.64], R11 ;  /* 0x0000000b06007986 */ /* 0x002fe2000c101908 */
[----:B------:R-:W-:Y:S05]  /*4b50*/  EXIT ;  /* 0x000000000000794d */ /* 0x000fea0003800000 */
.L_x_63:
[----:B------:R-:W-:-:S00]  /*4b60*/  BRA `(.L_x_63) ;  /* 0xfffffffc00fc7947 */ /* 0x000fc0000383ffff */
[----:B------:R-:W-:-:S00]  /*4b70*/  NOP ;  /* 0x0000000000007918 */ /* 0x000fc00000000000 */
        /* <DEDUP_REMOVED lines=8> */
.L_x_234:


//--------------------- .text._ZN3cub18CUB_300001_SM_10006detail6reduce18DeviceReduceKernelINS2_10policy_hubINS0_12KeyValuePairIifEEiNS0_6ArgMinEE10Policy1000ENS0_21ArgIndexInputIteratorIPfifEEiS7_S6_N4cuda3std3__410__identityEEEvT0_PT3_T1_NS0_13GridEvenShareISK_EET2_T4_ --------------------------
	.section	.text._ZN3cub18CUB_300001_SM_10006detail6reduce18DeviceReduceKernelINS2_10policy_hubINS0_12KeyValuePairIifEEiNS0_6ArgMinEE10Policy1000ENS0_21ArgIndexInputIteratorIPfifEEiS7_S6_N4cuda3std3__410__identityEEEvT0_PT3_T1_NS0_13GridEvenShareISK_EET2_T4_,"ax",@progbits
	.align	128
        .global         _ZN3cub18CUB_300001_SM_10006detail6reduce18DeviceReduceKernelINS2_10policy_hubINS0_12KeyValuePairIifEEiNS0_6ArgMinEE10Policy1000ENS0_21ArgIndexInputIteratorIPfifEEiS7_S6_N4cuda3std3__410__identityEEEvT0_PT3_T1_NS0_13GridEvenShareISK_EET2_T4_
        .type           _ZN3cub18CUB_300001_SM_10006detail6reduce18DeviceReduceKernelINS2_10policy_hubINS0_12KeyValuePairIifEEiNS0_6ArgMinEE10Policy1000ENS0_21ArgIndexInputIteratorIPfifEEiS7_S6_N4cuda3std3__410__identityEEEvT0_PT3_T1_NS0_13GridEvenShareISK_EET2_T4_,@function
        .size           _ZN3cub18CUB_300001_SM_10006detail6reduce18DeviceReduceKernelINS2_10policy_hubINS0_12KeyValuePairIifEEiNS0_6ArgMinEE10Policy1000ENS0_21ArgIndexInputIteratorIPfifEEiS7_S6_N4cuda3std3__410__identityEEEvT0_PT3_T1_NS0_13GridEvenShareISK_EET2_T4_,(.L_x_235 - _ZN3cub18CUB_300001_SM_10006detail6reduce18DeviceReduceKernelINS2_10policy_hubINS0_12KeyValuePairIifEEiNS0_6ArgMinEE10Policy1000ENS0_21ArgIndexInputIteratorIPfifEEiS7_S6_N4cuda3std3__410__identityEEEvT0_PT3_T1_NS0_13GridEvenShareISK_EET2_T4_)
        .other          _ZN3cub18CUB_300001_SM_10006detail6reduce18DeviceReduceKernelINS2_10policy_hubINS0_12KeyValuePairIifEEiNS0_6ArgMinEE10Policy1000ENS0_21ArgIndexInputIteratorIPfifEEiS7_S6_N4cuda3std3__410__identityEEEvT0_PT3_T1_NS0_13GridEvenShareISK_EET2_T4_,@"STO_CUDA_ENTRY STV_DEFAULT"
_ZN3cub18CUB_300001_SM_10006detail6reduce18DeviceReduceKernelINS2_10policy_hubINS0_12KeyValuePairIifEEiNS0_6ArgMinEE10Policy1000ENS0_21ArgIndexInputIteratorIPfifEEiS7_S6_N4cuda3std3__410__identityEEEvT0_PT3_T1_NS0_13GridEvenShareISK_EET2_T4_:
.text._ZN3cub18CUB_300001_SM_10006detail6reduce18DeviceReduceKernelINS2_10policy_hubINS0_12KeyValuePairIifEEiNS0_6ArgMinEE10Policy1000ENS0_21ArgIndexInputIteratorIPfifEEiS7_S6_N4cuda3std3__410__identityEEEvT0_PT3_T1_NS0_13GridEvenShareISK_EET2_T4_:
[----:B------:R-:W-:Y:S01]  /*0000*/  LDC R1, c[0x0][0x37c] ;  /* 0x0000df00ff017b82 */ /* 0x000fe20000000800 */
[----:B------:R-:W0:Y:S07]  /*0010*/  S2R R0, SR_CTAID.X ;  /* 0x0000000000007919 */ /* 0x000e2e0000002500 */
[----:B------:R-:W0:Y:S01]  /*0020*/  LDC R11, c[0x0][0x3b0] ;  /* 0x0000ec00ff0b7b82 */ /* 0x000e220000000800 */
[----:B------:R-:W1:Y:S01]  /*0030*/  LDCU.64 UR6, c[0x0][0x358] ;  /* 0x00006b00ff0677ac */ /* 0x000e620008000a00 */
[----:B------:R-:W-:Y:S01]  /*0040*/  BSSY.RECONVERGENT B0, `(.L_x_64) ;  /* 0x000038a000007945 */ /* 0x000fe20003800200 */
[----:B0-----:R-:W-:-:S05]  /*0050*/  IMAD R8, R0, -0x800, R11 ;  /* 0xfffff80000087824 */ /* 0x001fca00078e020b */
[----:B------:R-:W-:-:S13]  /*0060*/  ISETP.GT.AND P0, PT, R8, 0x7ff, PT ;  /* 0x000007ff0800780c */ /* 0x000fda0003f04270 */
[----:B-1----:R-:W-:Y:S05]  /*0070*/  @P0 BRA `(.L_x_65) ;  /* 0x0000001c006c0947 */ /* 0x002fea0003800000 */
[----:B------:R-:W0:Y:S01]  /*0080*/  S2R R7, SR_TID.X ;  /* 0x0000000000077919 */ /* 0x000e220000002100 */
[----:B------:R-:W-:Y:S01]  /*0090*/  BSSY.RECONVERGENT B1, `(.L_x_66) ;  /* 0x000000b000017945 */ /* 0x000fe20003800200 */
[----:B0-----:R-:W-:Y:S01]  /*00a0*/  ISETP.GE.AND P0, PT, R7, R8, PT ;  /* 0x000000080700720c */ /* 0x001fe20003f06270 */
[----:B------:R-:W-:-:S12]  /*00b0*/  IMAD.MOV.U32 R13, RZ, RZ, R7 ;  /* 0x000000ffff0d7224 */ /* 0x000fd800078e0007 */
[----:B------:R-:W-:Y:S05]  /*00c0*/  @P0 BRA `(.L_x_67) ;  /* 0x00000000001c0947 */ /* 0x000fea0003800000 */
[----:B------:R-:W0:Y:S01]  /*00d0*/  LDC.64 R2, c[0x0][0x380] ;  /* 0x0000e000ff027b82 */ /* 0x000e220000000a00 */
[----:B------:R-:W1:Y:S01]  /*00e0*/  LDCU UR4, c[0x0][0x388] ;  /* 0x00007100ff0477ac */ /* 0x000e620008000800 */
[----:B------:R-:W-:-:S04]  /*00f0*/  IMAD R6, R0, 0x800, R7 ;  /* 0x0000080000067824 */ /* 0x000fc800078e0207 */
[----:B-1----:R-:W-:-:S04]  /*0100*/  VIADD R6, R6, UR4 ;  /* 0x0000000406067c36 */ /* 0x002fc80008000000 */
[----:B0-----:R-:W-:-:S05]  /*0110*/  IMAD.WIDE R2, R6, 0x4, R2 ;  /* 0x0000000406027825 */ /* 0x001fca00078e0202 */
[----:B------:R0:W5:Y:S01]  /*0120*/  LDG.E R9, desc[UR6][R2.64] ;  /* 0x0000000602097981 */ /* 0x000162000c1e1900 */
[----:B------:R-:W-:-:S07]  /*0130*/  VIADD R13, R7, 0x100 ;  /* 0x00000100070d7836 */ /* 0x000fce0000000000 */
.L_x_67:
[----:B------:R-:W-:Y:S05]  /*0140*/  BSYNC.RECONVERGENT B1 ;  /* 0x0000000000017941 */ /* 0x000fea0003800200 */
.L_x_66:
[----:B------:R-:W-:Y:S01]  /*0150*/  ISETP.GE.AND P0, PT, R13, R8, PT ;  /* 0x000000080d00720c */ /* 0x000fe20003f06270 */
[----:B------:R-:W-:-:S12]  /*0160*/  BSSY.RECONVERGENT B1, `(.L_x_68) ;  /* 0x00000a3000017945 */ /* 0x000fd80003800200 */
[----:B------:R-:W-:Y:S05]  /*0170*/  @P0 BRA `(.L_x_69) ;  /* 0x0000000800840947 */ /* 0x000fea0003800000 */
[----:B0-----:R-:W-:Y:S01]  /*0180*/  LOP3.LUT R2, RZ, R13, RZ, 0x33, !PT ;  /* 0x0000000dff027212 */ /* 0x001fe200078e33ff */
[----:B------:R-:W0:Y:S01]  /*0190*/  LDC R15, c[0x0][0x388] ;  /* 0x0000e200ff0f7b82 */ /* 0x000e220000000800 */
[----:B------:R-:W-:Y:S03]  /*01a0*/  BSSY.RECONVERGENT B2, `(.L_x_70) ;  /* 0x0000051000027945 */ /* 0x000fe60003800200 */
[----:B------:R-:W-:-:S04]  /*01b0*/  IMAD.IADD R11, R2, 0x1, R11 ;  /* 0x00000001020b7824 */ /* 0x000fc800078e020b */
[----:B------:R-:W-:-:S05]  /*01c0*/  IMAD R12, R0, -0x800, R11 ;  /* 0xfffff800000c7824 */ /* 0x000fca00078e020b */
[C---:B------:R-:W-:Y:S02]  /*01d0*/  ISETP.GE.U32.AND P0, PT, R12.reuse, 0x700, PT ;  /* 0x000007000c00780c */ /* 0x040fe40003f06070 */
[----:B------:R-:W-:-:S04]  /*01e0*/  LEA.HI R12, R12, 0x1, RZ, 0x18 ;  /* 0x000000010c0c7811 */ /* 0x000fc800078fc0ff */
[----:B------:R-:W-:Y:S01]  /*01f0*/  LOP3.LUT R22, R12, 0x7, RZ, 0xc0, !PT ;  /* 0x000000070c167812 */ /* 0x000fe200078ec0ff */
[----:B0-----:R-:W-:-:S06]  /*0200*/  IMAD R10, R0, 0x800, R15 ;  /* 0x00000800000a7824 */ /* 0x001fcc00078e020f */
[----:B------:R-:W-:Y:S05]  /*0210*/  @!P0 BRA `(.L_x_71) ;  /* 0x0000000400248947 */ /* 0x000fea0003800000 */
[----:B------:R-:W0:Y:S01]  /*0220*/  LDC.64 R2, c[0x0][0x380] ;  /* 0x0000e000ff027b82 */ /* 0x000e220000000a00 */
[----:B------:R-:W-:Y:S01]  /*0230*/  LOP3.LUT R14, R12, 0x1fffff8, RZ, 0xc0, !PT ;  /* 0x01fffff80c0e7812 */ /* 0x000fe200078ec0ff */
[C---:B------:R-:W-:Y:S01]  /*0240*/  IMAD.IADD R15, R13.reuse, 0x1, R15 ;  /* 0x000000010d0f7824 */ /* 0x040fe200078e020f */
[----:B------:R-:W-:Y:S01]  /*0250*/  BSSY.RECONVERGENT B3, `(.L_x_72) ;  /* 0x0000044000037945 */ /* 0x000fe20003800200 */
[----:B------:R-:W-:Y:S02]  /*0260*/  VIADD R13, R13, 0x400 ;  /* 0x000004000d0d7836 */ /* 0x000fe40000000000 */
[----:B------:R-:W-:Y:S02]  /*0270*/  IMAD R15, R0, 0x800, R15 ;  /* 0x00000800000f7824 */ /* 0x000fe400078e020f */
[----:B------:R-:W-:Y:S01]  /*0280*/  IMAD.MOV R14, RZ, RZ, -R14 ;  /* 0x000000ffff0e7224 */ /* 0x000fe200078e0a0e */
[----:B0-----:R-:W-:-:S05]  /*0290*/  IADD3 R2, P0, PT, R2, 0x1000, RZ ;  /* 0x0000100002027810 */ /* 0x001fca0007f1e0ff */
[----:B------:R-:W-:-:S08]  /*02a0*/  IMAD.X R3, RZ, RZ, R3, P0 ;  /* 0x000000ffff037224 */ /* 0x000fd000000e0603 */
.L_x_73:
[----:B------:R-:W-:-:S05]  /*02b0*/  IMAD.WIDE R4, R15, 0x4, R2 ;  /* 0x000000040f047825 */ /* 0x000fca00078e0202 */
[----:B------:R-:W2:Y:S04]  /*02c0*/  LDG.E R18, desc[UR6][R4.64+-0x1000] ;  /* 0xfff0000604127981 */ /* 0x000ea8000c1e1900 */
[----:B------:R-:W3:Y:S04]  /*02d0*/  LDG.E R21, desc[UR6][R4.64+-0xc00] ;  /* 0xfff4000604157981 */ /* 0x000ee8000c1e1900 */
[----:B------:R-:W4:Y:S04]  /*02e0*/  LDG.E R20, desc[UR6][R4.64+-0x800] ;  /* 0xfff8000604147981 */ /* 0x000f28000c1e1900 */
[----:B------:R-:W4:Y:S04]  /*02f0*/  LDG.E R23, desc[UR6][R4.64+-0x400] ;  /* 0xfffc000604177981 */ /* 0x000f28000c1e1900 */
[----:B------:R-:W4:Y:S04]  /*0300*/  LDG.E R24, desc[UR6][R4.64] ;  /* 0x0000000604187981 */ /* 0x000f28000c1e1900 */
[----:B------:R-:W4:Y:S04]  /*0310*/  LDG.E R17, desc[UR6][R4.64+0x400] ;  /* 0x0004000604117981 */ /* 0x000f28000c1e1900 */
[----:B------:R-:W4:Y:S01]  /*0320*/  LDG.E R16, desc[UR6][R4.64+0x800] ;  /* 0x0008000604107981 */ /* 0x000f22000c1e1900 */
[----:B------:R-:W-:Y:S01]  /*0330*/  IMAD.MOV.U32 R19, RZ, RZ, R15 ;  /* 0x000000ffff137224 */ /* 0x000fe200078e000f */
[----:B--2--5:R-:W-:-:S13]  /*0340*/  FSETP.GEU.AND P1, PT, R18, R9, PT ;  /* 0x000000091200720b */ /* 0x024fda0003f2e000 */
[----:B------:R-:W-:-:S04]  /*0350*/  @P1 ISETP.GE.AND P0, PT, R15, R6, PT ;  /* 0x000000060f00120c */ /* 0x000fc80003f06270 */
[----:B------:R-:W-:-:S04]  /*0360*/  @P1 FSETP.EQ.AND P0, PT, R9, R18, !P0 ;  /* 0x000000120900120b */ /* 0x000fc80004702000 */
[----:B------:R-:W-:Y:S02]  /*0370*/  @P1 FSEL R18, R18, R9, P0 ;  /* 0x0000000912121208 */ /* 0x000fe40000000000 */
[----:B------:R0:W2:Y:S01]  /*0380*/  LDG.E R9, desc[UR6][R4.64+0xc00] ;  /* 0x000c000604097981 */ /* 0x0000a2000c1e1900 */
[C---:B------:R-:W-:Y:S01]  /*0390*/  @P1 SEL R19, R15.reuse, R6, P0 ;  /* 0x000000060f131207 */ /* 0x040fe20000000000 */
[----:B------:R-:W-:Y:S01]  /*03a0*/  VIADD R6, R15, 0x100 ;  /* 0x000001000f067836 */ /* 0x000fe20000000000 */
[----:B---3--:R-:W-:Y:S01]  /*03b0*/  FSETP.GEU.AND P2, PT, R21, R18, PT ;  /* 0x000000121500720b */ /* 0x008fe20003f4e000 */
[----:B------:R-:W-:Y:S02]  /*03c0*/  VIADD R14, R14, 0x8 ;  /* 0x000000080e0e7836 */ /* 0x000fe40000000000 */
[----:B------:R-:W-:Y:S02]  /*03d0*/  VIADD R13, R13, 0x800 ;  /* 0x000008000d0d7836 */ /* 0x000fe40000000000 */
[----:B0-----:R-:W-:-:S02]  /*03e0*/  VIADD R4, R15, 0x300 ;  /* 0x000003000f047836 */ /* 0x001fc40000000000 */
[----:B------:R-:W-:-:S06]  /*03f0*/  VIADD R5, R15, 0x400 ;  /* 0x000004000f057836 */ /* 0x000fcc0000000000 */
[----:B------:R-:W-:-:S04]  /*0400*/  @P2 ISETP.GE.AND P0, PT, R6, R19, PT ;  /* 0x000000130600220c */ /* 0x000fc80003f06270 */
[----:B------:R-:W-:-:S04]  /*0410*/  @P2 FSETP.EQ.AND P0, PT, R18, R21, !P0 ;  /* 0x000000151200220b */ /* 0x000fc80004702000 */
[----:B------:R-:W-:Y:S02]  /*0420*/  @P2 FSEL R21, R21, R18, P0 ;  /* 0x0000001215152208 */ /* 0x000fe40000000000 */
[----:B------:R-:W-:Y:S01]  /*0430*/  @P2 SEL R6, R6, R19, P0 ;  /* 0x0000001306062207 */ /* 0x000fe20000000000 */
[----:B------:R-:W-:Y:S01]  /*0440*/  VIADD R19, R15, 0x200 ;  /* 0x000002000f137836 */ /* 0x000fe20000000000 */
[----:B----4-:R-:W-:-:S13]  /*0450*/  FSETP.GEU.AND P1, PT, R20, R21, PT ;  /* 0x000000151400720b */ /* 0x010fda0003f2e000 */
[----:B------:R-:W-:-:S04]  /*0460*/  @P1 ISETP.GE.AND P0, PT, R19, R6, PT ;  /* 0x000000061300120c */ /* 0x000fc80003f06270 */
[----:B------:R-:W-:-:S04]  /*0470*/  @P1 FSETP.EQ.AND P0, PT, R21, R20, !P0 ;  /* 0x000000141500120b */ /* 0x000fc80004702000 */
[----:B------:R-:W-:Y:S02]  /*0480*/  @P1 FSEL R20, R20, R21, P0 ;  /* 0x0000001514141208 */ /* 0x000fe40000000000 */
[----:B------:R-:W-:Y:S01]  /*0490*/  @P1 SEL R19, R19, R6, P0 ;  /* 0x0000000613131207 */ /* 0x000fe20000000000 */
[----:B------:R-:W-:Y:S01]  /*04a0*/  VIADD R6, R15, 0x700 ;  /* 0x000007000f067836 */ /* 0x000fe20000000000 */
[----:B------:R-:W-:-:S13]  /*04b0*/  FSETP.GEU.AND P2, PT, R23, R20, PT ;  /* 0x000000141700720b */ /* 0x000fda0003f4e000 */
        /* <DEDUP_REMOVED lines=14> */
[----:B------:R-:W-:Y:S01]  /*05a0*/  @P2 SEL R4, R4, R5, P0 ;  /* 0x0000000504042207 */ /* 0x000fe20000000000 */
[C---:B------:R-:W-:Y:S01]  /*05b0*/  VIADD R5, R15.reuse, 0x600 ;  /* 0x000006000f057836 */ /* 0x040fe20000000000 */
[----:B------:R-:W-:Y:S01]  /*05c0*/  FSETP.GEU.AND P1, PT, R16, R17, PT ;  /* 0x000000111000720b */ /* 0x000fe20003f2e000 */
[----:B------:R-:W-:-:S12]  /*05d0*/  VIADD R15, R15, 0x800 ;  /* 0x000008000f0f7836 */ /* 0x000fd80000000000 */
[----:B------:R-:W-:-:S04]  /*05e0*/  @P1 ISETP.GE.AND P0, PT, R5, R4, PT ;  /* 0x000000040500120c */ /* 0x000fc80003f06270 */
[----:B------:R-:W-:-:S04]  /*05f0*/  @P1 FSETP.EQ.AND P0, PT, R17, R16, !P0 ;  /* 0x000000101100120b */ /* 0x000fc80004702000 */
[----:B------:R-:W-:Y:S02]  /*0600*/  @P1 FSEL R16, R16, R17, P0 ;  /* 0x0000001110101208 */ /* 0x000fe40000000000 */
[----:B------:R-:W-:Y:S02]  /*0610*/  @P1 SEL R5, R5, R4, P0 ;  /* 0x0000000405051207 */ /* 0x000fe40000000000 */
[----:B------:R-:W-:Y:S02]  /*0620*/  ISETP.NE.AND P1, PT, R14, RZ, PT ;  /* 0x000000ff0e00720c */ /* 0x000fe40003f25270 */
[----:B--2---:R-:W-:-:S13]  /*0630*/  FSETP.GEU.AND P2, PT, R9, R16, PT ;  /* 0x000000100900720b */ /* 0x004fda0003f4e000 */
[----:B------:R-:W-:-:S04]  /*0640*/  @P2 ISETP.GE.AND P0, PT, R6, R5, PT ;  /* 0x000000050600220c */ /* 0x000fc80003f06270 */
[----:B------:R-:W-:-:S04]  /*0650*/  @P2 FSETP.EQ.AND P0, PT, R16, R9, !P0 ;  /* 0x000000091000220b */ /* 0x000fc80004702000 */
[----:B------:R-:W-:Y:S02]  /*0660*/  @P2 FSEL R9, R9, R16, P0 ;  /* 0x0000001009092208 */ /* 0x000fe40000000000 */
[----:B------:R-:W-:Y:S01]  /*0670*/  @P2 SEL R6, R6, R5, P0 ;  /* 0x0000000506062207 */ /* 0x000fe20000000000 */
[----:B------:R-:W-:Y:S06]  /*0680*/  @P1 BRA `(.L_x_73) ;  /* 0xfffffffc00081947 */ /* 0x000fec000383ffff */
[----:B------:R-:W-:Y:S05]  /*0690*/  BSYNC.RECONVERGENT B3 ;  /* 0x0000000000037941 */ /* 0x000fea0003800200 */
.L_x_72:
[----:B------:R-:W-:-:S07]  /*06a0*/  VIADD R13, R13, 0xfffffc00 ;  /* 0xfffffc000d0d7836 */ /* 0x000fce0000000000 */
.L_x_71:
[----:B------:R-:W-:Y:S05]  /*06b0*/  BSYNC.RECONVERGENT B2 ;  /* 0x0000000000027941 */ /* 0x000fea0003800200 */
.L_x_70:
[----:B------:R-:W-:-:S13]  /*06c0*/  ISETP.NE.AND P0, PT, R22, RZ, PT ;  /* 0x000000ff1600720c */ /* 0x000fda0003f05270 */
[----:B------:R-:W-:Y:S05]  /*06d0*/  @!P0 BRA `(.L_x_69) ;  /* 0x00000004002c8947 */ /* 0x000fea0003800000 */
[----:B------:R-:W-:Y:S01]  /*06e0*/  ISETP.GE.U32.AND P0, PT, R22, 0x4, PT ;  /* 0x000000041600780c */ /* 0x000fe20003f06070 */
[----:B------:R-:W-:Y:S01]  /*06f0*/  BSSY.RECONVERGENT B2, `(.L_x_74) ;  /* 0x0000023000027945 */ /* 0x000fe20003800200 */
[----:B------:R-:W-:-:S11]  /*0700*/  LOP3.LUT P1, R16, R12, 0x3, RZ, 0xc0, !PT ;  /* 0x000000030c107812 */ /* 0x000fd6000782c0ff */
[----:B------:R-:W-:Y:S05]  /*0710*/  @!P0 BRA `(.L_x_75) ;  /* 0x0000000000808947 */ /* 0x000fea0003800000 */
[----:B------:R-:W0:Y:S01]  /*0720*/  LDC.64 R2, c[0x0][0x380] ;  /* 0x0000e000ff027b82 */ /* 0x000e220000000a00 */
[----:B------:R-:W-:-:S04]  /*0730*/  IMAD.IADD R17, R13, 0x1, R10 ;  /* 0x000000010d117824 */ /* 0x000fc800078e020a */
[----:B0-----:R-:W-:-:S05]  /*0740*/  IMAD.WIDE R2, R17, 0x4, R2 ;  /* 0x0000000411027825 */ /* 0x001fca00078e0202 */
[----:B------:R-:W2:Y:S04]  /*0750*/  LDG.E R4, desc[UR6][R2.64] ;  /* 0x0000000602047981 */ /* 0x000ea8000c1e1900 */
[----:B------:R-:W3:Y:S04]  /*0760*/  LDG.E R15, desc[UR6][R2.64+0x400] ;  /* 0x00040006020f7981 */ /* 0x000ee8000c1e1900 */
[----:B------:R-:W4:Y:S01]  /*0770*/  LDG.E R14, desc[UR6][R2.64+0x800] ;  /* 0x00080006020e7981 */ /* 0x000f22000c1e1900 */
[----:B------:R-:W-:Y:S02]  /*0780*/  IMAD.MOV.U32 R5, RZ, RZ, R17 ;  /* 0x000000ffff057224 */ /* 0x000fe400078e0011 */
[----:B------:R-:W-:Y:S01]  /*0790*/  VIADD R12, R17, 0x100 ;  /* 0x00000100110c7836 */ /* 0x000fe20000000000 */
[----:B--2--5:R-:W-:-:S13]  /*07a0*/  FSETP.GEU.AND P2, PT, R4, R9, PT ;  /* 0x000000090400720b */ /* 0x024fda0003f4e000 */
[----:B------:R-:W-:-:S04]  /*07b0*/  @P2 ISETP.GE.AND P0, PT, R17, R6, PT ;  /* 0x000000061100220c */ /* 0x000fc80003f06270 */
[----:B------:R-:W-:-:S04]  /*07c0*/  @P2 FSETP.EQ.AND P0, PT, R9, R4, !P0 ;  /* 0x000000040900220b */ /* 0x000fc80004702000 */
[----:B------:R-:W-:Y:S02]  /*07d0*/  @P2 FSEL R4, R4, R9, P0 ;  /* 0x0000000904042208 */ /* 0x000fe40000000000 */
[----:B------:R-:W2:Y:S01]  /*07e0*/  LDG.E R9, desc[UR6][R2.64+0xc00] ;  /* 0x000c000602097981 */ /* 0x000ea2000c1e1900 */
[C---:B------:R-:W-:Y:S01]  /*07f0*/  @P2 SEL R5, R17.reuse, R6, P0 ;  /* 0x0000000611052207 */ /* 0x040fe20000000000 */
[----:B------:R-:W-:Y:S01]  /*0800*/  VIADD R6, R17, 0x300 ;  /* 0x0000030011067836 */ /* 0x000fe20000000000 */
[----:B---3--:R-:W-:Y:S01]  /*0810*/  FSETP.GEU.AND P3, PT, R15, R4, PT ;  /* 0x000000040f00720b */ /* 0x008fe20003f6e000 */
[----:B------:R-:W-:-:S12]  /*0820*/  VIADD R13, R13, 0x400 ;  /* 0x000004000d0d7836 */ /* 0x000fd80000000000 */
        /* <DEDUP_REMOVED lines=9> */
[----:B------:R-:W-:Y:S02]  /*08c0*/  @P2 SEL R5, R5, R12, P0 ;  /* 0x0000000c05052207 */ /* 0x000fe40000000000 */
[----:B--2---:R-:W-:-:S13]  /*08d0*/  FSETP.GEU.AND P3, PT, R9, R14, PT ;  /* 0x0000000e0900720b */ /* 0x004fda0003f6e000 */
[----:B------:R-:W-:-:S04]  /*08e0*/  @P3 ISETP.GE.AND P0, PT, R6, R5, PT ;  /* 0x000000050600320c */ /* 0x000fc80003f06270 */
[----:B------:R-:W-:-:S04]  /*08f0*/  @P3 FSETP.EQ.AND P0, PT, R14, R9, !P0 ;  /* 0x000000090e00320b */ /* 0x000fc80004702000 */
[----:B------:R-:W-:Y:S02]  /*0900*/  @P3 FSEL R9, R9, R14, P0 ;  /* 0x0000000e09093208 */ /* 0x000fe40000000000 */
[----:B------:R-:W-:-:S07]  /*0910*/  @P3 SEL R6, R6, R5, P0 ;  /* 0x0000000506063207 */ /* 0x000fce0000000000 */
.L_x_75:
[----:B------:R-:W-:Y:S05]  /*0920*/  BSYNC.RECONVERGENT B2 ;  /* 0x0000000000027941 */ /* 0x000fea0003800200 */
.L_x_74:
[----:B------:R-:W-:Y:S05]  /*0930*/  @!P1 BRA `(.L_x_69) ;  /* 0x0000000000949947 */ /* 0x000fea0003800000 */
[----:B------:R-:W-:Y:S01]  /*0940*/  ISETP.NE.AND P0, PT, R16, 0x1, PT ;  /* 0x000000011000780c */ /* 0x000fe20003f05270 */
[----:B------:R-:W-:Y:S01]  /*0950*/  BSSY.RECONVERGENT B2, `(.L_x_76) ;  /* 0x0000019000027945 */ /* 0x000fe20003800200 */
[----:B------:R-:W-:Y:S01]  /*0960*/  LOP3.LUT P1, RZ, R11, 0x100, RZ, 0xc0, !PT ;  /* 0x000001000bff7812 */ /* 0x000fe2000782c0ff */
[----:B------:R-:W-:Y:S02]  /*0970*/  IMAD.MOV.U32 R5, RZ, RZ, R6 ;  /* 0x000000ffff057224 */ /* 0x000fe400078e0006 */
[----:B-----5:R-:W-:-:S08]  /*0980*/  IMAD.MOV.U32 R4, RZ, RZ, R9 ;  /* 0x000000ffff047224 */ /* 0x020fd000078e0009 */
[----:B------:R-:W-:Y:S05]  /*0990*/  @!P0 BRA `(.L_x_77) ;  /* 0x0000000000508947 */ /* 0x000fea0003800000 */
[----:B------:R-:W0:Y:S01]  /*09a0*/  LDC.64 R2, c[0x0][0x380] ;  /* 0x0000e000ff027b82 */ /* 0x000e220000000a00 */
[----:B------:R-:W-:-:S04]  /*09b0*/  IMAD.IADD R11, R13, 0x1, R10 ;  /* 0x000000010d0b7824 */ /* 0x000fc800078e020a */
[----:B0-----:R-:W-:-:S05]  /*09c0*/  IMAD.WIDE R2, R11, 0x4, R2 ;  /* 0x000000040b027825 */ /* 0x001fca00078e0202 */
[----:B------:R-:W2:Y:S02]  /*09d0*/  LDG.E R4, desc[UR6][R2.64] ;  /* 0x0000000602047981 */ /* 0x000ea4000c1e1900 */
[----:B--2---:R-:W-:-:S13]  /*09e0*/  FSETP.GEU.AND P2, PT, R4, R9, PT ;  /* 0x000000090400720b */ /* 0x004fda0003f4e000 */
[----:B------:R-:W-:-:S04]  /*09f0*/  @P2 ISETP.GE.AND P0, PT, R11, R6, PT ;  /* 0x000000060b00220c */ /* 0x000fc80003f06270 */
[----:B------:R-:W-:-:S04]  /*0a00*/  @P2 FSETP.EQ.AND P0, PT, R9, R4, !P0 ;  /* 0x000000040900220b */ /* 0x000fc80004702000 */
[----:B------:R-:W-:Y:S02]  /*0a10*/  @P2 FSEL R4, R4, R9, P0 ;  /* 0x0000000904042208 */ /* 0x000fe40000000000 */
[----:B------:R-:W2:Y:S01]  /*0a20*/  LDG.E R9, desc[UR6][R2.64+0x400] ;  /* 0x0004000602097981 */ /* 0x000ea2000c1e1900 */
[----:B------:R-:W-:Y:S01]  /*0a30*/  IMAD.MOV.U32 R5, RZ, RZ, R11 ;  /* 0x000000ffff057224 */ /* 0x000fe200078e000b */
[C---:B------:R-:W-:Y:S01]  /*0a40*/  @P2 SEL R5, R11.reuse, R6, P0 ;  /* 0x000000060b052207 */ /* 0x040fe20000000000 */
[----:B------:R-:W-:Y:S02]  /*0a50*/  VIADD R6, R11, 0x100 ;  /* 0x000001000b067836 */ /* 0x000fe40000000000 */
[----:B------:R-:W-:Y:S01]  /*0a60*/  VIADD R13, R13, 0x200 ;  /* 0x000002000d0d7836 */ /* 0x000fe20000000000 */
[----:B--2---:R-:W-:-:S13]  /*0a70*/  FSETP.GEU.AND P3, PT, R9, R4, PT ;  /* 0x000000040900720b */ /* 0x004fda0003f6e000 */
[----:B------:R-:W-:-:S04]  /*0a80*/  @P3 ISETP.GE.AND P0, PT, R6, R5, PT ;  /* 0x000000050600320c */ /* 0x000fc80003f06270 */
[----:B------:R-:W-:-:S04]  /*0a90*/  @P3 FSETP.EQ.AND P0, PT, R4, R9, !P0 ;  /* 0x000000090400320b */ /* 0x000fc80004702000 */
[----:B------:R-:W-:Y:S02]  /*0aa0*/  @P3 SEL R6, R6, R5, P0 ;  /* 0x0000000506063207 */ /* 0x000fe40000000000 */
[----:B------:R-:W-:-:S03]  /*0ab0*/  @P3 FSEL R9, R9, R4, P0 ;  /* 0x0000000409093208 */ /* 0x000fc60000000000 */
[----:B------:R-:W-:Y:S02]  /*0ac0*/  IMAD.MOV.U32 R5, RZ, RZ, R6 ;  /* 0x000000ffff057224 */ /* 0x000fe400078e0006 */
[----:B------:R-:W-:-:S07]  /*0ad0*/  IMAD.MOV.U32 R4, RZ, RZ, R9 ;  /* 0x000000ffff047224 */ /* 0x000fce00078e0009 */
.L_x_77:
[----:B------:R-:W-:Y:S05]  /*0ae0*/  BSYNC.RECONVERGENT B2 ;  /* 0x0000000000027941 */ /* 0x000fea0003800200 */
.L_x_76:
[----:B------:R-:W-:Y:S05]  /*0af0*/  @P1 BRA `(.L_x_69) ;  /* 0x0000000000241947 */ /* 0x000fea0003800000 */
        /* <DEDUP_REMOVED lines=8> */
[----:B------:R-:W-:-:S07]  /*0b80*/  @P1 SEL R6, R6, R5, P0 ;  /* 0x0000000506061207 */ /* 0x000fce0000000000 */
.L_x_69:
[----:B------:R-:W-:Y:S05]  /*0b90*/  BSYNC.RECONVERGENT B1 ;  /* 0x0000000000017941 */ /* 0x000fea0003800200 */
.L_x_68:
[----:B------:R-:W-:-:S13]  /*0ba0*/  ISETP.GE.AND P0, PT, R8, 0x100, PT ;  /* 0x000001000800780c */ /* 0x000fda0003f06270 */
        /* <DEDUP_REMOVED lines=20> */
.L_x_80:
[----:B------:R-:W-:Y:S05]  /*0cf0*/  BSYNC.RECONVERGENT B1 ;  /* 0x0000000000017941 */ /* 0x000fea0003800200 */
.L_x_79:
        /* <DEDUP_REMOVED lines=13> */
.L_x_82:
[----:B------:R-:W-:Y:S05]  /*0dd0*/  BSYNC.RECONVERGENT B1 ;  /* 0x0000000000017941 */ /* 0x000fea0003800200 */
.L_x_81:
[----:B0-----:R0:W3:Y:S01]  /*0de0*/  SHFL.DOWN PT, R2, R5, 0x4, 0x1f ;  /* 0x08801f0005027f89 */ /* 0x0010e200000e0000 */
[----:B------:R-:W-:Y:S01]  /*0df0*/  BSSY.RECONVERGENT B1, `(.L_x_83) ;  /* 0x000000c000017945 */ /* 0x000fe20003800200 */
[----:B-1----:R-:W-:Y:S02]  /*0e00*/  IMAD.MOV.U32 R6, RZ, RZ, R4 ;  /* 0x000000ffff067224 */ /* 0x002fe400078e0004 */
[----:B------:R0:W1:Y:S01]  /*0e10*/  SHFL.DOWN PT, R3, R4, 0x4, 0x1f ;  /* 0x08801f0004037f89 */ /* 0x00006200000e0000 */
[----:B------:R-:W-:Y:S01]  /*0e20*/  IMAD.MOV.U32 R8, RZ, RZ, R5 ;  /* 0x000000ffff087224 */ /* 0x000fe200078e0005 */
        /* <DEDUP_REMOVED lines=8> */
.L_x_84:
[----:B------:R-:W-:Y:S05]  /*0eb0*/  BSYNC.RECONVERGENT B1 ;  /* 0x0000000000017941 */ /* 0x000fea0003800200 */
.L_x_83:
[----:B0-----:R0:W4:Y:S01]  /*0ec0*/  SHFL.DOWN PT, R5, R8, 0x8, 0x1f ;  /* 0x09001f0008057f89 */ /* 0x00112200000e0000 */
[----:B------:R-:W-:Y:S01]  /*0ed0*/  BSSY.RECONVERGENT B1, `(.L_x_85) ;  /* 0x000000c000017945 */ /* 0x000fe20003800200 */
[----:B-1----:R-:W-:Y:S02]  /*0ee0*/  IMAD.MOV.U32 R3, RZ, RZ, R6 ;  /* 0x000000ffff037224 */ /* 0x002fe400078e0006 */
[----:B--2---:R0:W1:Y:S01]  /*0ef0*/  SHFL.DOWN PT, R9, R6, 0x8, 0x1f ;  /* 0x09001f0006097f89 */ /* 0x00406200000e0000 */
[----:B---3--:R-:W-:Y:S01]  /*0f00*/  IMAD.MOV.U32 R2, RZ, RZ, R8 ;  /* 0x000000ffff027224 */ /* 0x008fe200078e0008 */
[----:B------:R-:W-:Y:S06]  /*0f10*/  @P2 BRA `(.L_x_86) ;  /* 0x00000000001c2947 */ /* 0x000fec0003800000 */
[----:B-1----:R-:W-:Y:S01]  /*0f20*/  FSETP.GT.AND P2, PT, R6, R9, PT ;  /* 0x000000090600720b */ /* 0x002fe20003f44000 */
[----:B------:R-:W-:Y:S02]  /*0f30*/  IMAD.MOV.U32 R3, RZ, RZ, R9 ;  /* 0x000000ffff037224 */ /* 0x000fe400078e0009 */
[----:B----4-:R-:W-:-:S10]  /*0f40*/  IMAD.MOV.U32 R2, RZ, RZ, R5 ;  /* 0x000000ffff027224 */ /* 0x010fd400078e0005 */
[----:B------:R-:W-:-:S04]  /*0f50*/  @!P2 ISETP.GE.AND P0, PT, R5, R8, PT ;  /* 0x000000080500a20c */ /* 0x000fc80003f06270 */
[----:B------:R-:W-:-:S04]  /*0f60*/  @!P2 FSETP.EQ.AND P0, PT, R6, R9, !P0 ;  /* 0x000000090600a20b */ /* 0x000fc80004702000 */
[----:B------:R-:W-:Y:S02]  /*0f70*/  @!P2 FSEL R3, R9, R6, P0 ;  /* 0x000000060903a208 */ /* 0x000fe40000000000 */
[----:B------:R-:W-:-:S07]  /*0f80*/  @!P2 SEL R2, R5, R8, P0 ;  /* 0x000000080502a207 */ /* 0x000fce0000000000 */
.L_x_86:
[----:B------:R-:W-:Y:S05]  /*0f90*/  BSYNC.RECONVERGENT B1 ;  /* 0x0000000000017941 */ /* 0x000fea0003800200 */
.L_x_85:
[----:B------:R2:W3:Y:S01]  /*0fa0*/  SHFL.DOWN PT, R4, R2, 0x10, 0x1f ;  /* 0x0a001f0002047f89 */ /* 0x0004e200000e0000 */
[----:B------:R-:W-:Y:S03]  /*0fb0*/  BSSY.RECONVERGENT B1, `(.L_x_87) ;  /* 0x0000012000017945 */ /* 0x000fe60003800200 */
[----:B----4-:R2:W4:Y:S01]  /*0fc0*/  SHFL.DOWN PT, R5, R3, 0x10, 0x1f ;  /* 0x0a001f0003057f89 */ /* 0x01052200000e0000 */
[----:B------:R-:W-:Y:S05]  /*0fd0*/  @P1 BRA `(.L_x_88) ;  /* 0x00000000003c1947 */ /* 0x000fea0003800000 */
[----:B------:R-:W-:Y:S02]  /*0fe0*/  ISETP.NE.AND P2, PT, R10, RZ, PT ;  /* 0x000000ff0a00720c */ /* 0x000fe40003f45270 */
[----:B----4-:R-:W-:-:S11]  /*0ff0*/  FSETP.GT.AND P1, PT, R3, R5, PT ;  /* 0x000000050300720b */ /* 0x010fd60003f24000 */
[----:B-1----:R-:W1:Y:S01]  /*1000*/  @!P2 S2R R9, SR_CgaCtaId ;  /* 0x000000000009a919 */ /* 0x002e620000008800 */
[----:B0-----:R-:W-:Y:S02]  /*1010*/  @!P2 MOV R8, 0x400 ;  /* 0x000004000008a802 */ /* 0x001fe40000000f00 */
[----:B------:R-:W-:Y:S02]  /*1020*/  @!P2 SHF.R.U32.HI R6, RZ, 0x2, R7 ;  /* 0x00000002ff06a819 */ /* 0x000fe40000011607 */
[----:B---3--:R-:W-:Y:S02]  /*1030*/  @!P1 ISETP.GE.AND P0, PT, R4, R2, PT ;  /* 0x000000020400920c */ /* 0x008fe40003f06270 */
[----:B------:R-:W-:Y:S02]  /*1040*/  @!P2 LOP3.LUT R6, R6, 0xf8, RZ, 0xc0, !PT ;  /* 0x000000f80606a812 */ /* 0x000fe400078ec0ff */
[----:B------:R-:W-:-:S04]  /*1050*/  @!P1 FSETP.EQ.AND P0, PT, R3, R5, !P0 ;  /* 0x000000050300920b */ /* 0x000fc80004702000 */
[----:B------:R-:W-:Y:S02]  /*1060*/  @!P1 FSEL R5, R5, R3, P0 ;  /* 0x0000000305059208 */ /* 0x000fe40000000000 */
[----:B------:R-:W-:-:S03]  /*1070*/  @!P1 SEL R4, R4, R2, P0 ;  /* 0x0000000204049207 */ /* 0x000fc60000000000 */
[----:B--2---:R-:W-:Y:S02]  /*1080*/  IMAD.MOV.U32 R3, RZ, RZ, R5 ;  /* 0x000000ffff037224 */ /* 0x004fe400078e0005 */
[----:B------:R-:W-:Y:S01]  /*1090*/  IMAD.MOV.U32 R2, RZ, RZ, R4 ;  /* 0x000000ffff027224 */ /* 0x000fe200078e0004 */
[----:B-1----:R-:W-:-:S05]  /*10a0*/  @!P2 LEA R9, R9, R8, 0x18 ;  /* 0x000000080909a211 */ /* 0x002fca00078ec0ff */
[----:B------:R-:W-:-:S05]  /*10b0*/  @!P2 IMAD.IADD R6, R6, 0x1, R9 ;  /* 0x000000010606a824 */ /* 0x000fca00078e0209 */
[----:B------:R0:W-:Y:S02]  /*10c0*/  @!P2 STS.64 [R6+0x8], R4 ;  /* 0x000008040600a388 */ /* 0x0001e40000000a00 */
.L_x_88:
[----:B------:R-:W-:Y:S05]  /*10d0*/  BSYNC.RECONVERGENT B1 ;  /* 0x0000000000017941 */ /* 0x000fea0003800200 */
.L_x_87:
[----:B------:R-:W-:Y:S01]  /*10e0*/  BAR.SYNC.DEFER_BLOCKING 0x0 ;  /* 0x0000000000007b1d */ /* 0x000fe20000010000 */
[----:B------:R-:W-:-:S13]  /*10f0*/  ISETP.NE.AND P0, PT, R7, RZ, PT ;  /* 0x000000ff0700720c */ /* 0x000fda0003f05270 */
[----:B------:R-:W-:Y:S05]  /*1100*/  @P0 BRA `(.L_x_89) ;  /* 0x0000002400f40947 */ /* 0x000fea0003800000 */
[----:B------:R-:W5:Y:S01]  /*1110*/  S2UR UR5, SR_CgaCtaId ;  /* 0x00000000000579c3 */ /* 0x000f620000008800 */
[----:B------:R-:W-:Y:S02]  /*1120*/  UMOV UR4, 0x400 ;  /* 0x0000040000047882 */ /* 0x000fe40000000000 */
[----:B-----5:R-:W-:-:S09]  /*1130*/  ULEA UR4, UR5, UR4, 0x18 ;  /* 0x0000000405047291 */ /* 0x020fd2000f8ec0ff */
[----:B0--34-:R-:W0:Y:S04]  /*1140*/  LDS.128 R4, [UR4+0x10] ;  /* 0x00001004ff047984 */ /* 0x019e280008000c00 */
[----:B-1----:R-:W1:Y:S04]  /*1150*/  LDS.128 R8, [UR4+0x20] ;  /* 0x00002004ff087984 */ /* 0x002e680008000c00 */
        /* <DEDUP_REMOVED lines=39> */
.L_x_78:
        /* <DEDUP_REMOVED lines=10> */
[C---:B------:R-:W-:Y:S01]  /*1470*/  ISETP.GE.AND P0, PT, R11.reuse, R4, PT ;  /* 0x000000040b00720c */ /* 0x040fe20003f06270 */
[----:B------:R-:W-:-:S03]  /*1480*/  VIADD R5, R11, 0x4 ;  /* 0x000000040b057836 */ /* 0x000fc60000000000 */
[-C--:B------:R-:W-:Y:S01]  /*1490*/  ISETP.GT.AND P5, PT, R3, R4.reuse, PT ;  /* 0x000000040300720c */ /* 0x080fe20003fa4270 */
[----:B------:R-:W-:Y:S01]  /*14a0*/  VIADD R3, R11, 0x8 ;  /* 0x000000080b037836 */ /* 0x000fe20000000000 */
[-C--:B------:R-:W-:Y:S01]  /*14b0*/  ISETP.GT.AND P4, PT, R5, R4.reuse, PT ;  /* 0x000000040500720c */ /* 0x080fe20003f84270 */
[----:B------:R-:W-:Y:S02]  /*14c0*/  VIADD R11, R11, 0x10 ;  /* 0x000000100b0b7836 */ /* 0x000fe40000000000 */
[----:B-----5:R-:W-:Y:S01]  /*14d0*/  IMAD.MOV.U32 R5, RZ, RZ, R9 ;  /* 0x000000ffff057224 */ /* 0x020fe200078e0009 */
[-C--:B------:R-:W-:Y:S01]  /*14e0*/  ISETP.GT.AND P3, PT, R3, R4.reuse, PT ;  /* 0x000000040300720c */ /* 0x080fe20003f64270 */
[----:B------:R-:W0:Y:S01]  /*14f0*/  @!P1 S2R R13, SR_CgaCtaId ;  /* 0x00000000000d9919 */ /* 0x000e220000008800 */
[----:B------:R-:W-:Y:S01]  /*1500*/  @!P1 MOV R2, 0x400 ;  /* 0x0000040000029802 */ /* 0x000fe20000000f00 */
[----:B------:R-:W-:Y:S01]  /*1510*/  IMAD.MOV.U32 R3, RZ, RZ, R6 ;  /* 0x000000ffff037224 */ /* 0x000fe200078e0006 */
[----:B------:R-:W-:-:S02]  /*1520*/  ISETP.GT.AND P2, PT, R11, R4, PT ;  /* 0x000000040b00720c */ /* 0x000fc40003f44270 */
[----:B------:R1:W2:Y:S01]  /*1530*/  SHFL.DOWN PT, R11, R6, 0x1, R4 ;  /* 0x08200000060b7989 */ /* 0x0002a200000e0004 */
[----:B0-----:R-:W-:Y:S02]  /*1540*/  @!P1 LEA R13, R13, R2, 0x18 ;  /* 0x000000020d0d9211 */ /* 0x001fe400078ec0ff */
[----:B------:R-:W-:-:S04]  /*1550*/  @!P1 SHF.R.U32.HI R2, RZ, 0x2, R7 ;  /* 0x00000002ff029819 */ /* 0x000fc80000011607 */
[----:B------:R-:W-:-:S05]  /*1560*/  @!P1 LOP3.LUT R2, R2, 0xf8, RZ, 0xc0, !PT ;  /* 0x000000f802029812 */ /* 0x000fca00078ec0ff */
[----:B------:R-:W-:Y:S02]  /*1570*/  @!P1 IMAD.IADD R13, R2, 0x1, R13 ;  /* 0x00000001020d9824 */ /* 0x000fe400078e020d */
[----:B------:R1:W0:Y:S01]  /*1580*/  SHFL.DOWN PT, R2, R9, 0x1, R4 ;  /* 0x0820000009027989 */ /* 0x00022200000e0004 */
[----:B--2---:R-:W-:Y:S05]  /*1590*/  @P0 BRA `(.L_x_91) ;  /* 0x00000000001c0947 */ /* 0x004fea0003800000 */
[----:B0-----:R-:W-:Y:S01]  /*15a0*/  FSETP.GT.AND P6, PT, R9, R2, PT ;  /* 0x000000020900720b */ /* 0x001fe20003fc4000 */
[----:B------:R-:W-:Y:S02]  /*15b0*/  IMAD.MOV.U32 R3, RZ, RZ, R11 ;  /* 0x000000ffff037224 */ /* 0x000fe400078e000b */
[----:B------:R-:W-:-:S10]  /*15c0*/  IMAD.MOV.U32 R5, RZ, RZ, R2 ;  /* 0x000000ffff057224 */ /* 0x000fd400078e0002 */
[----:B------:R-:W-:-:S04]  /*15d0*/  @!P6 ISETP.GE.AND P0, PT, R11, R6, PT ;  /* 0x000000060b00e20c */ /* 0x000fc80003f06270 */
[----:B------:R-:W-:-:S04]  /*15e0*/  @!P6 FSETP.EQ.AND P0, PT, R9, R2, !P0 ;  /* 0x000000020900e20b */ /* 0x000fc80004702000 */
[----:B------:R-:W-:Y:S02]  /*15f0*/  @!P6 SEL R3, R11, R6, P0 ;  /* 0x000000060b03e207 */ /* 0x000fe40000000000 */
[----:B------:R-:W-:-:S07]  /*1600*/  @!P6 FSEL R5, R2, R9, P0 ;  /* 0x000000090205e208 */ /* 0x000fce0000000000 */
.L_x_91:
[----:B------:R-:W-:Y:S05]  /*1610*/  BSYNC.RECONVERGENT B1 ;  /* 0x0000000000017941 */ /* 0x000fea0003800200 */
.L_x_90:
[----:B0-----:R0:W2:Y:S01]  /*1620*/  SHFL.DOWN PT, R2, R3, 0x2, R4 ;  /* 0x0840000003027989 */ /* 0x0010a200000e0004 */
[----:B------:R-:W-:Y:S01]  /*1630*/  BSSY.RECONVERGENT B1, `(.L_x_92) ;  /* 0x000000c000017945 */ /* 0x000fe20003800200 */
[----:B-1----:R-:W-:Y:S02]  /*1640*/  IMAD.MOV.U32 R9, RZ, RZ, R3 ;  /* 0x000000ffff097224 */ /* 0x002fe400078e0003 */
[----:B------:R0:W1:Y:S01]  /*1650*/  SHFL.DOWN PT, R6, R5, 0x2, R4 ;  /* 0x0840000005067989 */ /* 0x00006200000e0004 */
[----:B------:R-:W-:Y:S01]  /*1660*/  IMAD.MOV.U32 R11, RZ, RZ, R5 ;  /* 0x000000ffff0b7224 */ /* 0x000fe200078e0005 */
[----:B------:R-:W-:Y:S06]  /*1670*/  @P5 BRA `(.L_x_93) ;  /* 0x00000000001c5947 */ /* 0x000fec0003800000 */
[----:B-1----:R-:W-:Y:S01]  /*1680*/  FSETP.GT.AND P5, PT, R5, R6, PT ;  /* 0x000000060500720b */ /* 0x002fe20003fa4000 */
[----:B--2---:R-:W-:Y:S02]  /*1690*/  IMAD.MOV.U32 R9, RZ, RZ, R2 ;  /* 0x000000ffff097224 */ /* 0x004fe400078e0002 */
[----:B------:R-:W-:-:S10]  /*16a0*/  IMAD.MOV.U32 R11, RZ, RZ, R6 ;  /* 0x000000ffff0b7224 */ /* 0x000fd400078e0006 */
[----:B------:R-:W-:-:S04]  /*16b0*/  @!P5 ISETP.GE.AND P0, PT, R2, R3, PT ;  /* 0x000000030200d20c */ /* 0x000fc80003f06270 */
[----:B------:R-:W-:-:S04]  /*16c0*/  @!P5 FSETP.EQ.AND P0, PT, R5, R6, !P0 ;  /* 0x000000060500d20b */ /* 0x000fc80004702000 */
[----:B------:R-:W-:Y:S02]  /*16d0*/  @!P5 SEL R9, R2, R3, P0 ;  /* 0x000000030209d207 */ /* 0x000fe40000000000 */
[----:B------:R-:W-:-:S07]  /*16e0*/  @!P5 FSEL R11, R6, R5, P0 ;  /* 0x00000005060bd208 */ /* 0x000fce0000000000 */
.L_x_93:
[----:B------:R-:W-:Y:S05]  /*16f0*/  BSYNC.RECONVERGENT B1 ;  /* 0x0000000000017941 */ /* 0x000fea0003800200 */
.L_x_92:
[----:B--2---:R2:W3:Y:S01]  /*1700*/  SHFL.DOWN PT, R2, R9, 0x4, R4 ;  /* 0x0880000009027989 */ /* 0x0044e200000e0004 */
[----:B------:R-:W-:Y:S01]  /*1710*/  BSSY.RECONVERGENT B1, `(.L_x_94) ;  /* 0x000000c000017945 */ /* 0x000fe20003800200 */
[----:B0-----:R-:W-:Y:S02]  /*1720*/  IMAD.MOV.U32 R3, RZ, RZ, R9 ;  /* 0x000000ffff037224 */ /* 0x001fe400078e0009 */
[----:B-1----:R2:W0:Y:S01]  /*1730*/  SHFL.DOWN PT, R6, R11, 0x4, R4 ;  /* 0x088000000b067989 */ /* 0x00242200000e0004 */
        /* <DEDUP_REMOVED lines=9> */
.L_x_95:
[----:B------:R-:W-:Y:S05]  /*17d0*/  BSYNC.RECONVERGENT B1 ;  /* 0x0000000000017941 */ /* 0x000fea0003800200 */
.L_x_94:
        /* <DEDUP_REMOVED lines=13> */
.L_x_97:
[----:B------:R-:W-:Y:S05]  /*18b0*/  BSYNC.RECONVERGENT B1 ;  /* 0x0000000000017941 */ /* 0x000fea0003800200 */
.L_x_96:
[----:B0-----:R0:W2:Y:S01]  /*18c0*/  SHFL.DOWN PT, R6, R9, 0x10, R4 ;  /* 0x0a00000009067989 */ /* 0x0010a200000e0004 */
[----:B------:R-:W-:Y:S01]  /*18d0*/  BSSY.RECONVERGENT B1, `(.L_x_98) ;  /* 0x000000c000017945 */ /* 0x000fe20003800200 */
[----:B---3--:R-:W-:Y:S02]  /*18e0*/  IMAD.MOV.U32 R2, RZ, RZ, R9 ;  /* 0x000000ffff027224 */ /* 0x008fe400078e0009 */
[----:B------:R0:W3:Y:S01]  /*18f0*/  SHFL.DOWN PT, R10, R11, 0x10, R4 ;  /* 0x0a0000000b0a7989 */ /* 0x0000e200000e0004 */
[----:B-1----:R-:W-:Y:S01]  /*1900*/  IMAD.MOV.U32 R3, RZ, RZ, R11 ;  /* 0x000000ffff037224 */ /* 0x002fe200078e000b */
[----:B------:R-:W-:Y:S06]  /*1910*/  @P2 BRA `(.L_x_99) ;  /* 0x00000000001c2947 */ /* 0x000fec0003800000 */
[----:B---3--:R-:W-:Y:S01]  /*1920*/  FSETP.GT.AND P2, PT, R11, R10, PT ;  /* 0x0000000a0b00720b */ /* 0x008fe20003f44000 */
[----:B--2---:R-:W-:Y:S02]  /*1930*/  IMAD.MOV.U32 R2, RZ, RZ, R6 ;  /* 0x000000ffff027224 */ /* 0x004fe400078e0006 */
[----:B------:R-:W-:-:S10]  /*1940*/  IMAD.MOV.U32 R3, RZ, RZ, R10 ;  /* 0x000000ffff037224 */ /* 0x000fd400078e000a */
[----:B------:R-:W-:-:S04]  /*1950*/  @!P2 ISETP.GE.AND P0, PT, R6, R9, PT ;  /* 0x000000090600a20c */ /* 0x000fc80003f06270 */
[----:B------:R-:W-:-:S04]  /*1960*/  @!P2 FSETP.EQ.AND P0, PT, R11, R10, !P0 ;  /* 0x0000000a0b00a20b */ /* 0x000fc80004702000 */
[----:B------:R-:W-:Y:S02]  /*1970*/  @!P2 SEL R2, R6, R9, P0 ;  /* 0x000000090602a207 */ /* 0x000fe40000000000 */
[----:B------:R-:W-:-:S07]  /*1980*/  @!P2 FSEL R3, R10, R11, P0 ;  /* 0x0000000b0a03a208 */ /* 0x000fce0000000000 */
.L_x_99:
[----:B------:R-:W-:Y:S05]  /*1990*/  BSYNC.RECONVERGENT B1 ;  /* 0x0000000000017941 */ /* 0x000fea0003800200 */
.L_x_98:
[----:B------:R-:W-:Y:S01]  /*19a0*/  ISETP.GE.AND P0, PT, R8, 0x21, PT ;  /* 0x000000210800780c */ /* 0x000fe20003f06270 */
[----:B------:R1:W-:Y:S01]  /*19b0*/  @!P1 STS.64 [R13+0x8], R2 ;  /* 0x000008020d009388 */ /* 0x0003e20000000a00 */
[----:B------:R-:W-:Y:S02]  /*19c0*/  BAR.SYNC.DEFER_BLOCKING 0x0 ;  /* 0x0000000000007b1d */ /* 0x000fe40000010000 */
[----:B------:R-:W-:-:S13]  /*19d0*/  ISETP.NE.OR P0, PT, R7, RZ, !P0 ;  /* 0x000000ff0700720c */ /* 0x000fda0004705670 */
[----:B-1----:R-:W-:Y:S05]  /*19e0*/  @P0 BRA `(.L_x_89) ;  /* 0x0000001c00bc0947 */ /* 0x002fea0003800000 */
[----:B------:R-:W1:Y:S01]  /*19f0*/  S2UR UR5, SR_CgaCtaId ;  /* 0x00000000000579c3 */ /* 0x000e620000008800 */
[----:B------:R-:W-:Y:S01]  /*1a00*/  UMOV UR4, 0x400 ;  /* 0x0000040000047882 */ /* 0x000fe20000000000 */
[----:B------:R-:W-:Y:S01]  /*1a10*/  ISETP.GE.U32.AND P2, PT, R8, 0x41, PT ;  /* 0x000000410800780c */ /* 0x000fe20003f46070 */
[----:B-1----:R-:W-:-:S09]  /*1a20*/  ULEA UR4, UR5, UR4, 0x18 ;  /* 0x0000000405047291 */ /* 0x002fd2000f8ec0ff */
        /* <DEDUP_REMOVED lines=64> */
.L_x_65:
[----:B------:R-:W0:Y:S01]  /*1e30*/  S2R R7, SR_TID.X ;  /* 0x0000000000077919 */ /* 0x000e220000002100 */
[----:B------:R-:W1:Y:S01]  /*1e40*/  LDCU.64 UR8, c[0x0][0x380] ;  /* 0x00007000ff0877ac */ /* 0x000e620008000a00 */
[----:B------:R-:W2:Y:S01]  /*1e50*/  LDCU UR5, c[0x0][0x388] ;  /* 0x00007100ff0577ac */ /* 0x000ea20008000800 */
[----:B-1----:R-:W-:Y:S02]  /*1e60*/  IMAD.U32 R2, RZ, RZ, UR8 ;  /* 0x00000008ff027e24 */ /* 0x002fe4000f8e00ff */
[----:B------:R-:W-:Y:S02]  /*1e70*/  IMAD.U32 R3, RZ, RZ, UR9 ;  /* 0x00000009ff037e24 */ /* 0x000fe4000f8e00ff */
[----:B0-----:R-:W-:-:S04]  /*1e80*/  IMAD R4, R0, 0x800, R7 ;  /* 0x0000080000047824 */ /* 0x001fc800078e0207 */
[----:B--2---:R-:W-:-:S04]  /*1e90*/  VIADD R27, R4, UR5 ;  /* 0x00000005041b7c36 */ /* 0x004fc80008000000 */
[----:B------:R-:W-:-:S05]  /*1ea0*/  IMAD.WIDE R4, R27, 0x4, R2 ;  /* 0x000000041b047825 */ /* 0x000fca00078e0202 */
[----:B------:R-:W2:Y:S04]  /*1eb0*/  LDG.E R6, desc[UR6][R4.64] ;  /* 0x0000000604067981 */ /* 0x000ea8000c1e1900 */
[----:B------:R-:W2:Y:S04]  /*1ec0*/  LDG.E R13, desc[UR6][R4.64+0x400] ;  /* 0x00040006040d7981 */ /* 0x000ea8000c1e1900 */
[----:B------:R-:W3:Y:S04]  /*1ed0*/  LDG.E R15, desc[UR6][R4.64+0x800] ;  /* 0x00080006040f7981 */ /* 0x000ee8000c1e1900 */
[----:B------:R-:W4:Y:S04]  /*1ee0*/  LDG.E R17, desc[UR6][R4.64+0xc00] ;  /* 0x000c000604117981 */ /* 0x000f28000c1e1900 */
[----:B------:R-:W5:Y:S04]  /*1ef0*/  LDG.E R19, desc[UR6][R4.64+0x1000] ;  /* 0x0010000604137981 */ /* 0x000f68000c1e1900 */
[----:B------:R-:W5:Y:S04]  /*1f00*/  LDG.E R21, desc[UR6][R4.64+0x1400] ;  /* 0x0014000604157981 */ /* 0x000f68000c1e1900 */
[----:B------:R-:W5:Y:S04]  /*1f10*/  LDG.E R23, desc[UR6][R4.64+0x1800] ;  /* 0x0018000604177981 */ /* 0x000f68000c1e1900 */
[----:B------:R0:W5:Y:S01]  /*1f20*/  LDG.E R25, desc[UR6][R4.64+0x1c00] ;  /* 0x001c000604197981 */ /* 0x000162000c1e1900 */
[----:B------:R-:W-:Y:S01]  /*1f30*/  ISETP.GE.AND P0, PT, R27, 0x7fffff00, PT ;  /* 0x7fffff001b00780c */ /* 0x000fe20003f06270 */
[----:B------:R-:W-:-:S02]  /*1f40*/  IMAD.MOV.U32 R9, RZ, RZ, R27 ;  /* 0x000000ffff097224 */ /* 0x000fc400078e001b */
[C---:B------:R-:W-:Y:S02]  /*1f50*/  VIADD R10, R27.reuse, 0x200 ;  /* 0x000002001b0a7836 */ /* 0x040fe40000000000 */
[----:B0-----:R-:W-:Y:S01]  /*1f60*/  VIADD R4, R27, 0x300 ;  /* 0x000003001b047836 */ /* 0x001fe20000000000 */
[----:B------:R-:W0:Y:S02]  /*1f70*/  LDC R5, c[0x0][0x3b4] ;  /* 0x0000ed00ff057b82 */ /* 0x000e240000000800 */
[----:B0-----:R-:W-:-:S05]  /*1f80*/  IMAD.SHL.U32 R5, R5, 0x800, RZ ;  /* 0x0000080005057824 */ /* 0x001fca00078e00ff */
[----:B------:R-:W-:Y:S02]  /*1f90*/  ISETP.GE.AND P1, PT, R8, R5, PT ;  /* 0x000000050800720c */ /* 0x000fe40003f26270 */
[----:B--2---:R-:W-:-:S04]  /*1fa0*/  FSETP.NEU.OR P0, PT, R6, R13, !P0 ;  /* 0x0000000d0600720b */ /* 0x004fc8000470d400 */
[----:B------:R-:W-:-:S13]  /*1fb0*/  FSETP.GEU.AND P0, PT, R13, R6, P0 ;  /* 0x000000060d00720b */ /* 0x000fda000070e000 */
[----:B------:R-:W-:Y:S02]  /*1fc0*/  @!P0 VIADD R9, R9, 0x100 ;  /* 0x0000010009098836 */ /* 0x000fe40000000000 */
[----:B------:R-:W-:-:S03]  /*1fd0*/  @!P0 IMAD.MOV.U32 R6, RZ, RZ, R13 ;  /* 0x000000ffff068224 */ /* 0x000fc600078e000d */
[----:B------:R-:W-:-:S04]  /*1fe0*/  ISETP.GE.AND P0, PT, R10, R9, PT ;  /* 0x000000090a00720c */ /* 0x000fc80003f06270 */
[----:B---3--:R-:W-:-:S04]  /*1ff0*/  FSETP.NEU.OR P0, PT, R6, R15, P0 ;  /* 0x0000000f0600720b */ /* 0x008fc8000070d400 */
[----:B------:R-:W-:-:S13]  /*2000*/  FSETP.GEU.AND P0, PT, R15, R6, P0 ;  /* 0x000000060f00720b */ /* 0x000fda000070e000 */
[----:B------:R-:W-:Y:S02]  /*2010*/  @!P0 IMAD.MOV.U32 R9, RZ, RZ, R10 ;  /* 0x000000ffff098224 */ /* 0x000fe400078e000a */
[----:B------:R-:W-:-:S03]  /*2020*/  @!P0 IMAD.MOV.U32 R6, RZ, RZ, R15 ;  /* 0x000000ffff068224 */ /* 0x000fc600078e000f */
[----:B------:R-:W-:-:S04]  /*2030*/  ISETP.GE.AND P0, PT, R4, R9, PT ;  /* 0x000000090400720c */ /* 0x000fc80003f06270 */
[----:B----4-:R-:W-:-:S04]  /*2040*/  FSETP.NEU.OR P0, PT, R6, R17, P0 ;  /* 0x000000110600720b */ /* 0x010fc8000070d400 */
[----:B------:R-:W-:-:S13]  /*2050*/  FSETP.GEU.AND P0, PT, R17, R6, P0 ;  /* 0x000000061100720b */ /* 0x000fda000070e000 */
[----:B------:R-:W-:Y:S02]  /*2060*/  @!P0 IMAD.MOV.U32 R9, RZ, RZ, R4 ;  /* 0x000000ffff098224 */ /* 0x000fe400078e0004 */
[----:B------:R-:W-:Y:S02]  /*2070*/  VIADD R4, R27, 0x400 ;  /* 0x000004001b047836 */ /* 0x000fe40000000000 */
[----:B------:R-:W-:-:S03]  /*2080*/  @!P0 IMAD.MOV.U32 R6, RZ, RZ, R17 ;  /* 0x000000ffff068224 */ /* 0x000fc600078e0011 */
[----:B------:R-:W-:-:S04]  /*2090*/  ISETP.GE.AND P0, PT, R4, R9, PT ;  /* 0x000000090400720c */ /* 0x000fc80003f06270 */
[----:B-----5:R-:W-:-:S04]  /*20a0*/  FSETP.NEU.OR P0, PT, R6, R19, P0 ;  /* 0x000000130600720b */ /* 0x020fc8000070d400 */
[----:B------:R-:W-:-:S13]  /*20b0*/  FSETP.GEU.AND P0, PT, R19, R6, P0 ;  /* 0x000000061300720b */ /* 0x000fda000070e000 */
[----:B------:R-:W-:Y:S02]  /*20c0*/  @!P0 IMAD.MOV.U32 R9, RZ, RZ, R4 ;  /* 0x000000ffff098224 */ /* 0x000fe400078e0004 */
[----:B------:R-:W-:Y:S02]  /*20d0*/  VIADD R4, R27, 0x500 ;  /* 0x000005001b047836 */ /* 0x000fe40000000000 */
[----:B------:R-:W-:-:S03]  /*20e0*/  @!P0 IMAD.MOV.U32 R6, RZ, RZ, R19 ;  /* 0x000000ffff068224 */ /* 0x000fc600078e0013 */
[----:B------:R-:W-:-:S04]  /*20f0*/  ISETP.GE.AND P0, PT, R4, R9, PT ;  /* 0x000000090400720c */ /* 0x000fc80003f06270 */
[----:B------:R-:W-:-:S04]  /*2100*/  FSETP.NEU.OR P0, PT, R6, R21, P0 ;  /* 0x000000150600720b */ /* 0x000fc8000070d400 */
        /* <DEDUP_REMOVED lines=14> */
[----:B------:R-:W-:Y:S01]  /*21f0*/  @!P0 IMAD.MOV.U32 R6, RZ, RZ, R25 ;  /* 0x000000ffff068224 */ /* 0x000fe200078e0019 */
[----:B------:R-:W-:Y:S06]  /*2200*/  @!P1 BRA `(.L_x_100) ;  /* 0x0000000c00b89947 */ /* 0x000fec0003800000 */
[----:B------:R-:W-:Y:S01]  /*2210*/  VIADD R13, R11, 0xfffff800 ;  /* 0xfffff8000b0d7836 */ /* 0x000fe20000000000 */
[----:B------:R-:W-:Y:S01]  /*2220*/  UMOV UR4, URZ ;  /* 0x000000ff00047c82 */ /* 0x000fe20008000000 */
[----:B------:R-:W-:-:S05]  /*2230*/  IMAD R4, R0, 0x800, R5 ;  /* 0x0000080000047824 */ /* 0x000fca00078e0205 */
[----:B------:R-:W-:-:S13]  /*2240*/  ISETP.GT.AND P0, PT, R4, R13, PT ;  /* 0x0000000d0400720c */ /* 0x000fda0003f04270 */
[----:B------:R-:W-:Y:S05]  /*2250*/  @P0 BRA `(.L_x_101) ;  /* 0x00000004001c0947 */ /* 0x000fea0003800000 */
[----:B------:R-:W0:Y:S01]  /*2260*/  LDC R8, c[0x0][0x3b0] ;  /* 0x0000ec00ff087b82 */ /* 0x000e220000000800 */
[----:B------:R-:W-:Y:S01]  /*2270*/  VIADD R15, R7, UR5 ;  /* 0x00000005070f7c36 */ /* 0x000fe20008000000 */
[----:B------:R-:W1:Y:S01]  /*2280*/  LDCU.64 UR8, c[0x0][0x380] ;  /* 0x00007000ff0877ac */ /* 0x000e620008000a00 */
[----:B------:R-:W-:-:S05]  /*2290*/  NOP ;  /* 0x0000000000007918 */ /* 0x000fca0000000000 */
.L_x_102:
[----:B------:R-:W-:Y:S02]  /*22a0*/  IMAD.IADD R12, R15, 0x1, R4 ;  /* 0x000000010f0c7824 */ /* 0x000fe400078e0204 */
[----:B-1----:R-:W-:Y:S02]  /*22b0*/  IMAD.U32 R2, RZ, RZ, UR8 ;  /* 0x00000008ff027e24 */ /* 0x002fe4000f8e00ff */
[----:B------:R-:W-:Y:S02]  /*22c0*/  IMAD.U32 R3, RZ, RZ, UR9 ;  /* 0x00000009ff037e24 */ /* 0x000fe4000f8e00ff */
[----:B------:R-:W-:-:S05]  /*22d0*/  IMAD.WIDE R10, R12, 0x4, R2 ;  /* 0x000000040c0a7825 */ /* 0x000fca00078e0202 */
[----:B------:R-:W2:Y:S04]  /*22e0*/  LDG.E R17, desc[UR6][R10.64] ;  /* 0x000000060a117981 */ /* 0x000ea8000c1e1900 */
[----:B------:R-:W3:Y:S04]  /*22f0*/  LDG.E R19, desc[UR6][R10.64+0x400] ;  /* 0x000400060a137981 */ /* 0x000ee8000c1e1900 */
[----:B------:R-:W4:Y:S04]  /*2300*/  LDG.E R21, desc[UR6][R10.64+0x800] ;  /* 0x000800060a157981 */ /* 0x000f28000c1e1900 */
[----:B------:R-:W5:Y:S04]  /*2310*/  LDG.E R23, desc[UR6][R10.64+0xc00] ;  /* 0x000c00060a177981 */ /* 0x000f68000c1e1900 */
[----:B------:R-:W5:Y:S04]  /*2320*/  LDG.E R25, desc[UR6][R10.64+0x1000] ;  /* 0x001000060a197981 */ /* 0x000f68000c1e1900 */
[----:B------:R-:W5:Y:S04]  /*2330*/  LDG.E R27, desc[UR6][R10.64+0x1400] ;  /* 0x001400060a1b7981 */ /* 0x000f68000c1e1900 */
[----:B------:R-:W5:Y:S04]  /*2340*/  LDG.E R29, desc[UR6][R10.64+0x1800] ;  /* 0x001800060a1d7981 */ /* 0x000f68000c1e1900 */
[----:B------:R1:W5:Y:S01]  /*2350*/  LDG.E R16, desc[UR6][R10.64+0x1c00] ;  /* 0x001c00060a107981 */ /* 0x000362000c1e1900 */
[C---:B------:R-:W-:Y:S01]  /*2360*/  ISETP.GE.AND P0, PT, R12.reuse, R9, PT ;  /* 0x000000090c00720c */ /* 0x040fe20003f06270 */
[----:B------:R-:W-:-:S02]  /*2370*/  VIADD R14, R12, 0x100 ;  /* 0x000001000c0e7836 */ /* 0x000fc40000000000 */
[----:B-1----:R-:W-:Y:S02]  /*2380*/  VIADD R10, R12, 0x200 ;  /* 0x000002000c0a7836 */ /* 0x002fe40000000000 */
[----:B0-----:R-:W-:Y:S01]  /*2390*/  IMAD.MOV.U32 R11, RZ, RZ, R8 ;  /* 0x000000ffff0b7224 */ /* 0x001fe200078e0008 */
[----:B--2---:R-:W-:-:S04]  /*23a0*/  FSETP.NEU.OR P0, PT, R6, R17, P0 ;  /* 0x000000110600720b */ /* 0x004fc8000070d400 */
[----:B------:R-:W-:-:S13]  /*23b0*/  FSETP.GEU.AND P0, PT, R17, R6, P0 ;  /* 0x000000061100720b */ /* 0x000fda000070e000 */
[----:B------:R-:W-:Y:S02]  /*23c0*/  @!P0 IMAD.MOV.U32 R9, RZ, RZ, R12 ;  /* 0x000000ffff098224 */ /* 0x000fe400078e000c */
        /* <DEDUP_REMOVED lines=28> */
[C---:B------:R-:W-:Y:S02]  /*2590*/  VIADD R10, R12.reuse, 0x600 ;  /* 0x000006000c0a7836 */ /* 0x040fe40000000000 */
[----:B------:R-:W-:Y:S02]  /*25a0*/  @!P0 IMAD.MOV.U32 R6, RZ, RZ, R27 ;  /* 0x000000ffff068224 */ /* 0x000fe400078e001b */
[----:B------:R-:W-:Y:S01]  /*25b0*/  VIADD R12, R12, 0x700 ;  /* 0x000007000c0c7836 */ /* 0x000fe20000000000 */
[----:B------:R-:W-:-:S04]  /*25c0*/  ISETP.GE.AND P0, PT, R10, R9, PT ;  /* 0x000000090a00720c */ /* 0x000fc80003f06270 */
[----:B------:R-:W-:-:S04]  /*25d0*/  FSETP.NEU.OR P0, PT, R6, R29, P0 ;  /* 0x0000001d0600720b */ /* 0x000fc8000070d400 */
[----:B------:R-:W-:-:S13]  /*25e0*/  FSETP.GEU.AND P0, PT, R29, R6, P0 ;  /* 0x000000061d00720b */ /* 0x000fda000070e000 */
[----:B------:R-:W-:Y:S02]  /*25f0*/  @!P0 IMAD.MOV.U32 R9, RZ, RZ, R10 ;  /* 0x000000ffff098224 */ /* 0x000fe400078e000a */
[----:B------:R-:W-:Y:S02]  /*2600*/  @!P0 IMAD.MOV.U32 R6, RZ, RZ, R29 ;  /* 0x000000ffff068224 */ /* 0x000fe400078e001d */
[----:B------:R-:W-:Y:S01]  /*2610*/  IMAD.IADD R10, R11, 0x1, -R4 ;  /* 0x000000010b0a7824 */ /* 0x000fe200078e0a04 */
[----:B------:R-:W-:-:S04]  /*2620*/  ISETP.GE.AND P0, PT, R12, R9, PT ;  /* 0x000000090c00720c */ /* 0x000fc80003f06270 */
[----:B------:R-:W-:Y:S02]  /*2630*/  FSETP.NEU.OR P0, PT, R6, R16, P0 ;  /* 0x000000100600720b */ /* 0x000fe4000070d400 */
[----:B------:R-:W-:Y:S02]  /*2640*/  ISETP.GE.AND P1, PT, R10, R5, PT ;  /* 0x000000050a00720c */ /* 0x000fe40003f26270 */
[----:B------:R-:W-:-:S13]  /*2650*/  FSETP.GEU.AND P0, PT, R16, R6, P0 ;  /* 0x000000061000720b */ /* 0x000fda000070e000 */
[----:B------:R-:W-:Y:S02]  /*2660*/  @!P0 IMAD.MOV.U32 R9, RZ, RZ, R12 ;  /* 0x000000ffff098224 */ /* 0x000fe400078e000c */
[----:B------:R-:W-:Y:S01]  /*2670*/  @!P0 IMAD.MOV.U32 R6, RZ, RZ, R16 ;  /* 0x000000ffff068224 */ /* 0x000fe200078e0010 */
[----:B------:R-:W-:Y:S06]  /*2680*/  @!P1 BRA `(.L_x_100) ;  /* 0x0000000800989947 */ /* 0x000fec0003800000 */
[----:B------:R-:W-:Y:S01]  /*2690*/  IMAD.IADD R4, R4, 0x1, R5 ;  /* 0x0000000104047824 */ /* 0x000fe200078e0205 */
[----:B------:R-:W-:-:S04]  /*26a0*/  UIADD3 UR4, UPT, UPT, UR4, 0x1, URZ ;  /* 0x0000000104047890 */ /* 0x000fc8000fffe0ff */
[----:B------:R-:W-:-:S13]  /*26b0*/  ISETP.GT.AND P0, PT, R4, R13, PT ;  /* 0x0000000d0400720c */ /* 0x000fda0003f04270 */
[----:B------:R-:W-:Y:S05]  /*26c0*/  @!P0 BRA `(.L_x_102) ;  /* 0xfffffff800f48947 */ /* 0x000fea000383ffff */
.L_x_101:
[----:B------:R-:W-:Y:S01]  /*26d0*/  IMAD.IADD R8, R11, 0x1, -R4 ;  /* 0x000000010b087824 */ /* 0x000fe200078e0a04 */
[----:B------:R-:W-:Y:S04]  /*26e0*/  BSSY.RECONVERGENT B1, `(.L_x_100) ;  /* 0x00000a0000017945 */ /* 0x000fe80003800200 */
[----:B------:R-:W-:-:S04]  /*26f0*/  ISETP.GE.AND P0, PT, R7, R8, PT ;  /* 0x000000080700720c */ /* 0x000fc80003f06270 */
[----:B------:R-:W-:-:S13]  /*2700*/  ISETP.GE.OR P0, PT, R4, R11, P0 ;  /* 0x0000000b0400720c */ /* 0x000fda0000706670 */
[----:B------:R-:W-:Y:S05]  /*2710*/  @P0 BRA `(.L_x_103) ;  /* 0x0000000800700947 */ /* 0x000fea0003800000 */
[----:B------:R-:W0:Y:S01]  /*2720*/  LDC R12, c[0x0][0x3b4] ;  /* 0x0000ed00ff0c7b82 */ /* 0x000e220000000800 */
[----:B------:R-:W-:Y:S01]  /*2730*/  LOP3.LUT R8, RZ, R7, RZ, 0x33, !PT ;  /* 0x00000007ff087212 */ /* 0x000fe200078e33ff */
[----:B------:R-:W-:Y:S01]  /*2740*/  IMAD R10, R0, 0x800, R5 ;  /* 0x00000800000a7824 */ /* 0x000fe200078e0205 */
[----:B------:R-:W1:Y:S01]  /*2750*/  LDCU UR5, c[0x0][0x388] ;  /* 0x00007100ff0577ac */ /* 0x000e620008000800 */
[----:B------:R-:W-:Y:S02]  /*2760*/  BSSY.RECONVERGENT B2, `(.L_x_104) ;  /* 0x000004e000027945 */ /* 0x000fe40003800200 */
[----:B------:R-:W-:-:S04]  /*2770*/  IMAD.IADD R11, R8, 0x1, R11 ;  /* 0x00000001080b7824 */ /* 0x000fc800078e020b */
[----:B------:R-:W-:Y:S02]  /*2780*/  IMAD.IADD R5, R11, 0x1, -R10 ;  /* 0x000000010b057824 */ /* 0x000fe400078e0a0a */
[----:B-1----:R-:W-:Y:S02]  /*2790*/  VIADD R13, R4, UR5 ;  /* 0x00000005040d7c36 */ /* 0x002fe40008000000 */
[----:B0-----:R-:W-:-:S04]  /*27a0*/  IMAD R8, R12, UR4, RZ ;  /* 0x000000040c087c24 */ /* 0x001fc8000f8e02ff */
[----:B------:R-:W-:Y:S02]  /*27b0*/  IMAD R5, R8, -0x800, R5 ;  /* 0xfffff80008057824 */ /* 0x000fe400078e0205 */
[----:B------:R-:W-:-:S03]  /*27c0*/  IMAD.MOV.U32 R8, RZ, RZ, R7 ;  /* 0x000000ffff087224 */ /* 0x000fc600078e0007 */
[C---:B------:R-:W-:Y:S02]  /*27d0*/  ISETP.GE.U32.AND P0, PT, R5.reuse, 0x700, PT ;  /* 0x000007000500780c */ /* 0x040fe40003f06070 */
[----:B------:R-:W-:-:S04]  /*27e0*/  LEA.HI R10, R5, 0x1, RZ, 0x18 ;  /* 0x00000001050a7811 */ /* 0x000fc800078fc0ff */
[----:B------:R-:W-:-:S04]  /*27f0*/  LOP3.LUT R23, R10, 0x7, RZ, 0xc0, !PT ;  /* 0x000000070a177812 */ /* 0x000fc800078ec0ff */
[----:B------:R-:W-:-:S03]  /*2800*/  ISETP.NE.AND P1, PT, R23, RZ, PT ;  /* 0x000000ff1700720c */ /* 0x000fc60003f25270 */
[----:B------:R-:W-:Y:S10]  /*2810*/  @!P0 BRA `(.L_x_105) ;  /* 0x0000000400088947 */ /* 0x000ff40003800000 */
[----:B------:R-:W0:Y:S01]  /*2820*/  LDC.64 R2, c[0x0][0x380] ;  /* 0x0000e000ff027b82 */ /* 0x000e220000000a00 */
[----:B------:R-:W-:Y:S01]  /*2830*/  LOP3.LUT R14, R10, 0x1fffff8, RZ, 0xc0, !PT ;  /* 0x01fffff80a0e7812 */ /* 0x000fe200078ec0ff */
[----:B------:R-:W-:Y:S02]  /*2840*/  IMAD.MOV.U32 R19, RZ, RZ, RZ ;  /* 0x000000ffff137224 */ /* 0x000fe400078e00ff */
[----:B------:R-:W-:-:S07]  /*2850*/  IMAD.MOV.U32 R8, RZ, RZ, R7 ;  /* 0x000000ffff087224 */ /* 0x000fce00078e0007 */
.L_x_106:
[----:B------:R-:W-:-:S04]  /*2860*/  IMAD.IADD R16, R13, 0x1, R8 ;  /* 0x000000010d107824 */ /* 0x000fc800078e0208 */
[----:B0-----:R-:W-:-:S05]  /*2870*/  IMAD.WIDE R4, R16, 0x4, R2 ;  /* 0x0000000410047825 */ /* 0x001fca00078e0202 */
[----:B------:R-:W2:Y:S04]  /*2880*/  LDG.E R21, desc[UR6][R4.64] ;  /* 0x0000000604157981 */ /* 0x000ea8000c1e1900 */
[----:B------:R-:W3:Y:S04]  /*2890*/  LDG.E R22, desc[UR6][R4.64+0x400] ;  /* 0x0004000604167981 */ /* 0x000ee8000c1e1900 */
[----:B------:R-:W4:Y:S04]  /*28a0*/  LDG.E R25, desc[UR6][R4.64+0x800] ;  /* 0x0008000604197981 */ /* 0x000f28000c1e1900 */
[----:B------:R-:W5:Y:S04]  /*28b0*/  LDG.E R18, desc[UR6][R4.64+0xc00] ;  /* 0x000c000604127981 */ /* 0x000f68000c1e1900 */
[----:B------:R-:W5:Y:S04]  /*28c0*/  LDG.E R15, desc[UR6][R4.64+0x1000] ;  /* 0x00100006040f7981 */ /* 0x000f68000c1e1900 */
[----:B------:R-:W5:Y:S04]  /*28d0*/  LDG.E R12, desc[UR6][R4.64+0x1400] ;  /* 0x00140006040c7981 */ /* 0x000f68000c1e1900 */
[----:B------:R-:W5:Y:S01]  /*28e0*/  LDG.E R17, desc[UR6][R4.64+0x1800] ;  /* 0x0018000604117981 */ /* 0x000f62000c1e1900 */
[----:B------:R-:W-:Y:S01]  /*28f0*/  IMAD.MOV.U32 R20, RZ, RZ, R16 ;  /* 0x000000ffff147224 */ /* 0x000fe200078e0010 */
[----:B--2---:R-:W-:-:S13]  /*2900*/  FSETP.GEU.AND P2, PT, R21, R6, PT ;  /* 0x000000061500720b */ /* 0x004fda0003f4e000 */
        /* <DEDUP_REMOVED lines=22> */
[----:B-----5:R-:W-:-:S13]  /*2a70*/  FSETP.GEU.AND P3, PT, R18, R25, PT ;  /* 0x000000191200720b */ /* 0x020fda0003f6e000 */
        /* <DEDUP_REMOVED lines=21> */
[----:B------:R-:W-:Y:S02]  /*2bd0*/  ISETP.NE.AND P2, PT, R19, R14, PT ;  /* 0x0000000e1300720c */ /* 0x000fe40003f45270 */
[----:B--2---:R-:W-:-:S13]  /*2be0*/  FSETP.GEU.AND P3, PT, R6, R17, PT ;  /* 0x000000110600720b */ /* 0x004fda0003f6e000 */
[----:B------:R-:W-:-:S04]  /*2bf0*/  @P3 ISETP.GE.AND P0, PT, R9, R4, PT ;  /* 0x000000040900320c */ /* 0x000fc80003f06270 */
[----:B------:R-:W-:-:S04]  /*2c00*/  @P3 FSETP.EQ.AND P0, PT, R17, R6, !P0 ;  /* 0x000000061100320b */ /* 0x000fc80004702000 */
[----:B------:R-:W-:Y:S02]  /*2c10*/  @P3 SEL R9, R9, R4, P0 ;  /* 0x0000000409093207 */ /* 0x000fe40000000000 */
[----:B------:R-:W-:Y:S01]  /*2c20*/  @P3 FSEL R6, R6, R17, P0 ;  /* 0x0000001106063208 */ /* 0x000fe20000000000 */
[----:B------:R-:W-:Y:S06]  /*2c30*/  @P2 BRA `(.L_x_106) ;  /* 0xfffffffc00082947 */ /* 0x000fec000383ffff */
.L_x_105:
[----:B------:R-:W-:Y:S05]  /*2c40*/  BSYNC.RECONVERGENT B2 ;  /* 0x0000000000027941 */ /* 0x000fea0003800200 */
.L_x_104:
[----:B------:R-:W-:Y:S05]  /*2c50*/  @!P1 BRA `(.L_x_103) ;  /* 0x0000000400209947 */ /* 0x000fea0003800000 */
[----:B------:R-:W-:Y:S01]  /*2c60*/  ISETP.GE.U32.AND P0, PT, R23, 0x4, PT ;  /* 0x000000041700780c */ /* 0x000fe20003f06070 */
[----:B------:R-:W-:Y:S01]  /*2c70*/  BSSY.RECONVERGENT B2, `(.L_x_107) ;  /* 0x0000022000027945 */ /* 0x000fe20003800200 */
[----:B------:R-:W-:-:S11]  /*2c80*/  LOP3.LUT P1, R16, R10, 0x3, RZ, 0xc0, !PT ;  /* 0x000000030a107812 */ /* 0x000fd6000782c0ff */
[----:B------:R-:W-:Y:S05]  /*2c90*/  @!P0 BRA `(.L_x_108) ;  /* 0x00000000007c8947 */ /* 0x000fea0003800000 */
[----:B------:R-:W-:-:S04]  /*2ca0*/  IMAD.IADD R14, R13, 0x1, R8 ;  /* 0x000000010d0e7824 */ /* 0x000fc800078e0208 */
[----:B------:R-:W-:-:S05]  /*2cb0*/  IMAD.WIDE R4, R14, 0x4, R2 ;  /* 0x000000040e047825 */ /* 0x000fca00078e0202 */
[----:B------:R-:W2:Y:S04]  /*2cc0*/  LDG.E R15, desc[UR6][R4.64] ;  /* 0x00000006040f7981 */ /* 0x000ea8000c1e1900 */
[----:B------:R-:W3:Y:S04]  /*2cd0*/  LDG.E R12, desc[UR6][R4.64+0x400] ;  /* 0x00040006040c7981 */ /* 0x000ee8000c1e1900 */
[----:B------:R-:W4:Y:S01]  /*2ce0*/  LDG.E R19, desc[UR6][R4.64+0x800] ;  /* 0x0008000604137981 */ /* 0x000f22000c1e1900 */
[----:B------:R-:W-:Y:S02]  /*2cf0*/  IMAD.MOV.U32 R10, RZ, RZ, R14 ;  /* 0x000000ffff0a7224 */ /* 0x000fe400078e000e */
[----:B------:R-:W-:Y:S01]  /*2d00*/  VIADD R17, R14, 0x100 ;  /* 0x000001000e117836 */ /* 0x000fe20000000000 */
[----:B--2---:R-:W-:-:S13]  /*2d10*/  FSETP.GEU.AND P2, PT, R15, R6, PT ;  /* 0x000000060f00720b */ /* 0x004fda0003f4e000 */
        /* <DEDUP_REMOVED lines=21> */
[----:B------:R-:W-:Y:S02]  /*2e70*/  @P3 SEL R9, R9, R10, P0 ;  /* 0x0000000a09093207 */ /* 0x000fe40000000000 */
[----:B------:R-:W-:-:S07]  /*2e80*/  @P3 FSEL R6, R6, R19, P0 ;  /* 0x0000001306063208 */ /* 0x000fce0000000000 */
.L_x_108:
[----:B------:R-:W-:Y:S05]  /*2e90*/  BSYNC.RECONVERGENT B2 ;  /* 0x0000000000027941 */ /* 0x000fea0003800200 */
.L_x_107:
[----:B------:R-:W-:Y:S05]  /*2ea0*/  @!P1 BRA `(.L_x_103) ;  /* 0x00000000008c9947 */ /* 0x000fea0003800000 */
[----:B------:R-:W-:Y:S01]  /*2eb0*/  ISETP.NE.AND P0, PT, R16, 0x1, PT ;  /* 0x000000011000780c */ /* 0x000fe20003f05270 */
[----:B------:R-:W-:Y:S01]  /*2ec0*/  BSSY.RECONVERGENT B2, `(.L_x_109) ;  /* 0x0000018000027945 */ /* 0x000fe20003800200 */
[----:B------:R-:W-:Y:S01]  /*2ed0*/  LOP3.LUT P1, RZ, R11, 0x100, RZ, 0xc0, !PT ;  /* 0x000001000bff7812 */ /* 0x000fe2000782c0ff */
[----:B------:R-:W-:Y:S02]  /*2ee0*/  IMAD.MOV.U32 R10, RZ, RZ, R9 ;  /* 0x000000ffff0a7224 */ /* 0x000fe400078e0009 */
[----:B------:R-:W-:-:S08]  /*2ef0*/  IMAD.MOV.U32 R5, RZ, RZ, R6 ;  /* 0x000000ffff057224 */ /* 0x000fd000078e0006 */
[----:B------:R-:W-:Y:S05]  /*2f00*/  @!P0 BRA `(.L_x_110) ;  /* 0x00000000004c8947 */ /* 0x000fea0003800000 */
[----:B------:R-:W-:-:S04]  /*2f10*/  IMAD.IADD R12, R13, 0x1, R8 ;  /* 0x000000010d0c7824 */ /* 0x000fc800078e0208 */
[----:B------:R-:W-:-:S05]  /*2f20*/  IMAD.WIDE R4, R12, 0x4, R2 ;  /* 0x000000040c047825 */ /* 0x000fca00078e0202 */
        /* <DEDUP_REMOVED lines=17> */
.L_x_110:
[----:B------:R-:W-:Y:S05]  /*3040*/  BSYNC.RECONVERGENT B2 ;  /* 0x0000000000027941 */ /* 0x000fea0003800200 */
.L_x_109:
[----:B------:R-:W-:Y:S05]  /*3050*/  @P1 BRA `(.L_x_103) ;  /* 0x0000000000201947 */ /* 0x000fea0003800000 */
[----:B------:R-:W-:-:S04]  /*3060*/  IMAD.IADD R9, R13, 0x1, R8 ;  /* 0x000000010d097824 */ /* 0x000fc800078e0208 */
[----:B------:R-:W-:-:S05]  /*3070*/  IMAD.WIDE R2, R9, 0x4, R2 ;  /* 0x0000000409027825 */ /* 0x000fca00078e0202 */
[----:B------:R-:W2:Y:S02]  /*3080*/  LDG.E R6, desc[UR6][R2.64] ;  /* 0x0000000602067981 */ /* 0x000ea4000c1e1900 */
[----:B--2---:R-:W-:-:S13]  /*3090*/  FSETP.GEU.AND P1, PT, R6, R5, PT ;  /* 0x000000050600720b */ /* 0x004fda0003f2e000 */
[----:B------:R-:W-:-:S04]  /*30a0*/  @P1 ISETP.GE.AND P0, PT, R9, R10, PT ;  /* 0x0000000a0900120c */ /* 0x000fc80003f06270 */
[----:B------:R-:W-:-:S04]  /*30b0*/  @P1 FSETP.EQ.AND P0, PT, R5, R6, !P0 ;  /* 0x000000060500120b */ /* 0x000fc80004702000 */
[----:B------:R-:W-:Y:S02]  /*30c0*/  @P1 SEL R9, R9, R10, P0 ;  /* 0x0000000a09091207 */ /* 0x000fe40000000000 */
[----:B------:R-:W-:-:S07]  /*30d0*/  @P1 FSEL R6, R6, R5, P0 ;  /* 0x0000000506061208 */ /* 0x000fce0000000000 */
.L_x_103:
[----:B------:R-:W-:Y:S05]  /*30e0*/  BSYNC.RECONVERGENT B1 ;  /* 0x0000000000017941 */ /* 0x000fea0003800200 */
.L_x_100:
        /* <DEDUP_REMOVED lines=19> */
.L_x_112:
[----:B------:R-:W-:Y:S05]  /*3220*/  BSYNC.RECONVERGENT B1 ;  /* 0x0000000000017941 */ /* 0x000fea0003800200 */
.L_x_111:
        /* <DEDUP_REMOVED lines=13> */
.L_x_114:
[----:B------:R-:W-:Y:S05]  /*3300*/  BSYNC.RECONVERGENT B1 ;  /* 0x0000000000017941 */ /* 0x000fea0003800200 */
.L_x_113:
[----:B0-----:R0:W3:Y:S01]  /*3310*/  SHFL.DOWN PT, R3, R4, 0x4, 0x1f ;  /* 0x08801f0004037f89 */ /* 0x0010e200000e0000 */
[----:B------:R-:W-:Y:S01]  /*3320*/  BSSY.RECONVERGENT B1, `(.L_x_115) ;  /* 0x000000c000017945 */ /* 0x000fe20003800200 */
[----:B--2---:R-:W-:Y:S02]  /*3330*/  IMAD.MOV.U32 R6, RZ, RZ, R4 ;  /* 0x000000ffff067224 */ /* 0x004fe400078e0004 */
[----:B------:R0:W2:Y:S01]  /*3340*/  SHFL.DOWN PT, R2, R5, 0x4, 0x1f ;  /* 0x08801f0005027f89 */ /* 0x0000a200000e0000 */
[----:B------:R-:W-:Y:S01]  /*3350*/  IMAD.MOV.U32 R8, RZ, RZ, R5 ;  /* 0x000000ffff087224 */ /* 0x000fe200078e0005 */
        /* <DEDUP_REMOVED lines=8> */
.L_x_116:
[----:B------:R-:W-:Y:S05]  /*33e0*/  BSYNC.RECONVERGENT B1 ;  /* 0x0000000000017941 */ /* 0x000fea0003800200 */
.L_x_115:
[----:B0-----:R0:W4:Y:S01]  /*33f0*/  SHFL.DOWN PT, R5, R6, 0x8, 0x1f ;  /* 0x09001f0006057f89 */ /* 0x00112200000e0000 */
[----:B------:R-:W-:Y:S01]  /*3400*/  BSSY.RECONVERGENT B1, `(.L_x_117) ;  /* 0x000000c000017945 */ /* 0x000fe20003800200 */
[----:B--2---:R-:W-:Y:S02]  /*3410*/  IMAD.MOV.U32 R2, RZ, RZ, R6 ;  /* 0x000000ffff027224 */ /* 0x004fe400078e0006 */
[----:B-1----:R0:W1:Y:S01]  /*3420*/  SHFL.DOWN PT, R9, R8, 0x8, 0x1f ;  /* 0x09001f0008097f89 */ /* 0x00206200000e0000 */
[----:B---3--:R-:W-:Y:S01]  /*3430*/  IMAD.MOV.U32 R3, RZ, RZ, R8 ;  /* 0x000000ffff037224 */ /* 0x008fe200078e0008 */
[----:B------:R-:W-:Y:S06]  /*3440*/  @P2 BRA `(.L_x_118) ;  /* 0x00000000001c2947 */ /* 0x000fec0003800000 */
[----:B-1----:R-:W-:Y:S01]  /*3450*/  FSETP.GT.AND P2, PT, R8, R9, PT ;  /* 0x000000090800720b */ /* 0x002fe20003f44000 */
[----:B----4-:R-:W-:Y:S02]  /*3460*/  IMAD.MOV.U32 R2, RZ, RZ, R5 ;  /* 0x000000ffff027224 */ /* 0x010fe400078e0005 */
[----:B------:R-:W-:-:S10]  /*3470*/  IMAD.MOV.U32 R3, RZ, RZ, R9 ;  /* 0x000000ffff037224 */ /* 0x000fd400078e0009 */
[----:B------:R-:W-:-:S04]  /*3480*/  @!P2 ISETP.GE.AND P0, PT, R5, R6, PT ;  /* 0x000000060500a20c */ /* 0x000fc80003f06270 */
[----:B------:R-:W-:-:S04]  /*3490*/  @!P2 FSETP.EQ.AND P0, PT, R8, R9, !P0 ;  /* 0x000000090800a20b */ /* 0x000fc80004702000 */
[----:B------:R-:W-:Y:S02]  /*34a0*/  @!P2 SEL R2, R5, R6, P0 ;  /* 0x000000060502a207 */ /* 0x000fe40000000000 */
[----:B------:R-:W-:-:S07]  /*34b0*/  @!P2 FSEL R3, R9, R8, P0 ;  /* 0x000000080903a208 */ /* 0x000fce0000000000 */
.L_x_118:
[----:B------:R-:W-:Y:S05]  /*34c0*/  BSYNC.RECONVERGENT B1 ;  /* 0x0000000000017941 */ /* 0x000fea0003800200 */
.L_x_117:
        /* <DEDUP_REMOVED lines=19> */
.L_x_120:
[----:B------:R-:W-:Y:S05]  /*3600*/  BSYNC.RECONVERGENT B1 ;  /* 0x0000000000017941 */ /* 0x000fea0003800200 */
.L_x_119:
        /* <DEDUP_REMOVED lines=45> */
.L_x_89:
[----:B------:R-:W-:Y:S05]  /*38e0*/  BSYNC.RECONVERGENT B0 ;  /* 0x0000000000007941 */ /* 0x000fea0003800200 */
.L_x_64:
[----:B0--3--:R-:W0:Y:S02]  /*38f0*/  S2R R4, SR_TID.X ;  /* 0x0000000000047919 */ /* 0x009e240000002100 */
[----:B0-----:R-:W-:-:S13]  /*3900*/  ISETP.NE.AND P0, PT, R4, RZ, PT ;  /* 0x000000ff0400720c */ /* 0x001fda0003f05270 */
[----:B------:R-:W-:Y:S05]  /*3910*/  @P0 EXIT ;  /* 0x000000000000094d */ /* 0x000fea0003800000 */
[----:B----4-:R-:W0:Y:S02]  /*3920*/  LDC.64 R4, c[0x0][0x390] ;  /* 0x0000e400ff047b82 */ /* 0x010e240000000a00 */
[----:B0-----:R-:W-:-:S05]  /*3930*/  IMAD.WIDE.U32 R4, R0, 0x8, R4 ;  /* 0x0000000800047825 */ /* 0x001fca00078e0004 */
[----:B------:R-:W-:Y:S04]  /*3940*/  STG.E desc[UR6][R4.64], R2 ;  /* 0x0000000204007986 */ /* 0x000fe8000c101906 */
[----:B------:R-:W-:Y:S01]  /*3950*/  STG.E desc[UR6][R4.64+0x4], R3 ;  /* 0x0000040304007986 */ /* 0x000fe2000c101906 */
[----:B------:R-:W-:Y:S05]  /*3960*/  EXIT ;  /* 0x000000000000794d */ /* 0x000fea0003800000 */
.L_x_121:
        /* <DEDUP_REMOVED lines=9> */
.L_x_235:


//--------------------- .text._ZN3cub18CUB_300001_SM_10006detail6reduce28DeviceReduceSingleTileKernelINS2_10policy_hubINS0_12KeyValuePairIifEEiNS0_6ArgMinEE10Policy1000ENS0_21ArgIndexInputIteratorIPfifEEN6thrust24THRUST_300001_SM_1000_NS24tabulate_output_iteratorINS2_32accumulating_transform_output_opINS5_IlfEENS2_18local_to_global_opIlEES7_NSF_INS2_31unzip_and_write_arg_extremum_opISB_PiEENSE_11use_defaultElEEEESN_lEEiS7_NS2_20empty_problem_init_tIS6_EES6_N4cuda3std3__410__identityEEEvT0_T1_T2_T3_T4_T6_ --------------------------
	.section	.text._ZN3cub18CUB_300001_SM_10006detail6reduce28DeviceReduceSingleTileKernelINS2_10policy_hubINS0_12KeyValuePairIifEEiNS0_6ArgMinEE10Policy1000ENS0_21ArgIndexInputIteratorIPfifEEN6thrust24THRUST_300001_SM_1000_NS24tabulate_output_iteratorINS2_32accumulating_transform_output_opINS5_IlfEENS2_18local_to_global_opIlEES7_NSF_INS2_31unzip_and_write_arg_extremum_opISB_PiEENSE_11use_defaultElEEEESN_lEEiS7_NS2_20empty_problem_init_tIS6_EES6_N4cuda3std3__410__identityEEEvT0_T1_T2_T3_T4_T6_,"ax",@progbits
	.align	128
        .global         _ZN3cub18CUB_300001_SM_10006detail6reduce28DeviceReduceSingleTileKernelINS2_10policy_hubINS0_12KeyValuePairIifEEiNS0_6ArgMinEE10Policy1000ENS0_21ArgIndexInputIteratorIPfifEEN6thrust24THRUST_300001_SM_1000_NS24tabulate_output_iteratorINS2_32accumulating_transform_output_opINS5_IlfEENS2_18local_to_global_opIlEES7_NSF_INS2_31unzip_and_write_arg_extremum_opISB_PiEENSE_11use_defaultElEEEESN_lEEiS7_NS2_20empty_problem_init_tIS6_EES6_N4cuda3std3__410__identityEEEvT0_T1_T2_T3_T4_T6_
        .type           _ZN3cub18CUB_300001_SM_10006detail6reduce28DeviceReduceSingleTileKernelINS2_10policy_hubINS0_12KeyValuePairIifEEiNS0_6ArgMinEE10Policy1000ENS0_21ArgIndexInputIteratorIPfifEEN6thrust24THRUST_300001_SM_1000_NS24tabulate_output_iteratorINS2_32accumulating_transform_output_opINS5_IlfEENS2_18local_to_global_opIlEES7_NSF_INS2_31unzip_and_write_arg_extremum_opISB_PiEENSE_11use_defaultElEEEESN_lEEiS7_NS2_20empty_problem_init_tIS6_EES6_N4cuda3std3__410__identityEEEvT0_T1_T2_T3_T4_T6_,@function
        .size           _ZN3cub18CUB_300001_SM_10006detail6reduce28DeviceReduceSingleTileKernelINS2_10policy_hubINS0_12KeyValuePairIifEEiNS0_6ArgMinEE10Policy1000ENS0_21ArgIndexInputIteratorIPfifEEN6thrust24THRUST_300001_SM_1000_NS24tabulate_output_iteratorINS2_32accumulating_transform_output_opINS5_IlfEENS2_18local_to_global_opIlEES7_NSF_INS2_31unzip_and_write_arg_extremum_opISB_PiEENSE_11use_defaultElEEEESN_lEEiS7_NS2_20empty_problem_init_tIS6_EES6_N4cuda3std3__410__identityEEEvT0_T1_T2_T3_T4_T6_,(.L_x_236 - _ZN3cub18CUB_300001_SM_10006detail6reduce28DeviceReduceSingleTileKernelINS2_10policy_hubINS0_12KeyValuePairIifEEiNS0_6ArgMinEE10Policy1000ENS0_21ArgIndexInputIteratorIPfifEEN6thrust24THRUST_300001_SM_1000_NS24tabulate_output_iteratorINS2_32accumulating_transform_output_opINS5_IlfEENS2_18local_to_global_opIlEES7_NSF_INS2_31unzip_and_write_arg_extremum_opISB_PiEENSE_11use_defaultElEEEESN_lEEiS7_NS2_20empty_problem_init_tIS6_EES6_N4cuda3std3__410__identityEEEvT0_T1_T2_T3_T4_T6_)
        .other          _ZN3cub18CUB_300001_SM_10006detail6reduce28DeviceReduceSingleTileKernelINS2_10policy_hubINS0_12KeyValuePairIifEEiNS0_6ArgMinEE10Policy1000ENS0_21ArgIndexInputIteratorIPfifEEN6thrust24THRUST_300001_SM_1000_NS24tabulate_output_iteratorINS2_32accumulating_transform_output_opINS5_IlfEENS2_18local_to_global_opIlEES7_NSF_INS2_31unzip_and_write_arg_extremum_opISB_PiEENSE_11use_defaultElEEEESN_lEEiS7_NS2_20empty_problem_init_tIS6_EES6_N4cuda3std3__410__identityEEEvT0_T1_T2_T3_T4_T6_,@"STO_CUDA_ENTRY STV_DEFAULT"
_ZN3cub18CUB_300001_SM_10006detail6reduce28DeviceReduceSingleTileKernelINS2_10policy_hubINS0_12KeyValuePairIifEEiNS0_6ArgMinEE10Policy1000ENS0_21ArgIndexInputIteratorIPfifEEN6thrust24THRUST_300001_SM_1000_NS24tabulate_output_iteratorINS2_32accumulating_transform_output_opINS5_IlfEENS2_18local_to_global_opIlEES7_NSF_INS2_31unzip_and_write_arg_extremum_opISB_PiEENSE_11use_defaultElEEEESN_lEEiS7_NS2_20empty_problem_init_tIS6_EES6_N4cuda3std3__410__identityEEEvT0_T1_T2_T3_T4_T6_:
.text._ZN3cub18CUB_300001_SM_10006detail6reduce28DeviceReduceSingleTileKernelINS2_10policy_hubINS0_12KeyValuePairIifEEiNS0_6ArgMinEE10Policy1000ENS0_21ArgIndexInputIteratorIPfifEEN6thrust24THRUST_300001_SM_1000_NS24tabulate_output_iteratorINS2_32accumulating_transform_output_opINS5_IlfEENS2_18local_to_global_opIlEES7_NSF_INS2_31unzip_and_write_arg_extremum_opISB_PiEENSE_11use_defaultElEEEESN_lEEiS7_NS2_20empty_problem_init_tIS6_EES6_N4cuda3std3__410__identityEEEvT0_T1_T2_T3_T4_T6_:
        /* <DEDUP_REMOVED lines=23> */
.L_x_123:
        /* <DEDUP_REMOVED lines=19> */
.L_x_124:
[----:B------:R-:W-:-:S13]  /*02a0*/  ISETP.NE.AND P0, PT, RZ, UR10, PT ;  /* 0x0000000aff007c0c */ /* 0x000fda000bf05270 */
[----:B------:R-:W-:Y:S05]  /*02b0*/  @!P0 EXIT ;  /* 0x000000000000894d */ /* 0x000fea0003800000 */
[----:B01----:R-:W0:Y:S08]  /*02c0*/  LDC.64 R2, c[0x0][0x3b8] ;  /* 0x0000ee00ff027b82 */ /* 0x003e300000000a00 */
[----:B------:R-:W1:Y:S01]  /*02d0*/  LDC.64 R4, c[0x0][0x3c0] ;  /* 0x0000f000ff047b82 */ /* 0x000e620000000a00 */
[----:B0-----:R-:W-:Y:S04]  /*02e0*/  STG.E desc[UR8][R2.64], R9 ;  /* 0x0000000902007986 */ /* 0x001fe8000c101908 */
[----:B-1----:R-:W-:Y:S01]  /*02f0*/  STG.E desc[UR8][R4.64], R11 ;  /* 0x0000000b04007986 */ /* 0x002fe2000c101908 */
[----:B------:R-:W-:Y:S05]  /*0300*/  EXIT ;  /* 0x000000000000794d */ /* 0x000fea0003800000 */
.L_x_122:
        /* <DEDUP_REMOVED lines=8> */
[----:B------:R-:W0:Y:S01]  /*0390*/  LDC.64 R4, c[0x0][0x380] ;  /* 0x0000e000ff047b82 */ /* 0x000e220000000a00 */
[----:B------:R-:W1:Y:S02]  /*03a0*/  LDCU UR5, c[0x0][0x388] ;  /* 0x00007100ff0577ac */ /* 0x000e640008000800 */
[----:B-1----:R-:W-:-:S04]  /*03b0*/  VIADD R2, R0, UR5 ;  /* 0x0000000500027c36 */ /* 0x002fc80008000000 */
[----:B0-----:R-:W-:-:S05]  /*03c0*/  IMAD.WIDE R4, R2, 0x4, R4 ;  /* 0x0000000402047825 */ /* 0x001fca00078e0204 */
[----:B------:R0:W5:Y:S01]  /*03d0*/  LDG.E R3, desc[UR8][R4.64] ;  /* 0x0000000804037981 */ /* 0x000162000c1e1900 */
[----:B------:R-:W-:-:S07]  /*03e0*/  VIADD R6, R0, 0x100 ;  /* 0x0000010000067836 */ /* 0x000fce0000000000 */
.L_x_128:
[----:B------:R-:W-:Y:S05]  /*03f0*/  BSYNC.RECONVERGENT B1 ;  /* 0x0000000000017941 */ /* 0x000fea0003800200 */
.L_x_127:
[----:B------:R-:W-:Y:S01]  /*0400*/  ISETP.GE.AND P0, PT, R6, UR4, PT ;  /* 0x0000000406007c0c */ /* 0x000fe2000bf06270 */
[----:B------:R-:W-:-:S12]  /*0410*/  BSSY.RECONVERGENT B1, `(.L_x_129) ;  /* 0x00000a3000017945 */ /* 0x000fd80003800200 */
[----:B------:R-:W-:Y:S05]  /*0420*/  @P0 BRA `(.L_x_130) ;  /* 0x0000000800840947 */ /* 0x000fea0003800000 */
[----:B------:R-:W-:Y:S01]  /*0430*/  LOP3.LUT R8, RZ, R6, RZ, 0x33, !PT ;  /* 0x00000006ff087212 */ /* 0x000fe200078e33ff */
[----:B------:R-:W-:Y:S04]  /*0440*/  BSSY.RECONVERGENT B2, `(.L_x_131) ;  /* 0x000004f000027945 */ /* 0x000fe80003800200 */
[----:B------:R-:W-:-:S05]  /*0450*/  VIADD R8, R8, UR4 ;  /* 0x0000000408087c36 */ /* 0x000fca0008000000 */
[C---:B------:R-:W-:Y:S02]  /*0460*/  ISETP.GE.U32.AND P0, PT, R8.reuse, 0x700, PT ;  /* 0x000007000800780c */ /* 0x040fe40003f06070 */
[----:B------:R-:W-:-:S04]  /*0470*/  LEA.HI R9, R8, 0x1, RZ, 0x18 ;  /* 0x0000000108097811 */ /* 0x000fc800078fc0ff */
[----:B------:R-:W-:-:S07]  /*0480*/  LOP3.LUT R21, R9, 0x7, RZ, 0xc0, !PT ;  /* 0x0000000709157812 */ /* 0x000fce00078ec0ff */
[----:B------:R-:W-:Y:S05]  /*0490*/  @!P0 BRA `(.L_x_132) ;  /* 0x0000000400248947 */ /* 0x000fea0003800000 */
[----:B0-----:R-:W0:Y:S01]  /*04a0*/  LDC.64 R4, c[0x0][0x380] ;  /* 0x0000e000ff047b82 */ /* 0x001e220000000a00 */
[----:B------:R-:W1:Y:S01]  /*04b0*/  LDCU UR5, c[0x0][0x388] ;  /* 0x00007100ff0577ac */ /* 0x000e620008000800 */
[----:B------:R-:W-:Y:S01]  /*04c0*/  LOP3.LUT R7, R9, 0x1fffff8, RZ, 0xc0, !PT ;  /* 0x01fffff809077812 */ /* 0x000fe200078ec0ff */
[----:B------:R-:W-:Y:S01]  /*04d0*/  BSSY.RECONVERGENT B3, `(.L_x_133) ;  /* 0x0000044000037945 */ /* 0x000fe20003800200 */
[----:B------:R-:W-:-:S03]  /*04e0*/  VIADD R10, R6, 0x400 ;  /* 0x00000400060a7836 */ /* 0x000fc60000000000 */
[----:B------:R-:W-:Y:S02]  /*04f0*/  IMAD.MOV R12, RZ, RZ, -R7 ;  /* 0x000000ffff0c7224 */ /* 0x000fe400078e0a07 */
[----:B-1----:R-:W-:Y:S01]  /*0500*/  VIADD R11, R6, UR5 ;  /* 0x00000005060b7c36 */ /* 0x002fe20008000000 */
[----:B0-----:R-:W-:-:S05]  /*0510*/  IADD3 R4, P0, PT, R4, 0x1000, RZ ;  /* 0x0000100004047810 */ /* 0x001fca0007f1e0ff */
[----:B------:R-:W-:-:S08]  /*0520*/  IMAD.X R5, RZ, RZ, R5, P0 ;  /* 0x000000ffff057224 */ /* 0x000fd000000e0605 */
.L_x_134:
        /* <DEDUP_REMOVED lines=63> */
.L_x_133:
[----:B------:R-:W-:-:S07]  /*0920*/  VIADD R6, R10, 0xfffffc00 ;  /* 0xfffffc000a067836 */ /* 0x000fce0000000000 */
.L_x_132:
[----:B------:R-:W-:Y:S05]  /*0930*/  BSYNC.RECONVERGENT B2 ;  /* 0x0000000000027941 */ /* 0x000fea0003800200 */
.L_x_131:
[----:B------:R-:W-:-:S13]  /*0940*/  ISETP.NE.AND P0, PT, R21, RZ, PT ;  /* 0x000000ff1500720c */ /* 0x000fda0003f05270 */
[----:B------:R-:W-:Y:S05]  /*0950*/  @!P0 BRA `(.L_x_130) ;  /* 0x0000000400388947 */ /* 0x000fea0003800000 */
[----:B------:R-:W-:Y:S01]  /*0960*/  ISETP.GE.U32.AND P0, PT, R21, 0x4, PT ;  /* 0x000000041500780c */ /* 0x000fe20003f06070 */
[----:B------:R-:W-:Y:S01]  /*0970*/  BSSY.RECONVERGENT B2, `(.L_x_135) ;  /* 0x0000024000027945 */ /* 0x000fe20003800200 */
[----:B------:R-:W-:-:S11]  /*0980*/  LOP3.LUT P1, R11, R9, 0x3, RZ, 0xc0, !PT ;  /* 0x00000003090b7812 */ /* 0x000fd6000782c0ff */
[----:B------:R-:W-:Y:S05]  /*0990*/  @!P0 BRA `(.L_x_136) ;  /* 0x0000000000848947 */ /* 0x000fea0003800000 */
[----:B0-----:R-:W0:Y:S01]  /*09a0*/  LDC.64 R4, c[0x0][0x380] ;  /* 0x0000e000ff047b82 */ /* 0x001e220000000a00 */
[----:B------:R-:W1:Y:S02]  /*09b0*/  LDCU UR5, c[0x0][0x388] ;  /* 0x00007100ff0577ac */ /* 0x000e640008000800 */
[----:B-1----:R-:W-:-:S04]  /*09c0*/  VIADD R13, R6, UR5 ;  /* 0x00000005060d7c36 */ /* 0x002fc80008000000 */
        /* <DEDUP_REMOVED lines=30> */
.L_x_136:
[----:B------:R-:W-:Y:S05]  /*0bb0*/  BSYNC.RECONVERGENT B2 ;  /* 0x0000000000027941 */ /* 0x000fea0003800200 */
.L_x_135:
[----:B------:R-:W-:Y:S05]  /*0bc0*/  @!P1 BRA `(.L_x_130) ;  /* 0x00000000009c9947 */ /* 0x000fea0003800000 */
[----:B------:R-:W-:Y:S01]  /*0bd0*/  ISETP.NE.AND P0, PT, R11, 0x1, PT ;  /* 0x000000010b00780c */ /* 0x000fe20003f05270 */
[----:B------:R-:W-:Y:S01]  /*0be0*/  BSSY.RECONVERGENT B2, `(.L_x_137) ;  /* 0x000001a000027945 */ /* 0x000fe20003800200 */
[----:B------:R-:W-:Y:S01]  /*0bf0*/  LOP3.LUT P1, RZ, R8, 0x100, RZ, 0xc0, !PT ;  /* 0x0000010008ff7812 */ /* 0x000fe2000782c0ff */
[----:B------:R-:W-:Y:S02]  /*0c00*/  IMAD.MOV.U32 R7, RZ, RZ, R2 ;  /* 0x000000ffff077224 */ /* 0x000fe400078e0002 */
[----:B-----5:R-:W-:-:S08]  /*0c10*/  IMAD.MOV.U32 R8, RZ, RZ, R3 ;  /* 0x000000ffff087224 */ /* 0x020fd000078e0003 */
[----:B------:R-:W-:Y:S05]  /*0c20*/  @!P0 BRA `(.L_x_138) ;  /* 0x0000000000548947 */ /* 0x000fea0003800000 */
[----:B0-----:R-:W0:Y:S01]  /*0c30*/  LDC.64 R4, c[0x0][0x380] ;  /* 0x0000e000ff047b82 */ /* 0x001e220000000a00 */
[----:B------:R-:W1:Y:S02]  /*0c40*/  LDCU UR5, c[0x0][0x388] ;  /* 0x00007100ff0577ac */ /* 0x000e640008000800 */
[----:B-1----:R-:W-:-:S04]  /*0c50*/  VIADD R9, R6, UR5 ;  /* 0x0000000506097c36 */ /* 0x002fc80008000000 */
        /* <DEDUP_REMOVED lines=18> */
.L_x_138:
[----:B------:R-:W-:Y:S05]  /*0d80*/  BSYNC.RECONVERGENT B2 ;  /* 0x0000000000027941 */ /* 0x000fea0003800200 */
.L_x_137:
[----:B------:R-:W-:Y:S05]  /*0d90*/  @P1 BRA `(.L_x_130) ;  /* 0x0000000000281947 */ /* 0x000fea0003800000 */
        /* <DEDUP_REMOVED lines=9> */
[----:B------:R-:W-:-:S07]  /*0e30*/  @P1 SEL R2, R2, R7, P0 ;  /* 0x0000000702021207 */ /* 0x000fce0000000000 */
.L_x_130:
[----:B------:R-:W-:Y:S05]  /*0e40*/  BSYNC.RECONVERGENT B1 ;  /* 0x0000000000017941 */ /* 0x000fea0003800200 */
.L_x_129:
[----:B0-----:R-:W0:Y:S02]  /*0e50*/  LDC R4, c[0x0][0x3d8] ;  /* 0x0000f600ff047b82 */ /* 0x001e240000000800 */
[----:B0-----:R-:W-:-:S13]  /*0e60*/  ISETP.GE.AND P0, PT, R4, 0x100, PT ;  /* 0x000001000400780c */ /* 0x001fda0003f06270 */
[----:B------:R-:W-:Y:S05]  /*0e70*/  @!P0 BRA `(.L_x_139) ;  /* 0x0000000800048947 */ /* 0x000fea0003800000 */
[----:B------:R-:W0:Y:S01]  /*0e80*/  S2R R8, SR_LANEID ;  /* 0x0000000000087919 */ /* 0x000e220000000000 */
[----:B------:R-:W-:Y:S01]  /*0e90*/  BSSY.RECONVERGENT B1, `(.L_x_140) ;  /* 0x0000012000017945 */ /* 0x000fe20003800200 */
[----:B------:R-:W-:Y:S01]  /*0ea0*/  IMAD.MOV.U32 R4, RZ, RZ, R2 ;  /* 0x000000ffff047224 */ /* 0x000fe200078e0002 */
[----:B------:R1:W2:Y:S01]  /*0eb0*/  SHFL.DOWN PT, R7, R2, 0x1, 0x1f ;  /* 0x08201f0002077f89 */ /* 0x0002a200000e0000 */
[----:B-----5:R-:W-:-:S03]  /*0ec0*/  IMAD.MOV.U32 R5, RZ, RZ, R3 ;  /* 0x000000ffff057224 */ /* 0x020fc600078e0003 */
        /* <DEDUP_REMOVED lines=14> */
.L_x_141:
[----:B------:R-:W-:Y:S05]  /*0fb0*/  BSYNC.RECONVERGENT B1 ;  /* 0x0000000000017941 */ /* 0x000fea0003800200 */
.L_x_140:
        /* <DEDUP_REMOVED lines=13> */
.L_x_143:
[----:B------:R-:W-:Y:S05]  /*1090*/  BSYNC.RECONVERGENT B1 ;  /* 0x0000000000017941 */ /* 0x000fea0003800200 */
.L_x_142:
[----:B-1----:R1:W3:Y:S01]  /*10a0*/  SHFL.DOWN PT, R7, R2, 0x4, 0x1f ;  /* 0x08801f0002077f89 */ /* 0x0022e200000e0000 */
[----:B------:R-:W-:Y:S01]  /*10b0*/  BSSY.RECONVERGENT B1, `(.L_x_144) ;  /* 0x000000c000017945 */ /* 0x000fe20003800200 */
[----:B0-----:R-:W-:Y:S02]  /*10c0*/  IMAD.MOV.U32 R4, RZ, RZ, R2 ;  /* 0x000000ffff047224 */ /* 0x001fe400078e0002 */
[----:B--2---:R1:W0:Y:S01]  /*10d0*/  SHFL.DOWN PT, R6, R3, 0x4, 0x1f ;  /* 0x08801f0003067f89 */ /* 0x00422200000e0000 */
        /* <DEDUP_REMOVED lines=9> */
.L_x_145:
[----:B------:R-:W-:Y:S05]  /*1170*/  BSYNC.RECONVERGENT B1 ;  /* 0x0000000000017941 */ /* 0x000fea0003800200 */
.L_x_144:
[----:B---3--:R2:W3:Y:S01]  /*1180*/  SHFL.DOWN PT, R7, R4, 0x8, 0x1f ;  /* 0x09001f0004077f89 */ /* 0x0084e200000e0000 */
[----:B------:R-:W-:Y:S01]  /*1190*/  BSSY.RECONVERGENT B1, `(.L_x_146) ;  /* 0x000000c000017945 */ /* 0x000fe20003800200 */
[----:B-1----:R-:W-:Y:S02]  /*11a0*/  IMAD.MOV.U32 R2, RZ, RZ, R4 ;  /* 0x000000ffff027224 */ /* 0x002fe400078e0004 */
[----:B0-----:R2:W0:Y:S01]  /*11b0*/  SHFL.DOWN PT, R6, R5, 0x8, 0x1f ;  /* 0x09001f0005067f89 */ /* 0x00142200000e0000 */
        /* <DEDUP_REMOVED lines=9> */
.L_x_147:
[----:B------:R-:W-:Y:S05]  /*1250*/  BSYNC.RECONVERGENT B1 ;  /* 0x0000000000017941 */ /* 0x000fea0003800200 */
.L_x_146:
[----:B--2---:R1:W2:Y:S01]  /*1260*/  SHFL.DOWN PT, R4, R2, 0x10, 0x1f ;  /* 0x0a001f0002047f89 */ /* 0x0042a200000e0000 */
[----:B------:R-:W-:Y:S03]  /*1270*/  BSSY.RECONVERGENT B1, `(.L_x_148) ;  /* 0x0000012000017945 */ /* 0x000fe60003800200 */
[----:B------:R1:W4:Y:S01]  /*1280*/  SHFL.DOWN PT, R5, R3, 0x10, 0x1f ;  /* 0x0a001f0003057f89 */ /* 0x00032200000e0000 */
[----:B------:R-:W-:Y:S05]  /*1290*/  @P1 BRA `(.L_x_149) ;  /* 0x00000000003c1947 */ /* 0x000fea0003800000 */
[----:B------:R-:W-:Y:S02]  /*12a0*/  ISETP.NE.AND P2, PT, R8, RZ, PT ;  /* 0x000000ff0800720c */ /* 0x000fe40003f45270 */
[----:B----4-:R-:W-:-:S11]  /*12b0*/  FSETP.GT.AND P1, PT, R3, R5, PT ;  /* 0x000000050300720b */ /* 0x010fd60003f24000 */
[----:B------:R-:W4:Y:S01]  /*12c0*/  @!P2 S2R R8, SR_CgaCtaId ;  /* 0x000000000008a919 */ /* 0x000f220000008800 */
[----:B---3--:R-:W-:Y:S02]  /*12d0*/  @!P2 MOV R7, 0x400 ;  /* 0x000004000007a802 */ /* 0x008fe40000000f00 */
[----:B0-----:R-:W-:Y:S02]  /*12e0*/  @!P2 SHF.R.U32.HI R6, RZ, 0x2, R0 ;  /* 0x00000002ff06a819 */ /* 0x001fe40000011600 */
[----:B--2---:R-:W-:Y:S02]  /*12f0*/  @!P1 ISETP.GE.AND P0, PT, R4, R2, PT ;  /* 0x000000020400920c */ /* 0x004fe40003f06270 */
[----:B------:R-:W-:Y:S02]  /*1300*/  @!P2 LOP3.LUT R6, R6, 0xf8, RZ, 0xc0, !PT ;  /* 0x000000f80606a812 */ /* 0x000fe400078ec0ff */
[----:B------:R-:W-:-:S04]  /*1310*/  @!P1 FSETP.EQ.AND P0, PT, R3, R5, !P0 ;  /* 0x000000050300920b */ /* 0x000fc80004702000 */
[----:B------:R-:W-:Y:S02]  /*1320*/  @!P1 SEL R4, R4, R2, P0 ;  /* 0x0000000204049207 */ /* 0x000fe40000000000 */
[----:B------:R-:W-:-:S03]  /*1330*/  @!P1 FSEL R5, R5, R3, P0 ;  /* 0x0000000305059208 */ /* 0x000fc60000000000 */
[----:B-1----:R-:W-:Y:S02]  /*1340*/  IMAD.MOV.U32 R2, RZ, RZ, R4 ;  /* 0x000000ffff027224 */ /* 0x002fe400078e0004 */
[----:B------:R-:W-:Y:S01]  /*1350*/  IMAD.MOV.U32 R3, RZ, RZ, R5 ;  /* 0x000000ffff037224 */ /* 0x000fe200078e0005 */
[----:B----4-:R-:W-:-:S05]  /*1360*/  @!P2 LEA R7, R8, R7, 0x18 ;  /* 0x000000070807a211 */ /* 0x010fca00078ec0ff */
[----:B------:R-:W-:-:S05]  /*1370*/  @!P2 IMAD.IADD R6, R6, 0x1, R7 ;  /* 0x000000010606a824 */ /* 0x000fca00078e0207 */
[----:B------:R0:W-:Y:S02]  /*1380*/  @!P2 STS.64 [R6+0x8], R4 ;  /* 0x000008040600a388 */ /* 0x0001e40000000a00 */
.L_x_149:
[----:B------:R-:W-:Y:S05]  /*1390*/  BSYNC.RECONVERGENT B1 ;  /* 0x0000000000017941 */ /* 0x000fea0003800200 */
.L_x_148:
[----:B------:R-:W-:Y:S01]  /*13a0*/  BAR.SYNC.DEFER_BLOCKING 0x0 ;  /* 0x0000000000007b1d */ /* 0x000fe20000010000 */
[----:B------:R-:W-:-:S13]  /*13b0*/  ISETP.NE.AND P0, PT, R0, RZ, PT ;  /* 0x000000ff0000720c */ /* 0x000fda0003f05270 */
[----:B------:R-:W-:Y:S05]  /*13c0*/  @P0 BRA `(.L_x_150) ;  /* 0x0000002400e40947 */ /* 0x000fea0003800000 */
[----:B------:R-:W5:Y:S01]  /*13d0*/  S2UR UR5, SR_CgaCtaId ;  /* 0x00000000000579c3 */ /* 0x000f620000008800 */
[----:B------:R-:W-:Y:S02]  /*13e0*/  UMOV UR4, 0x400 ;  /* 0x0000040000047882 */ /* 0x000fe40000000000 */
[----:B-----5:R-:W-:-:S09]  /*13f0*/  ULEA UR4, UR5, UR4, 0x18 ;  /* 0x0000000405047291 */ /* 0x020fd2000f8ec0ff */
[----:B0-234-:R-:W0:Y:S04]  /*1400*/  LDS.128 R4, [UR4+0x10] ;  /* 0x00001004ff047984 */ /* 0x01de280008000c00 */
[----:B------:R-:W2:Y:S04]  /*1410*/  LDS.128 R8, [UR4+0x20] ;  /* 0x00002004ff087984 */ /* 0x000ea80008000c00 */
[----:B------:R-:W3:Y:S01]  /*1420*/  LDS.128 R12, [UR4+0x30] ;  /* 0x00003004ff0c7984 */ /* 0x000ee20008000c00 */
[----:B0-----:R-:W-:-:S13]  /*1430*/  FSETP.GEU.AND P1, PT, R5, R3, PT ;  /* 0x000000030500720b */ /* 0x001fda0003f2e000 */
[----:B------:R-:W-:-:S04]  /*1440*/  @P1 ISETP.GE.AND P0, PT, R4, R2, PT ;  /* 0x000000020400120c */ /* 0x000fc80003f06270 */
[----:B------:R-:W-:-:S04]  /*1450*/  @P1 FSETP.EQ.AND P0, PT, R3, R5, !P0 ;  /* 0x000000050300120b */ /* 0x000fc80004702000 */
[----:B------:R-:W-:Y:S02]  /*1460*/  @P1 FSEL R5, R5, R3, P0 ;  /* 0x0000000305051208 */ /* 0x000fe40000000000 */
[----:B------:R-:W-:Y:S02]  /*1470*/  @P1 SEL R4, R4, R2, P0 ;  /* 0x0000000204041207 */ /* 0x000fe40000000000 */
[----:B------:R-:W-:Y:S01]  /*1480*/  FSETP.GEU.AND P2, PT, R7, R5, PT ;  /* 0x000000050700720b */ /* 0x000fe20003f4e000 */
[----:B-1----:R-:W0:-:S12]  /*1490*/  LDS.64 R2, [UR4+0x40] ;  /* 0x00004004ff027984 */ /* 0x002e180008000a00 */
        /* <DEDUP_REMOVED lines=31> */
.L_x_139:
[----:B------:R-:W0:Y:S01]  /*1690*/  S2R R10, SR_LANEID ;  /* 0x00000000000a7919 */ /* 0x000e220000000000 */
[----:B------:R-:W-:Y:S01]  /*16a0*/  LOP3.LUT R5, R0, 0x3e0, RZ, 0xc0, !PT ;  /* 0x000003e000057812 */ /* 0x000fe200078ec0ff */
[----:B------:R-:W-:Y:S04]  /*16b0*/  BSSY.RECONVERGENT B1, `(.L_x_151) ;  /* 0x0000022000017945 */ /* 0x000fe80003800200 */
[----:B------:R-:W-:Y:S01]  /*16c0*/  VIADD R7, R5, 0x20 ;  /* 0x0000002005077836 */ /* 0x000fe20000000000 */
[----:B------:R-:W-:-:S04]  /*16d0*/  LOP3.LUT R5, RZ, R5, RZ, 0x33, !PT ;  /* 0x00000005ff057212 */ /* 0x000fc800078e33ff */
[----:B------:R-:W-:Y:S01]  /*16e0*/  ISETP.GT.AND P0, PT, R7, R4, PT ;  /* 0x000000040700720c */ /* 0x000fe20003f04270 */
[----:B------:R-:W-:-:S05]  /*16f0*/  IMAD.IADD R5, R5, 0x1, R4 ;  /* 0x0000000105057824 */ /* 0x000fca00078e0204 */
[----:B------:R-:W-:Y:S02]  /*1700*/  SEL R5, R5, 0x1f, P0 ;  /* 0x0000001f05057807 */ /* 0x000fe40000000000 */
[C---:B0-----:R-:W-:Y:S01]  /*1710*/  ISETP.NE.AND P1, PT, R10.reuse, RZ, PT ;  /* 0x000000ff0a00720c */ /* 0x041fe20003f25270 */
[C---:B------:R-:W-:Y:S01]  /*1720*/  VIADD R6, R10.reuse, 0x2 ;  /* 0x000000020a067836 */ /* 0x040fe20000000000 */
[----:B------:R-:W-:-:S04]  /*1730*/  ISETP.GE.AND P0, PT, R10, R5, PT ;  /* 0x000000050a00720c */ /* 0x000fc80003f06270 */
[----:B------:R-:W-:Y:S01]  /*1740*/  ISETP.GT.AND P5, PT, R6, R5, PT ;  /* 0x000000050600720c */ /* 0x000fe20003fa4270 */
[----:B------:R-:W-:-:S05]  /*1750*/  VIADD R6, R10, 0x8 ;  /* 0x000000080a067836 */ /* 0x000fca0000000000 */
[----:B------:R-:W-:Y:S01]  /*1760*/  ISETP.GT.AND P3, PT, R6, R5, PT ;  /* 0x000000050600720c */ /* 0x000fe20003f64270 */
[----:B------:R-:W0:Y:S01]  /*1770*/  @!P1 S2R R8, SR_CgaCtaId ;  /* 0x0000000000089919 */ /* 0x000e220000008800 */
[----:B------:R-:W-:Y:S01]  /*1780*/  @!P1 MOV R7, 0x400 ;  /* 0x0000040000079802 */ /* 0x000fe20000000f00 */
[----:B------:R-:W-:-:S03]  /*1790*/  IMAD.MOV.U32 R6, RZ, RZ, R2 ;  /* 0x000000ffff067224 */ /* 0x000fc600078e0002 */
[----:B0-----:R-:W-:Y:S01]  /*17a0*/  @!P1 LEA R12, R8, R7, 0x18 ;  /* 0x00000007080c9211 */ /* 0x001fe200078ec0ff */
[C---:B------:R-:W-:Y:S01]  /*17b0*/  VIADD R8, R10.reuse, 0x4 ;  /* 0x000000040a087836 */ /* 0x040fe20000000000 */
[----:B------:R-:W-:Y:S01]  /*17c0*/  @!P1 SHF.R.U32.HI R7, RZ, 0x2, R0 ;  /* 0x00000002ff079819 */ /* 0x000fe20000011600 */
[----:B------:R-:W-:-:S03]  /*17d0*/  VIADD R10, R10, 0x10 ;  /* 0x000000100a0a7836 */ /* 0x000fc60000000000 */
[----:B------:R-:W-:Y:S02]  /*17e0*/  @!P1 LOP3.LUT R7, R7, 0xf8, RZ, 0xc0, !PT ;  /* 0x000000f807079812 */ /* 0x000fe400078ec0ff */
[-C--:B------:R-:W-:Y:S02]  /*17f0*/  ISETP.GT.AND P2, PT, R10, R5.reuse, PT ;  /* 0x000000050a00720c */ /* 0x080fe40003f44270 */
[----:B-----5:R0:W1:Y:S01]  /*1800*/  SHFL.DOWN PT, R10, R3, 0x1, R5 ;  /* 0x08200000030a7989 */ /* 0x02006200000e0005 */
        /* <DEDUP_REMOVED lines=12> */
.L_x_152:
[----:B------:R-:W-:Y:S05]  /*18d0*/  BSYNC.RECONVERGENT B1 ;  /* 0x0000000000017941 */ /* 0x000fea0003800200 */
.L_x_151:
[----:B0-----:R0:W3:Y:S01]  /*18e0*/  SHFL.DOWN PT, R3, R6, 0x2, R5 ;  /* 0x0840000006037989 */ /* 0x0010e200000e0005 */
[----:B------:R-:W-:Y:S01]  /*18f0*/  BSSY.RECONVERGENT B1, `(.L_x_153) ;  /* 0x000000c000017945 */ /* 0x000fe20003800200 */
[----:B------:R-:W-:Y:S02]  /*1900*/  IMAD.MOV.U32 R2, RZ, RZ, R6 ;  /* 0x000000ffff027224 */ /* 0x000fe400078e0006 */
[----:B--2---:R0:W2:Y:S01]  /*1910*/  SHFL.DOWN PT, R7, R8, 0x2, R5 ;  /* 0x0840000008077989 */ /* 0x0040a200000e0005 */
        /* <DEDUP_REMOVED lines=9> */
.L_x_154:
[----:B------:R-:W-:Y:S05]  /*19b0*/  BSYNC.RECONVERGENT B1 ;  /* 0x0000000000017941 */ /* 0x000fea0003800200 */
.L_x_153:
[----:B---3--:R1:W3:Y:S01]  /*19c0*/  SHFL.DOWN PT, R3, R2, 0x4, R5 ;  /* 0x0880000002037989 */ /* 0x0082e200000e0005 */
[----:B------:R-:W-:Y:S01]  /*19d0*/  BSSY.RECONVERGENT B1, `(.L_x_155) ;  /* 0x000000c000017945 */ /* 0x000fe20003800200 */
[----:B0-----:R-:W-:Y:S02]  /*19e0*/  IMAD.MOV.U32 R6, RZ, RZ, R2 ;  /* 0x000000ffff067224 */ /* 0x001fe400078e0002 */
[----:B--2---:R1:W0:Y:S01]  /*19f0*/  SHFL.DOWN PT, R7, R10, 0x4, R5 ;  /* 0x088000000a077989 */ /* 0x00422200000e0005 */
        /* <DEDUP_REMOVED lines=9> */
.L_x_156:
[----:B------:R-:W-:Y:S05]  /*1a90*/  BSYNC.RECONVERGENT B1 ;  /* 0x0000000000017941 */ /* 0x000fea0003800200 */
.L_x_155:
        /* <DEDUP_REMOVED lines=13> */
.L_x_158:
[----:B------:R-:W-:Y:S05]  /*1b70*/  BSYNC.RECONVERGENT B1 ;  /* 0x0000000000017941 */ /* 0x000fea0003800200 */
.L_x_157:
[----:B0-----:R0:W1:Y:S01]  /*1b80*/  SHFL.DOWN PT, R7, R10, 0x10, R5 ;  /* 0x0a0000000a077989 */ /* 0x00106200000e0005 */
[----:B------:R-:W-:Y:S01]  /*1b90*/  BSSY.RECONVERGENT B1, `(.L_x_159) ;  /* 0x000000c000017945 */ /* 0x000fe20003800200 */
[----:B------:R-:W-:Y:S02]  /*1ba0*/  IMAD.MOV.U32 R2, RZ, RZ, R10 ;  /* 0x000000ffff027224 */ /* 0x000fe400078e000a */
[----:B------:R0:W4:Y:S01]  /*1bb0*/  SHFL.DOWN PT, R9, R12, 0x10, R5 ;  /* 0x0a0000000c097989 */ /* 0x00012200000e0005 */
[----:B---3--:R-:W-:Y:S01]  /*1bc0*/  IMAD.MOV.U32 R3, RZ, RZ, R12 ;  /* 0x000000ffff037224 */ /* 0x008fe200078e000c */
[----:B------:R-:W-:Y:S06]  /*1bd0*/  @P2 BRA `(.L_x_160) ;  /* 0x00000000001c2947 */ /* 0x000fec0003800000 */
[----:B----4-:R-:W-:Y:S01]  /*1be0*/  FSETP.GT.AND P2, PT, R12, R9, PT ;  /* 0x000000090c00720b */ /* 0x010fe20003f44000 */
[----:B-1----:R-:W-:Y:S02]  /*1bf0*/  IMAD.MOV.U32 R2, RZ, RZ, R7 ;  /* 0x000000ffff027224 */ /* 0x002fe400078e0007 */
[----:B------:R-:W-:-:S10]  /*1c00*/  IMAD.MOV.U32 R3, RZ, RZ, R9 ;  /* 0x000000ffff037224 */ /* 0x000fd400078e0009 */
[----:B------:R-:W-:-:S04]  /*1c10*/  @!P2 ISETP.GE.AND P0, PT, R7, R10, PT ;  /* 0x0000000a0700a20c */ /* 0x000fc80003f06270 */
[----:B------:R-:W-:-:S04]  /*1c20*/  @!P2 FSETP.EQ.AND P0, PT, R12, R9, !P0 ;  /* 0x000000090c00a20b */ /* 0x000fc80004702000 */
[----:B------:R-:W-:Y:S02]  /*1c30*/  @!P2 SEL R2, R7, R10, P0 ;  /* 0x0000000a0702a207 */ /* 0x000fe40000000000 */
[----:B------:R-:W-:-:S07]  /*1c40*/  @!P2 FSEL R3, R9, R12, P0 ;  /* 0x0000000c0903a208 */ /* 0x000fce0000000000 */
.L_x_160:
[----:B------:R-:W-:Y:S05]  /*1c50*/  BSYNC.RECONVERGENT B1 ;  /* 0x0000000000017941 */ /* 0x000fea0003800200 */
.L_x_159:
        /* <DEDUP_REMOVED lines=9> */
[----:B0-2-4-:R-:W0:Y:S02]  /*1cf0*/  LDS.128 R8, [UR4+0x10] ;  /* 0x00001004ff087984 */ /* 0x015e240008000c00 */
        /* <DEDUP_REMOVED lines=63> */
.L_x_126:
[----:B------:R-:W0:Y:S01]  /*20f0*/  S2R R0, SR_TID.X ;  /* 0x0000000000007919 */ /* 0x000e220000002100 */
[----:B------:R-:W1:Y:S01]  /*2100*/  LDC.64 R4, c[0x0][0x380] ;  /* 0x0000e000ff047b82 */ /* 0x000e620000000a00 */
[----:B------:R-:W0:Y:S02]  /*2110*/  LDCU UR5, c[0x0][0x388] ;  /* 0x00007100ff0577ac */ /* 0x000e240008000800 */
[----:B0-----:R-:W-:-:S04]  /*2120*/  VIADD R6, R0, UR5 ;  /* 0x0000000500067c36 */ /* 0x001fc80008000000 */
[----:B-1----:R-:W-:-:S05]  /*2130*/  IMAD.WIDE R4, R6, 0x4, R4 ;  /* 0x0000000406047825 */ /* 0x002fca00078e0204 */
[----:B------:R-:W2:Y:S04]  /*2140*/  LDG.E R3, desc[UR8][R4.64] ;  /* 0x0000000804037981 */ /* 0x000ea8000c1e1900 */
[----:B------:R-:W2:Y:S04]  /*2150*/  LDG.E R8, desc[UR8][R4.64+0x400] ;  /* 0x0004000804087981 */ /* 0x000ea8000c1e1900 */
[----:B------:R0:W5:Y:S04]  /*2160*/  LDG.E R10, desc[UR8][R4.64+0x800] ;  /* 0x00080008040a7981 */ /* 0x000168000c1e1900 */
[----:B------:R0:W5:Y:S04]  /*2170*/  LDG.E R12, desc[UR8][R4.64+0xc00] ;  /* 0x000c0008040c7981 */ /* 0x000168000c1e1900 */
[----:B------:R0:W5:Y:S04]  /*2180*/  LDG.E R14, desc[UR8][R4.64+0x1000] ;  /* 0x00100008040e7981 */ /* 0x000168000c1e1900 */
[----:B------:R0:W5:Y:S04]  /*2190*/  LDG.E R16, desc[UR8][R4.64+0x1400] ;  /* 0x0014000804107981 */ /* 0x000168000c1e1900 */
[----:B------:R0:W5:Y:S04]  /*21a0*/  LDG.E R18, desc[UR8][R4.64+0x1800] ;  /* 0x0018000804127981 */ /* 0x000168000c1e1900 */
[----:B------:R0:W5:Y:S01]  /*21b0*/  LDG.E R20, desc[UR8][R4.64+0x1c00] ;  /* 0x001c000804147981 */ /* 0x000162000c1e1900 */
[----:B------:R-:W-:Y:S01]  /*21c0*/  BSSY.RECONVERGENT B1, `(.L_x_161) ;  /* 0x0000010000017945 */ /* 0x000fe20003800200 */
[----:B------:R-:W-:-:S02]  /*21d0*/  VIADD R7, R6, 0x100 ;  /* 0x0000010006077836 */ /* 0x000fc40000000000 */
[C---:B------:R-:W-:Y:S02]  /*21e0*/  VIADD R9, R6.reuse, 0x200 ;  /* 0x0000020006097836 */ /* 0x040fe40000000000 */
[C---:B------:R-:W-:Y:S02]  /*21f0*/  VIADD R11, R6.reuse, 0x300 ;  /* 0x00000300060b7836 */ /* 0x040fe40000000000 */
[C---:B------:R-:W-:Y:S02]  /*2200*/  VIADD R13, R6.reuse, 0x400 ;  /* 0x00000400060d7836 */ /* 0x040fe40000000000 */
[C---:B------:R-:W-:Y:S02]  /*2210*/  VIADD R15, R6.reuse, 0x500 ;  /* 0x00000500060f7836 */ /* 0x040fe40000000000 */
[C---:B------:R-:W-:Y:S02]  /*2220*/  VIADD R17, R6.reuse, 0x600 ;  /* 0x0000060006117836 */ /* 0x040fe40000000000 */
[----:B------:R-:W-:Y:S01]  /*2230*/  VIADD R19, R6, 0x700 ;  /* 0x0000070006137836 */ /* 0x000fe20000000000 */
[----:B--2---:R-:W-:-:S13]  /*2240*/  FSETP.GEU.AND P0, PT, R8, R3, PT ;  /* 0x000000030800720b */ /* 0x004fda0003f0e000 */
[----:B0-----:R-:W-:Y:S05]  /*2250*/  @!P0 BRA `(.L_x_162) ;  /* 0x0000000000108947 */ /* 0x001fea0003800000 */
[----:B------:R-:W-:Y:S01]  /*2260*/  ISETP.GE.AND P0, PT, R6, 0x7fffff00, PT ;  /* 0x7fffff000600780c */ /* 0x000fe20003f06270 */
[----:B------:R-:W-:-:S03]  /*2270*/  IMAD.MOV.U32 R2, RZ, RZ, R6 ;  /* 0x000000ffff027224 */ /* 0x000fc600078e0006 */
[----:B------:R-:W-:-:S13]  /*2280*/  FSETP.NEU.OR P0, PT, R3, R8, !P0 ;  /* 0x000000080300720b */ /* 0x000fda000470d400 */
[----:B------:R-:W-:Y:S05]  /*2290*/  @P0 BRA `(.L_x_163) ;  /* 0x0000000000080947 */ /* 0x000fea0003800000 */
.L_x_162:
[----:B------:R-:W-:Y:S02]  /*22a0*/  IMAD.MOV.U32 R3, RZ, RZ, R8 ;  /* 0x000000ffff037224 */ /* 0x000fe400078e0008 */
[----:B------:R-:W-:-:S07]  /*22b0*/  IMAD.MOV.U32 R2, RZ, RZ, R7 ;  /* 0x000000ffff027224 */ /* 0x000fce00078e0007 */
.L_x_163:
[----:B------:R-:W-:Y:S05]  /*22c0*/  BSYNC.RECONVERGENT B1 ;  /* 0x0000000000017941 */ /* 0x000fea0003800200 */
.L_x_161:
[----:B------:R-:W-:Y:S01]  /*22d0*/  ISETP.GE.AND P0, PT, R9, R2, PT ;  /* 0x000000020900720c */ /* 0x000fe20003f06270 */
[----:B------:R-:W-:-:S03]  /*22e0*/  UISETP.GE.U32.AND UP0, UPT, UR4, 0x1000, UPT ;  /* 0x000010000400788c */ /* 0x000fc6000bf06070 */
[----:B-----5:R-:W-:-:S04]  /*22f0*/  FSETP.NEU.OR P0, PT, R3, R10, P0 ;  /* 0x0000000a0300720b */ /* 0x020fc8000070d400 */
[----:B------:R-:W-:-:S13]  /*2300*/  FSETP.GEU.AND P0, PT, R10, R3, P0 ;  /* 0x000000030a00720b */ /* 0x000fda000070e000 */
[----:B------:R-:W-:Y:S02]  /*2310*/  @!P0 IMAD.MOV.U32 R2, RZ, RZ, R9 ;  /* 0x000000ffff028224 */ /* 0x000fe400078e0009 */
[----:B------:R-:W-:Y:S02]  /*2320*/  @!P0 IMAD.MOV.U32 R3, RZ, RZ, R10 ;  /* 0x000000ffff038224 */ /* 0x000fe400078e000a */
[----:B------:R-:W-:Y:S01]  /*2330*/  IMAD.MOV.U32 R9, RZ, RZ, 0x800 ;  /* 0x00000800ff097424 */ /* 0x000fe200078e00ff */
[----:B------:R-:W-:-:S04]  /*2340*/  ISETP.GE.AND P0, PT, R11, R2, PT ;  /* 0x000000020b00720c */ /* 0x000fc80003f06270 */
[----:B------:R-:W-:-:S04]  /*2350*/  FSETP.NEU.OR P0, PT, R3, R12, P0 ;  /* 0x0000000c0300720b */ /* 0x000fc8000070d400 */
[----:B------:R-:W-:-:S13]  /*2360*/  FSETP.GEU.AND P0, PT, R12, R3, P0 ;  /* 0x000000030c00720b */ /* 0x000fda000070e000 */
[----:B------:R-:W-:Y:S02]  /*2370*/  @!P0 IMAD.MOV.U32 R2, RZ, RZ, R11 ;  /* 0x000000ffff028224 */ /* 0x000fe400078e000b */
[----:B------:R-:W-:-:S03]  /*2380*/  @!P0 IMAD.MOV.U32 R3, RZ, RZ, R12 ;  /* 0x000000ffff038224 */ /* 0x000fc600078e000c */
        /* <DEDUP_REMOVED lines=19> */
[----:B------:R-:W-:Y:S01]  /*24c0*/  @!P0 IMAD.MOV.U32 R3, RZ, RZ, R20 ;  /* 0x000000ffff038224 */ /* 0x000fe200078e0014 */
[----:B------:R-:W-:Y:S06]  /*24d0*/  BRA.U !UP0, `(.L_x_164) ;  /* 0x00000005080c7547 */ /* 0x000fec000b800000 */
[----:B------:R-:W-:Y:S01]  /*24e0*/  IMAD.MOV.U32 R9, RZ, RZ, 0x800 ;  /* 0x00000800ff097424 */ /* 0x000fe200078e00ff */
[----:B------:R-:W0:Y:S01]  /*24f0*/  LDCU UR5, c[0x0][0x3d8] ;  /* 0x00007b00ff0577ac */ /* 0x000e220008000800 */
[----:B------:R-:W-:-:S12]  /*2500*/  UIADD3 UR6, UPT, UPT, UR4, -0x800, URZ ;  /* 0xfffff80004067890 */ /* 0x000fd8000fffe0ff */
.L_x_166:
[----:B------:R-:W-:-:S05]  /*2510*/  IMAD.WIDE.U32 R10, R9, 0x4, R4 ;  /* 0x00000004090a7825 */ /* 0x000fca00078e0004 */
        /* <DEDUP_REMOVED lines=8> */
[--C-:B------:R-:W-:Y:S01]  /*25a0*/  IMAD.IADD R13, R6, 0x1, R9.reuse ;  /* 0x00000001060d7824 */ /* 0x100fe200078e0209 */
[----:B0-----:R-:W-:Y:S01]  /*25b0*/  UMOV UR4, UR5 ;  /* 0x0000000500047c82 */ /* 0x001fe20008000000 */
[----:B------:R-:W-:-:S03]  /*25c0*/  IMAD.IADD R15, R7, 0x1, R9 ;  /* 0x00000001070f7824 */ /* 0x000fc600078e0209 */
[C---:B------:R-:W-:Y:S01]  /*25d0*/  ISETP.GE.AND P0, PT, R13.reuse, R2, PT ;  /* 0x000000020d00720c */ /* 0x040fe20003f06270 */
[----:B-1----:R-:W-:-:S03]  /*25e0*/  VIADD R11, R13, 0x200 ;  /* 0x000002000d0b7836 */ /* 0x002fc60000000000 */
[----:B--2---:R-:W-:-:S04]  /*25f0*/  FSETP.NEU.OR P0, PT, R3, R8, P0 ;  /* 0x000000080300720b */ /* 0x004fc8000070d400 */
[----:B------:R-:W-:-:S13]  /*2600*/  FSETP.GEU.AND P0, PT, R8, R3, P0 ;  /* 0x000000030800720b */ /* 0x000fda000070e000 */
[----:B------:R-:W-:Y:S02]  /*2610*/  @!P0 IMAD.MOV.U32 R2, RZ, RZ, R13 ;  /* 0x000000ffff028224 */ /* 0x000fe400078e000d */
[----:B------:R-:W-:Y:S01]  /*2620*/  @!P0 IMAD.MOV.U32 R3, RZ, RZ, R8 ;  /* 0x000000ffff038224 */ /* 0x000fe200078e0008 */
[----:B------:R-:W-:Y:S02]  /*2630*/  IADD3 R8, PT, PT, -R9, UR4, RZ ;  /* 0x0000000409087c10 */ /* 0x000fe4000fffe1ff */
[----:B------:R-:W-:Y:S02]  /*2640*/  ISETP.GE.AND P0, PT, R15, R2, PT ;  /* 0x000000020f00720c */ /* 0x000fe40003f06270 */
[----:B------:R-:W-:Y:S02]  /*2650*/  ISETP.GE.AND P1, PT, R8, 0x800, PT ;  /* 0x000008000800780c */ /* 0x000fe40003f26270 */
        /* <DEDUP_REMOVED lines=39> */
[----:B------:R-:W-:Y:S06]  /*28d0*/  @!P1 BRA `(.L_x_165) ;  /* 0x0000000800a49947 */ /* 0x000fec0003800000 */
[----:B------:R-:W-:-:S05]  /*28e0*/  VIADD R9, R9, 0x800 ;  /* 0x0000080009097836 */ /* 0x000fca0000000000 */
[----:B------:R-:W-:-:S13]  /*28f0*/  ISETP.GT.AND P0, PT, R9, UR6, PT ;  /* 0x0000000609007c0c */ /* 0x000fda000bf04270 */
[----:B------:R-:W-:Y:S05]  /*2900*/  @!P0 BRA `(.L_x_166) ;  /* 0xfffffffc00008947 */ /* 0x000fea000383ffff */
.L_x_164:
[----:B------:R-:W-:Y:S01]  /*2910*/  IADD3 R5, PT, PT, -R9, UR4, RZ ;  /* 0x0000000409057c10 */ /* 0x000fe2000fffe1ff */
[----:B------:R-:W-:Y:S03]  /*2920*/  BSSY.RECONVERGENT B1, `(.L_x_165) ;  /* 0x00000a4000017945 */ /* 0x000fe60003800200 */
[----:B------:R-:W-:-:S04]  /*2930*/  ISETP.GE.AND P0, PT, R0, R5, PT ;  /* 0x000000050000720c */ /* 0x000fc80003f06270 */
[----:B------:R-:W-:-:S13]  /*2940*/  ISETP.GE.OR P0, PT, R9, UR4, P0 ;  /* 0x0000000409007c0c */ /* 0x000fda0008706670 */
[----:B------:R-:W-:Y:S05]  /*2950*/  @P0 BRA `(.L_x_167) ;  /* 0x0000000800800947 */ /* 0x000fea0003800000 */
[----:B------:R-:W-:Y:S01]  /*2960*/  LOP3.LUT R10, RZ, R0, RZ, 0x33, !PT ;  /* 0x00000000ff0a7212 */ /* 0x000fe200078e33ff */
[----:B------:R-:W0:Y:S01]  /*2970*/  LDCU UR5, c[0x0][0x388] ;  /* 0x00007100ff0577ac */ /* 0x000e220008000800 */
[----:B------:R-:W-:Y:S01]  /*2980*/  BSSY.RECONVERGENT B2, `(.L_x_168) ;  /* 0x0000050000027945 */ /* 0x000fe20003800200 */
[----:B------:R-:W-:Y:S01]  /*2990*/  IMAD.MOV.U32 R4, RZ, RZ, R0 ;  /* 0x000000ffff047224 */ /* 0x000fe200078e0000 */
[----:B------:R-:W-:-:S04]  /*29a0*/  IADD3 R10, PT, PT, -R9, UR4, R10 ;  /* 0x00000004090a7c10 */ /* 0x000fc8000fffe10a */
[C---:B------:R-:W-:Y:S02]  /*29b0*/  ISETP.GE.U32.AND P0, PT, R10.reuse, 0x700, PT ;  /* 0x000007000a00780c */ /* 0x040fe40003f06070 */
[----:B------:R-:W-:-:S04]  /*29c0*/  LEA.HI R11, R10, 0x1, RZ, 0x18 ;  /* 0x000000010a0b7811 */ /* 0x000fc800078fc0ff */
[----:B------:R-:W-:Y:S01]  /*29d0*/  LOP3.LUT R20, R11, 0x7, RZ, 0xc0, !PT ;  /* 0x000000070b147812 */ /* 0x000fe200078ec0ff */
[----:B0-----:R-:W-:-:S06]  /*29e0*/  VIADD R7, R9, UR5 ;  /* 0x0000000509077c36 */ /* 0x001fcc0008000000 */
[----:B------:R-:W-:Y:S05]  /*29f0*/  @!P0 BRA `(.L_x_169) ;  /* 0x0000000400208947 */ /* 0x000fea0003800000 */
[----:B------:R-:W0:Y:S01]  /*2a00*/  LDC.64 R4, c[0x0][0x380] ;  /* 0x0000e000ff047b82 */ /* 0x000e220000000a00 */
[----:B------:R-:W-:Y:S01]  /*2a10*/  LOP3.LUT R8, R11, 0x1fffff8, RZ, 0xc0, !PT ;  /* 0x01fffff80b087812 */ /* 0x000fe200078ec0ff */
[----:B------:R-:W-:Y:S01]  /*2a20*/  BSSY.RECONVERGENT B3, `(.L_x_170) ;  /* 0x0000044000037945 */ /* 0x000fe20003800200 */
[----:B------:R-:W-:Y:S01]  /*2a30*/  IMAD.IADD R13, R6, 0x1, R9 ;  /* 0x00000001060d7824 */ /* 0x000fe200078e0209 */
[----:B------:R-:W-:Y:S02]  /*2a40*/  LOP3.LUT R6, R0, 0x400, RZ, 0xfc, !PT ;  /* 0x0000040000067812 */ /* 0x000fe400078efcff */
[----:B------:R-:W-:Y:S01]  /*2a50*/  IMAD.MOV R12, RZ, RZ, -R8 ;  /* 0x000000ffff0c7224 */ /* 0x000fe200078e0a08 */
[----:B0-----:R-:W-:-:S05]  /*2a60*/  IADD3 R4, P0, PT, R4, 0x1000, RZ ;  /* 0x0000100004047810 */ /* 0x001fca0007f1e0ff */
[----:B------:R-:W-:-:S08]  /*2a70*/  IMAD.X R5, RZ, RZ, R5, P0 ;  /* 0x000000ffff057224 */ /* 0x000fd000000e0605 */
.L_x_171:
[----:B------:R-:W-:-:S05]  /*2a80*/  IMAD.WIDE R8, R13, 0x4, R4 ;  /* 0x000000040d087825 */ /* 0x000fca00078e0204 */
        /* <DEDUP_REMOVED lines=58> */
[----:B------:R-:W-:Y:S02]  /*2e30*/  @P2 SEL R2, R2, R9, P0 ;  /* 0x0000000902022207 */ /* 0x000fe40000000000 */
[----:B------:R-:W-:Y:S01]  /*2e40*/  @P2 FSEL R3, R3, R22, P0 ;  /* 0x0000001603032208 */ /* 0x000fe20000000000 */
[----:B------:R-:W-:Y:S06]  /*2e50*/  @P1 BRA `(.L_x_171) ;  /* 0xfffffffc00081947 */ /* 0x000fec000383ffff */
[----:B------:R-:W-:Y:S05]  /*2e60*/  BSYNC.RECONVERGENT B3 ;  /* 0x0000000000037941 */ /* 0x000fea0003800200 */
.L_x_170:
[----:B------:R-:W-:-:S07]  /*2e70*/  VIADD R4, R6, 0xfffffc00 ;  /* 0xfffffc0006047836 */ /* 0x000fce0000000000 */
.L_x_169:
[----:B------:R-:W-:Y:S05]  /*2e80*/  BSYNC.RECONVERGENT B2 ;  /* 0x0000000000027941 */ /* 0x000fea0003800200 */
.L_x_168:
        /* <DEDUP_REMOVED lines=38> */
.L_x_173:
[----:B------:R-:W-:Y:S05]  /*30f0*/  BSYNC.RECONVERGENT B2 ;  /* 0x0000000000027941 */ /* 0x000fea0003800200 */
.L_x_172:
[----:B------:R-:W-:Y:S05]  /*3100*/  @!P1 BRA `(.L_x_167) ;  /* 0x0000000000949947 */ /* 0x000fea0003800000 */
[----:B------:R-:W-:Y:S01]  /*3110*/  ISETP.NE.AND P0, PT, R15, 0x1, PT ;  /* 0x000000010f00780c */ /* 0x000fe20003f05270 */
[----:B------:R-:W-:Y:S01]  /*3120*/  BSSY.RECONVERGENT B2, `(.L_x_174) ;  /* 0x0000019000027945 */ /* 0x000fe20003800200 */
[----:B------:R-:W-:Y:S01]  /*3130*/  LOP3.LUT P1, RZ, R10, 0x100, RZ, 0xc0, !PT ;  /* 0x000001000aff7812 */ /* 0x000fe2000782c0ff */
[----:B------:R-:W-:Y:S02]  /*3140*/  IMAD.MOV.U32 R11, RZ, RZ, R2 ;  /* 0x000000ffff0b7224 */ /* 0x000fe400078e0002 */
[----:B------:R-:W-:-:S08]  /*3150*/  IMAD.MOV.U32 R6, RZ, RZ, R3 ;  /* 0x000000ffff067224 */ /* 0x000fd000078e0003 */
        /* <DEDUP_REMOVED lines=21> */
.L_x_175:
[----:B------:R-:W-:Y:S05]  /*32b0*/  BSYNC.RECONVERGENT B2 ;  /* 0x0000000000027941 */ /* 0x000fea0003800200 */
.L_x_174:
        /* <DEDUP_REMOVED lines=8> */
[----:B------:R-:W-:Y:S02]  /*3340*/  @P1 SEL R2, R2, R11, P0 ;  /* 0x0000000b02021207 */ /* 0x000fe40000000000 */
[----:B------:R-:W-:-:S07]  /*3350*/  @P1 FSEL R3, R3, R6, P0 ;  /* 0x0000000603031208 */ /* 0x000fce0000000000 */
.L_x_167:
[----:B------:R-:W-:Y:S05]  /*3360*/  BSYNC.RECONVERGENT B1 ;  /* 0x0000000000017941 */ /* 0x000fea0003800200 */
.L_x_165:
        /* <DEDUP_REMOVED lines=19> */
.L_x_177:
[----:B------:R-:W-:Y:S05]  /*34a0*/  BSYNC.RECONVERGENT B1 ;  /* 0x0000000000017941 */ /* 0x000fea0003800200 */
.L_x_176:
        /* <DEDUP_REMOVED lines=13> */
.L_x_179:
[----:B------:R-:W-:Y:S05]  /*3580*/  BSYNC.RECONVERGENT B1 ;  /* 0x0000000000017941 */ /* 0x000fea0003800200 */
.L_x_178:
        /* <DEDUP_REMOVED lines=13> */
.L_x_181:
[----:B------:R-:W-:Y:S05]  /*3660*/  BSYNC.RECONVERGENT B1 ;  /* 0x0000000000017941 */ /* 0x000fea0003800200 */
.L_x_180:
        /* <DEDUP_REMOVED lines=13> */
.L_x_183:
[----:B------:R-:W-:Y:S05]  /*3740*/  BSYNC.RECONVERGENT B1 ;  /* 0x0000000000017941 */ /* 0x000fea0003800200 */
.L_x_182:
        /* <DEDUP_REMOVED lines=19> */
.L_x_185:
[----:B------:R-:W-:Y:S05]  /*3880*/  BSYNC.RECONVERGENT B1 ;  /* 0x0000000000017941 */ /* 0x000fea0003800200 */
.L_x_184:
        /* <DEDUP_REMOVED lines=45> */
.L_x_150:
[----:B------:R-:W-:Y:S05]  /*3b60*/  BSYNC.RECONVERGENT B0 ;  /* 0x0000000000007941 */ /* 0x000fea0003800200 */
.L_x_125:
[----:B------:R-:W5:Y:S02]  /*3b70*/  S2R R0, SR_TID.X ;  /* 0x0000000000007919 */ /* 0x000f640000002100 */
[----:B-----5:R-:W-:-:S13]  /*3b80*/  ISETP.NE.AND P0, PT, R0, RZ, PT ;  /* 0x000000ff0000720c */ /* 0x020fda0003f05270 */
[----:B------:R-:W-:Y:S05]  /*3b90*/  @P0 EXIT ;  /* 0x000000000000094d */ /* 0x000fea0003800000 */
[----:B------:R-:W-:-:S09]  /*3ba0*/  UISETP.NE.AND UP0, UPT, UR7, URZ, UPT ;  /* 0x000000ff0700728c */ /* 0x000fd2000bf05270 */
[----:B------:R-:W-:Y:S05]  /*3bb0*/  BRA.U !UP0, `(.L_x_186) ;  /* 0x0000000108207547 */ /* 0x000fea000b800000 */
[----:B------:R-:W5:Y:S01]  /*3bc0*/  LDCU.64 UR4, c[0x0][0x3c8] ;  /* 0x00007900ff0477ac */ /* 0x000f620008000a00 */
[----:B0123--:R-:W0:Y:S01]  /*3bd0*/  LDC.64 R6, c[0x0][0x3a8] ;  /* 0x0000ea00ff067b82 */ /* 0x00fe220000000a00 */
[----:B-----5:R-:W-:-:S04]  /*3be0*/  IADD3 R11, P0, PT, R2, UR4, RZ ;  /* 0x00000004020b7c10 */ /* 0x020fc8000ff1e0ff */
[----:B----4-:R-:W-:Y:S01]  /*3bf0*/  LEA.HI.X.SX32 R5, R2, UR5, 0x1, P0 ;  /* 0x0000000502057c11 */ /* 0x010fe200080f0eff */
[----:B------:R-:W-:Y:S01]  /*3c00*/  IMAD.MOV.U32 R4, RZ, RZ, R11 ;  /* 0x000000ffff047224 */ /* 0x000fe200078e000b */
[----:B0-----:R0:W-:Y:S04]  /*3c10*/  STG.E desc[UR8][R6.64+0x8], R3 ;  /* 0x0000080306007986 */ /* 0x0011e8000c101908 */
[----:B------:R0:W-:Y:S01]  /*3c20*/  STG.E.64 desc[UR8][R6.64], R4 ;  /* 0x0000000406007986 */ /* 0x0001e2000c101b08 */
[----:B------:R-:W-:Y:S05]  /*3c30*/  BRA `(.L_x_187) ;  /* 0x0000000000487947 */ /* 0x000fea0003800000 */
.L_x_186:
[----:B0123--:R-:W0:Y:S01]  /*3c40*/  LDC.64 R6, c[0x0][0x3a0] ;  /* 0x0000e800ff067b82 */ /* 0x00fe220000000a00 */
[----:B------:R-:W1:Y:S01]  /*3c50*/  LDCU.64 UR4, c[0x0][0x3c8] ;  /* 0x00007900ff0477ac */ /* 0x000e620008000a00 */
[----:B0-----:R-:W2:Y:S02]  /*3c60*/  LDG.E R0, desc[UR8][R6.64+0x8] ;  /* 0x0000080806007981 */ /* 0x001ea4000c1e1900 */
[----:B--2---:R-:W-:-:S13]  /*3c70*/  FSETP.GEU.AND P1, PT, R3, R0, PT ;  /* 0x000000000300720b */ /* 0x004fda0003f2e000 */
[----:B----4-:R-:W2:Y:S01]  /*3c80*/  @P1 LDG.E.64 R4, desc[UR8][R6.64] ;  /* 0x0000000806041981 */ /* 0x010ea2000c1e1b00 */
[C---:B-1----:R-:W-:Y:S01]  /*3c90*/  IADD3 R11, P0, PT, R2.reuse, UR4, RZ ;  /* 0x00000004020b7c10 */ /* 0x042fe2000ff1e0ff */
[----:B------:R-:W0:Y:S03]  /*3ca0*/  LDC.64 R8, c[0x0][0x3a8] ;  /* 0x0000ea00ff087b82 */ /* 0x000e260000000a00 */
[----:B------:R-:W-:Y:S02]  /*3cb0*/  LEA.HI.X.SX32 R13, R2, UR5, 0x1, P0 ;  /* 0x00000005020d7c11 */ /* 0x000fe400080f0eff */
[----:B--2---:R-:W-:-:S04]  /*3cc0*/  @P1 ISETP.GE.U32.AND P0, PT, R11, R4, PT ;  /* 0x000000040b00120c */ /* 0x004fc80003f06070 */
        /* <DEDUP_REMOVED lines=9> */
.L_x_187:
[----:B------:R-:W-:-:S13]  /*3d60*/  ISETP.NE.AND P0, PT, RZ, UR10, PT ;  /* 0x0000000aff007c0c */ /* 0x000fda000bf05270 */
[----:B------:R-:W-:Y:S05]  /*3d70*/  @!P0 EXIT ;  /* 0x000000000000894d */ /* 0x000fea0003800000 */
[----:B01----:R-:W0:Y:S08]  /*3d80*/  LDC.64 R4, c[0x0][0x3b8] ;  /* 0x0000ee00ff047b82 */ /* 0x003e300000000a00 */
[----:B------:R-:W1:Y:S01]  /*3d90*/  LDC.64 R6, c[0x0][0x3c0] ;  /* 0x0000f000ff067b82 */ /* 0x000e620000000a00 */
[----:B0-----:R-:W-:Y:S04]  /*3da0*/  STG.E desc[UR8][R4.64], R3 ;  /* 0x0000000304007986 */ /* 0x001fe8000c101908 */
[----:B-1----:R-:W-:Y:S01]  /*3db0*/  STG.E desc[UR8][R6.64], R11 ;  /* 0x0000000b06007986 */ /* 0x002fe2000c101908 */
[----:B------:R-:W-:Y:S05]  /*3dc0*/  EXIT ;  /* 0x000000000000794d */ /* 0x000fea0003800000 */
.L_x_188:
        /* <DEDUP_REMOVED lines=11> */
.L_x_236:


//--------------------- .text._ZN3cub18CUB_300001_SM_10006detail11EmptyKernelIvEEvv --------------------------
	.section	.text._ZN3cub18CUB_300001_SM_10006detail11EmptyKernelIvEEvv,"ax",@progbits
	.align	128
        .global         _ZN3cub18CUB_300001_SM_10006detail11EmptyKernelIvEEvv
        .type           _ZN3cub18CUB_300001_SM_10006detail11EmptyKernelIvEEvv,@function
        .size           _ZN3cub18CUB_300001_SM_10006detail11EmptyKernelIvEEvv,(.L_x_237 - _ZN3cub18CUB_300001_SM_10006detail11EmptyKernelIvEEvv)
        .other          _ZN3cub18CUB_300001_SM_10006detail11EmptyKernelIvEEvv,@"STO_CUDA_ENTRY STV_DEFAULT"
_ZN3cub18CUB_300001_SM_10006detail11EmptyKernelIvEEvv:
.text._ZN3cub18CUB_300001_SM_10006detail11EmptyKernelIvEEvv:
[----:B------:R-:W-:Y:S01]  /*0000*/  LDC R1, c[0x0][0x37c] ;  /* 0x0000df00ff017b82 */ /* 0x000fe20000000800 */
[----:B------:R-:W-:Y:S05]  /*0010*/  EXIT ;  /* 0x000000000000794d */ /* 0x000fea0003800000 */
.L_x_189:
        /* <DEDUP_REMOVED lines=14> */
.L_x_237:


//--------------------- .text._Z11compute_E_qPfS_S_ii --------------------------
	.section	.text._Z11compute_E_qPfS_S_ii,"ax",@progbits
	.align	128
        .global         _Z11compute_E_qPfS_S_ii
        .type           _Z11compute_E_qPfS_S_ii,@function
        .size           _Z11compute_E_qPfS_S_ii,(.L_x_232 - _Z11compute_E_qPfS_S_ii)
        .other          _Z11compute_E_qPfS_S_ii,@"STO_CUDA_ENTRY STV_DEFAULT"
_Z11compute_E_qPfS_S_ii:
.text._Z11compute_E_qPfS_S_ii:
[----:B------:R-:W-:Y:S01]  /*0000*/  LDC R1, c[0x0][0x37c] ;  /* 0x0000df00ff017b82 */ /* 0x000fe20000000800 */
[----:B------:R-:W0:Y:S07]  /*0010*/  S2R R3, SR_TID.X ;  /* 0x0000000000037919 */ /* 0x000e2e0000002100 */
[----:B------:R-:W0:Y:S01]  /*0020*/  S2UR UR4, SR_CTAID.X ;  /* 0x00000000000479c3 */ /* 0x000e220000002500 */
[----:B------:R-:W1:Y:S07]  /*0030*/  LDCU UR5, c[0x0][0x39c] ;  /* 0x00007380ff0577ac */ /* 0x000e6e0008000800 */
[----:B------:R-:W0:Y:S02]  /*0040*/  LDC R2, c[0x0][0x360] ;  /* 0x0000d800ff027b82 */ /* 0x000e240000000800 */
[----:B0-----:R-:W-:-:S05]  /*0050*/  IMAD R2, R2, UR4, R3 ;  /* 0x0000000402027c24 */ /* 0x001fca000f8e0203 */
[----:B-1----:R-:W-:-:S13]  /*0060*/  ISETP.GE.AND P0, PT, R2, UR5, PT ;  /* 0x0000000502007c0c */ /* 0x002fda000bf06270 */
[----:B------:R-:W-:Y:S05]  /*0070*/  @P0 EXIT ;  /* 0x000000000000094d */ /* 0x000fea0003800000 */
[----:B------:R-:W0:Y:S01]  /*0080*/  LDCU UR6, c[0x0][0x398] ;  /* 0x00007300ff0677ac */ /* 0x000e220008000800 */
[----:B------:R-:W-:Y:S01]  /*0090*/  BSSY.RECONVERGENT B0, `(.L_x_190) ;  /* 0x000002b000007945 */ /* 0x000fe20003800200 */
[----:B------:R-:W1:Y:S01]  /*00a0*/  LDCU.64 UR4, c[0x0][0x358] ;  /* 0x00006b00ff0477ac */ /* 0x000e620008000a00 */
[----:B0-----:R-:W-:-:S13]  /*00b0*/  ISETP.NE.AND P0, PT, R2, UR6, PT ;  /* 0x0000000602007c0c */ /* 0x001fda000bf05270 */
[----:B-1----:R-:W-:Y:S05]  /*00c0*/  @!P0 BRA `(.L_x_191) ;  /* 0x0000000000548947 */ /* 0x002fea0003800000 */
[----:B------:R-:W0:Y:S08]  /*00d0*/  LDC.64 R6, c[0x0][0x390] ;  /* 0x0000e400ff067b82 */ /* 0x000e300000000a00 */
[----:B------:R-:W1:Y:S01]  /*00e0*/  LDC.64 R4, c[0x0][0x388] ;  /* 0x0000e200ff047b82 */ /* 0x000e620000000a00 */
[----:B0-----:R-:W2:Y:S01]  /*00f0*/  LDG.E R7, desc[UR4][R6.64] ;  /* 0x0000000406077981 */ /* 0x001ea2000c1e1900 */
[----:B-1----:R-:W-:-:S05]  /*0100*/  IMAD.WIDE R4, R2, 0x4, R4 ;  /* 0x0000000402047825 */ /* 0x002fca00078e0204 */
[----:B------:R-:W3:Y:S01]  /*0110*/  LDG.E R0, desc[UR4][R4.64] ;  /* 0x0000000404007981 */ /* 0x000ee2000c1e1900 */
[----:B------:R-:W-:Y:S01]  /*0120*/  BSSY.RECONVERGENT B1, `(.L_x_192) ;  /* 0x000000d000017945 */ /* 0x000fe20003800200 */
[----:B--2---:R-:W0:Y:S08]  /*0130*/  MUFU.RCP R8, R7 ;  /* 0x0000000700087308 */ /* 0x004e300000001000 */
[----:B---3--:R-:W1:Y:S01]  /*0140*/  FCHK P0, -R0, R7 ;  /* 0x0000000700007302 */ /* 0x008e620000000100 */
[----:B0-----:R-:W-:-:S04]  /*0150*/  FFMA R3, -R7, R8, 1 ;  /* 0x3f80000007037423 */ /* 0x001fc80000000108 */
[----:B------:R-:W-:-:S04]  /*0160*/  FFMA R3, R8, R3, R8 ;  /* 0x0000000308037223 */ /* 0x000fc80000000008 */
[----:B------:R-:W-:-:S04]  /*0170*/  FFMA R8, -R0, R3, RZ ;  /* 0x0000000300087223 */ /* 0x000fc800000001ff */
[----:B------:R-:W-:-:S04]  /*0180*/  FFMA R9, -R7, R8, -R0 ;  /* 0x0000000807097223 */ /* 0x000fc80000000900 */
[----:B------:R-:W-:Y:S01]  /*0190*/  FFMA R3, R3, R9, R8 ;  /* 0x0000000903037223 */ /* 0x000fe20000000008 */
[----:B-1----:R-:W-:Y:S06]  /*01a0*/  @!P0 BRA `(.L_x_193) ;  /* 0x0000000000108947 */ /* 0x002fec0003800000 */
[----:B------:R-:W-:Y:S01]  /*01b0*/  FADD R3, -R0, -RZ ;  /* 0x800000ff00037221 */ /* 0x000fe20000000100 */
[----:B------:R-:W-:-:S07]  /*01c0*/  MOV R4, 0x1e0 ;  /* 0x000001e000047802 */ /* 0x000fce0000000f00 */
[----:B------:R-:W-:Y:S05]  /*01d0*/  CALL.REL.NOINC `($__internal_1_$__cuda_sm3x_div_rn_noftz_f32_slowpath) ;  /* 0x00000004000c7944 */ /* 0x000fea0003c00000 */
[----:B------:R-:W-:-:S07]  /*01e0*/  IMAD.MOV.U32 R3, RZ, RZ, R0 ;  /* 0x000000ffff037224 */ /* 0x000fce00078e0000 */
.L_x_193:
[----:B------:R-:W-:Y:S05]  /*01f0*/  BSYNC.RECONVERGENT B1 ;  /* 0x0000000000017941 */ /* 0x000fea0003800200 */
.L_x_192:
[----:B------:R-:W-:Y:S01]  /*0200*/  IMAD.MOV.U32 R9, RZ, RZ, R3 ;  /* 0x000000ffff097224 */ /* 0x000fe200078e0003 */
[----:B------:R-:W-:Y:S06]  /*0210*/  BRA `(.L_x_194) ;  /* 0x0000000000487947 */ /* 0x000fec0003800000 */
.L_x_191:
[----:B------:R-:W0:Y:S02]  /*0220*/  LDC.64 R12, c[0x0][0x390] ;  /* 0x0000e400ff0c7b82 */ /* 0x000e240000000a00 */
[----:B0-----:R-:W2:Y:S02]  /*0230*/  LDG.E R4, desc[UR4][R12.64] ;  /* 0x000000040c047981 */ /* 0x001ea4000c1e1900 */
[----:B--2---:R-:W0:Y:S08]  /*0240*/  F2F.F64.F32 R4, R4 ;  /* 0x0000000400047310 */ /* 0x004e300000201800 */
[----:B0-----:R-:W0:Y:S01]  /*0250*/  MUFU.RCP64H R7, R5 ;  /* 0x0000000500077308 */ /* 0x001e220000001800 */
[----:B------:R-:W-:-:S05]  /*0260*/  VIADD R6, R5, 0x300402 ;  /* 0x0030040205067836 */ /* 0x000fca0000000000 */
[----:B------:R-:W-:Y:S01]  /*0270*/  FSETP.GEU.AND P0, PT, |R6|, 5.8789094863358348022e-39, PT ;  /* 0x004004020600780b */ /* 0x000fe20003f0e200 */
[----:B0-----:R-:W-:-:S08]  /*0280*/  DFMA R8, -R4, R6, 1 ;  /* 0x3ff000000408742b */ /* 0x001fd00000000106 */
[----:B------:R-:W-:-:S08]  /*0290*/  DFMA R8, R8, R8, R8 ;  /* 0x000000080808722b */ /* 0x000fd00000000008 */
[----:B------:R-:W-:-:S08]  /*02a0*/  DFMA R8, R6, R8, R6 ;  /* 0x000000080608722b */ /* 0x000fd00000000006 */
[----:B------:R-:W-:-:S08]  /*02b0*/  DFMA R10, -R4, R8, 1 ;  /* 0x3ff00000040a742b */ /* 0x000fd00000000108 */
[----:B------:R-:W-:Y:S01]  /*02c0*/  DFMA R8, R8, R10, R8 ;  /* 0x0000000a0808722b */ /* 0x000fe20000000008 */
[----:B------:R-:W-:Y:S10]  /*02d0*/  @P0 BRA `(.L_x_195) ;  /* 0x0000000000100947 */ /* 0x000ff40003800000 */
[----:B------:R-:W-:-:S05]  /*02e0*/  LOP3.LUT R0, R5, 0x7fffffff, RZ, 0xc0, !PT ;  /* 0x7fffffff05007812 */ /* 0x000fca00078ec0ff */
[----:B------:R-:W-:Y:S01]  /*02f0*/  VIADD R8, R0, 0xfff00000 ;  /* 0xfff0000000087836 */ /* 0x000fe20000000000 */
[----:B------:R-:W-:-:S07]  /*0300*/  MOV R0, 0x320 ;  /* 0x0000032000007802 */ /* 0x000fce0000000f00 */
[----:B------:R-:W-:Y:S05]  /*0310*/  CALL.REL.NOINC `($__internal_0_$__cuda_sm20_dblrcp_rn_slowpath_v3) ;  /* 0x00000000001c7944 */ /* 0x000fea0003c00000 */
.L_x_195:
[----:B------:R-:W-:-:S10]  /*0320*/  DADD R8, R8, -1 ;  /* 0xbff0000008087429 */ /* 0x000fd40000000000 */
[----:B------:R0:W1:Y:S02]  /*0330*/  F2F.F32.F64 R9, R8 ;  /* 0x0000000800097310 */ /* 0x0000640000301000 */
.L_x_194:
[----:B------:R-:W-:Y:S05]  /*0340*/  BSYNC.RECONVERGENT B0 ;  /* 0x0000000000007941 */ /* 0x000fea0003800200 */
.L_x_190:
[----:B------:R-:W2:Y:S02]  /*0350*/  LDC.64 R4, c[0x0][0x380] ;  /* 0x0000e000ff047b82 */ /* 0x000ea40000000a00 */
[----:B--2---:R-:W-:-:S05]  /*0360*/  IMAD.WIDE R2, R2, 0x4, R4 ;  /* 0x0000000402027825 */ /* 0x004fca00078e0204 */
[----:B-1----:R-:W-:Y:S01]  /*0370*/  STG.E desc[UR4][R2.64], R9 ;  /* 0x0000000902007986 */ /* 0x002fe2000c101904 */
[----:B------:R-:W-:Y:S05]  /*0380*/  EXIT ;  /* 0x000000000000794d */ /* 0x000fea0003800000 */
        .weak           $__internal_0_$__cuda_sm20_dblrcp_rn_slowpath_v3
        .type           $__internal_0_$__cuda_sm20_dblrcp_rn_slowpath_v3,@function
        .size           $__internal_0_$__cuda_sm20_dblrcp_rn_slowpath_v3,($__internal_1_$__cuda_sm3x_div_rn_noftz_f32_slowpath - $__internal_0_$__cuda_sm20_dblrcp_rn_slowpath_v3)
$__internal_0_$__cuda_sm20_dblrcp_rn_slowpath_v3:
[----:B------:R-:W-:-:S14]  /*0390*/  DSETP.GTU.AND P0, PT, |R4|, +INF , PT ;  /* 0x7ff000000400742a */ /* 0x000fdc0003f0c200 */
[----:B------:R-:W-:Y:S05]  /*03a0*/  @P0 BRA `(.L_x_196) ;  /* 0x00000000007c0947 */ /* 0x000fea0003800000 */
[----:B------:R-:W-:-:S05]  /*03b0*/  LOP3.LUT R3, R5, 0x7fffffff, RZ, 0xc0, !PT ;  /* 0x7fffffff05037812 */ /* 0x000fca00078ec0ff */
[----:B------:R-:W-:-:S05]  /*03c0*/  VIADD R6, R3, 0xffffffff ;  /* 0xffffffff03067836 */ /* 0x000fca0000000000 */
[----:B------:R-:W-:-:S13]  /*03d0*/  ISETP.GE.U32.AND P0, PT, R6, 0x7fefffff, PT ;  /* 0x7fefffff0600780c */ /* 0x000fda0003f06070 */
[----:B------:R-:W-:Y:S01]  /*03e0*/  @P0 LOP3.LUT R7, R5, 0x7ff00000, RZ, 0x3c, !PT ;  /* 0x7ff0000005070812 */ /* 0x000fe200078e3cff */
[----:B------:R-:W-:Y:S01]  /*03f0*/  @P0 IMAD.MOV.U32 R6, RZ, RZ, RZ ;  /* 0x000000ffff060224 */ /* 0x000fe200078e00ff */
[----:B------:R-:W-:Y:S06]  /*0400*/  @P0 BRA `(.L_x_197) ;  /* 0x00000000006c0947 */ /* 0x000fec0003800000 */
[----:B------:R-:W-:-:S13]  /*0410*/  ISETP.GE.U32.AND P0, PT, R3, 0x1000001, PT ;  /* 0x010000010300780c */ /* 0x000fda0003f06070 */
[----:B------:R-:W-:Y:S05]  /*0420*/  @!P0 BRA `(.L_x_198) ;  /* 0x0000000000348947 */ /* 0x000fea0003800000 */
[----:B------:R-:W-:Y:S02]  /*0430*/  VIADD R7, R5, 0xc0200000 ;  /* 0xc020000005077836 */ /* 0x000fe40000000000 */
[----:B------:R-:W-:Y:S02]  /*0440*/  IMAD.MOV.U32 R6, RZ, RZ, R4 ;  /* 0x000000ffff067224 */ /* 0x000fe400078e0004 */
[----:B------:R-:W0:Y:S04]  /*0450*/  MUFU.RCP64H R9, R7 ;  /* 0x0000000700097308 */ /* 0x000e280000001800 */
[----:B0-----:R-:W-:-:S08]  /*0460*/  DFMA R10, -R6, R8, 1 ;  /* 0x3ff00000060a742b */ /* 0x001fd00000000108 */
[----:B------:R-:W-:-:S08]  /*0470*/  DFMA R10, R10, R10, R10 ;  /* 0x0000000a0a0a722b */ /* 0x000fd0000000000a */
[----:B------:R-:W-:-:S08]  /*0480*/  DFMA R10, R8, R10, R8 ;  /* 0x0000000a080a722b */ /* 0x000fd00000000008 */
[----:B------:R-:W-:-:S08]  /*0490*/  DFMA R8, -R6, R10, 1 ;  /* 0x3ff000000608742b */ /* 0x000fd0000000010a */
[----:B------:R-:W-:-:S08]  /*04a0*/  DFMA R8, R10, R8, R10 ;  /* 0x000000080a08722b */ /* 0x000fd0000000000a */
[----:B------:R-:W-:-:S08]  /*04b0*/  DMUL R8, R8, 2.2250738585072013831e-308 ;  /* 0x0010000008087828 */ /* 0x000fd00000000000 */
[----:B------:R-:W-:-:S08]  /*04c0*/  DFMA R4, -R4, R8, 1 ;  /* 0x3ff000000404742b */ /* 0x000fd00000000108 */
[----:B------:R-:W-:-:S08]  /*04d0*/  DFMA R4, R4, R4, R4 ;  /* 0x000000040404722b */ /* 0x000fd00000000004 */
[----:B------:R-:W-:Y:S01]  /*04e0*/  DFMA R6, R8, R4, R8 ;  /* 0x000000040806722b */ /* 0x000fe20000000008 */
[----:B------:R-:W-:Y:S10]  /*04f0*/  BRA `(.L_x_197) ;  /* 0x0000000000307947 */ /* 0x000ff40003800000 */
.L_x_198:
[----:B------:R-:W-:Y:S01]  /*0500*/  DMUL R4, R4, 8.11296384146066816958e+31 ;  /* 0x4690000004047828 */ /* 0x000fe20000000000 */
[----:B------:R-:W-:-:S05]  /*0510*/  IMAD.MOV.U32 R6, RZ, RZ, R8 ;  /* 0x000000ffff067224 */ /* 0x000fca00078e0008 */
[----:B------:R-:W0:Y:S02]  /*0520*/  MUFU.RCP64H R7, R5 ;  /* 0x0000000500077308 */ /* 0x000e240000001800 */
[----:B0-----:R-:W-:-:S08]  /*0530*/  DFMA R8, -R4, R6, 1 ;  /* 0x3ff000000408742b */ /* 0x001fd00000000106 */
[----:B------:R-:W-:-:S08]  /*0540*/  DFMA R8, R8, R8, R8 ;  /* 0x000000080808722b */ /* 0x000fd00000000008 */
[----:B------:R-:W-:-:S08]  /*0550*/  DFMA R8, R6, R8, R6 ;  /* 0x000000080608722b */ /* 0x000fd00000000006 */
[----:B------:R-:W-:-:S08]  /*0560*/  DFMA R6, -R4, R8, 1 ;  /* 0x3ff000000406742b */ /* 0x000fd00000000108 */
[----:B------:R-:W-:-:S08]  /*0570*/  DFMA R6, R8, R6, R8 ;  /* 0x000000060806722b */ /* 0x000fd00000000008 */
[----:B------:R-:W-:Y:S01]  /*0580*/  DMUL R6, R6, 8.11296384146066816958e+31 ;  /* 0x4690000006067828 */ /* 0x000fe20000000000 */
[----:B------:R-:W-:Y:S10]  /*0590*/  BRA `(.L_x_197) ;  /* 0x0000000000087947 */ /* 0x000ff40003800000 */
.L_x_196:
[----:B------:R-:W-:Y:S01]  /*05a0*/  LOP3.LUT R7, R5, 0x80000, RZ, 0xfc, !PT ;  /* 0x0008000005077812 */ /* 0x000fe200078efcff */
[----:B------:R-:W-:-:S07]  /*05b0*/  IMAD.MOV.U32 R6, RZ, RZ, R4 ;  /* 0x000000ffff067224 */ /* 0x000fce00078e0004 */
.L_x_197:
[----:B------:R-:W-:Y:S02]  /*05c0*/  IMAD.MOV.U32 R4, RZ, RZ, R0 ;  /* 0x000000ffff047224 */ /* 0x000fe400078e0000 */
[----:B------:R-:W-:Y:S02]  /*05d0*/  IMAD.MOV.U32 R5, RZ, RZ, 0x0 ;  /* 0x00000000ff057424 */ /* 0x000fe400078e00ff */
[----:B------:R-:W-:Y:S02]  /*05e0*/  IMAD.MOV.U32 R8, RZ, RZ, R6 ;  /* 0x000000ffff087224 */ /* 0x000fe400078e0006 */
[----:B------:R-:W-:Y:S01]  /*05f0*/  IMAD.MOV.U32 R9, RZ, RZ, R7 ;  /* 0x000000ffff097224 */ /* 0x000fe200078e0007 */
[----:B------:R-:W-:Y:S06]  /*0600*/  RET.REL.NODEC R4 `(_Z11compute_E_qPfS_S_ii) ;  /* 0xfffffff8047c7950 */ /* 0x000fec0003c3ffff */
        .weak           $__internal_1_$__cuda_sm3x_div_rn_noftz_f32_slowpath
        .type           $__internal_1_$__cuda_sm3x_div_rn_noftz_f32_slowpath,@function
        .size           $__internal_1_$__cuda_sm3x_div_rn_noftz_f32_slowpath,(.L_x_232 - $__internal_1_$__cuda_sm3x_div_rn_noftz_f32_slowpath)
$__internal_1_$__cuda_sm3x_div_rn_noftz_f32_slowpath:
[----:B------:R-:W-:Y:S01]  /*0610*/  SHF.R.U32.HI R5, RZ, 0x17, R7 ;  /* 0x00000017ff057819 */ /* 0x000fe20000011607 */
[----:B------:R-:W-:Y:S01]  /*0620*/  BSSY.RECONVERGENT B2, `(.L_x_199) ;  /* 0x0000063000027945 */ /* 0x000fe20003800200 */
[----:B------:R-:W-:Y:S02]  /*0630*/  SHF.R.U32.HI R0, RZ, 0x17, R3 ;  /* 0x00000017ff007819 */ /* 0x000fe40000011603 */
[----:B------:R-:W-:Y:S02]  /*0640*/  LOP3.LUT R6, R5, 0xff, RZ, 0xc0, !PT ;  /* 0x000000ff05067812 */ /* 0x000fe400078ec0ff */
[----:B------:R-:W-:-:S03]  /*0650*/  LOP3.LUT R5, R0, 0xff, RZ, 0xc0, !PT ;  /* 0x000000ff00057812 */ /* 0x000fc600078ec0ff */
[----:B------:R-:W-:Y:S02]  /*0660*/  VIADD R10, R6, 0xffffffff ;  /* 0xffffffff060a7836 */ /* 0x000fe40000000000 */
[----:B------:R-:W-:-:S03]  /*0670*/  VIADD R9, R5, 0xffffffff ;  /* 0xffffffff05097836 */ /* 0x000fc60000000000 */
[----:B------:R-:W-:-:S04]  /*0680*/  ISETP.GT.U32.AND P0, PT, R10, 0xfd, PT ;  /* 0x000000fd0a00780c */ /* 0x000fc80003f04070 */
[----:B------:R-:W-:-:S13]  /*0690*/  ISETP.GT.U32.OR P0, PT, R9, 0xfd, P0 ;  /* 0x000000fd0900780c */ /* 0x000fda0000704470 */
[----:B------:R-:W-:Y:S01]  /*06a0*/  @!P0 IMAD.MOV.U32 R8, RZ, RZ, RZ ;  /* 0x000000ffff088224 */ /* 0x000fe200078e00ff */
[----:B------:R-:W-:Y:S06]  /*06b0*/  @!P0 BRA `(.L_x_200) ;  /* 0x0000000000608947 */ /* 0x000fec0003800000 */
[----:B------:R-:W-:Y:S01]  /*06c0*/  FSETP.GTU.FTZ.AND P0, PT, |R3|, +INF , PT ;  /* 0x7f8000000300780b */ /* 0x000fe20003f1c200 */
[----:B------:R-:W-:Y:S01]  /*06d0*/  IMAD.MOV.U32 R0, RZ, RZ, R7 ;  /* 0x000000ffff007224 */ /* 0x000fe200078e0007 */
[----:B------:R-:W-:-:S04]  /*06e0*/  FSETP.GTU.FTZ.AND P1, PT, |R7|, +INF , PT ;  /* 0x7f8000000700780b */ /* 0x000fc80003f3c200 */
[----:B------:R-:W-:-:S13]  /*06f0*/  PLOP3.LUT P0, PT, P0, P1, PT, 0xf8, 0x8f ;  /* 0x00000000008f781c */ /* 0x000fda0000703f70 */
[----:B------:R-:W-:Y:S05]  /*0700*/  @P0 BRA `(.L_x_201) ;  /* 0x00000004004c0947 */ /* 0x000fea0003800000 */
[----:B------:R-:W-:-:S13]  /*0710*/  LOP3.LUT P0, RZ, R7, 0x7fffffff, R3, 0xc8, !PT ;  /* 0x7fffffff07ff7812 */ /* 0x000fda000780c803 */
[----:B------:R-:W-:Y:S05]  /*0720*/  @!P0 BRA `(.L_x_202) ;  /* 0x00000004003c8947 */ /* 0x000fea0003800000 */
[C---:B------:R-:W-:Y:S02]  /*0730*/  FSETP.NEU.FTZ.AND P2, PT, |R3|.reuse, +INF , PT ;  /* 0x7f8000000300780b */ /* 0x040fe40003f5d200 */
[----:B------:R-:W-:Y:S02]  /*0740*/  FSETP.NEU.FTZ.AND P1, PT, |R0|, +INF , PT ;  /* 0x7f8000000000780b */ /* 0x000fe40003f3d200 */
[----:B------:R-:W-:-:S11]  /*0750*/  FSETP.NEU.FTZ.AND P0, PT, |R3|, +INF , PT ;  /* 0x7f8000000300780b */ /* 0x000fd60003f1d200 */
[----:B------:R-:W-:Y:S05]  /*0760*/  @!P1 BRA !P2, `(.L_x_202) ;  /* 0x00000004002c9947 */ /* 0x000fea0005000000 */
[----:B------:R-:W-:-:S04]  /*0770*/  LOP3.LUT P2, RZ, R3, 0x7fffffff, RZ, 0xc0, !PT ;  /* 0x7fffffff03ff7812 */ /* 0x000fc8000784c0ff */
[----:B------:R-:W-:-:S13]  /*0780*/  PLOP3.LUT P1, PT, P1, P2, PT, 0x2f, 0xf2 ;  /* 0x0000000000f2781c */ /* 0x000fda0000f24577 */
[----:B------:R-:W-:Y:S05]  /*0790*/  @P1 BRA `(.L_x_203) ;  /* 0x0000000400181947 */ /* 0x000fea0003800000 */
[----:B------:R-:W-:-:S04]  /*07a0*/  LOP3.LUT P1, RZ, R7, 0x7fffffff, RZ, 0xc0, !PT ;  /* 0x7fffffff07ff7812 */ /* 0x000fc8000782c0ff */
[----:B------:R-:W-:-:S13]  /*07b0*/  PLOP3.LUT P0, PT, P0, P1, PT, 0x2f, 0xf2 ;  /* 0x0000000000f2781c */ /* 0x000fda0000702577 */
[----:B------:R-:W-:Y:S05]  /*07c0*/  @P0 BRA `(.L_x_204) ;  /* 0x0000000400000947 */ /* 0x000fea0003800000 */
[----:B------:R-:W-:Y:S02]  /*07d0*/  ISETP.GE.AND P0, PT, R9, RZ, PT ;  /* 0x000000ff0900720c */ /* 0x000fe40003f06270 */
[----:B------:R-:W-:-:S11]  /*07e0*/  ISETP.GE.AND P1, PT, R10, RZ, PT ;  /* 0x000000ff0a00720c */ /* 0x000fd60003f26270 */
[----:B------:R-:W-:Y:S02]  /*07f0*/  @P0 IMAD.MOV.U32 R8, RZ, RZ, RZ ;  /* 0x000000ffff080224 */ /* 0x000fe400078e00ff */
[----:B------:R-:W-:Y:S01]  /*0800*/  @!P0 FFMA R3, R3, 1.84467440737095516160e+19, RZ ;  /* 0x5f80000003038823 */ /* 0x000fe200000000ff */
[----:B------:R-:W-:Y:S02]  /*0810*/  @!P0 IMAD.MOV.U32 R8, RZ, RZ, -0x40 ;  /* 0xffffffc0ff088424 */ /* 0x000fe400078e00ff */
[----:B------:R-:W-:Y:S02]  /*0820*/  @!P1 FFMA R7, R0, 1.84467440737095516160e+19, RZ ;  /* 0x5f80000000079823 */ /* 0x000fe400000000ff */
[----:B------:R-:W-:-:S07]  /*0830*/  @!P1 VIADD R8, R8, 0x40 ;  /* 0x0000004008089836 */ /* 0x000fce0000000000 */
.L_x_200:
[----:B------:R-:W-:Y:S01]  /*0840*/  LEA R0, R6, 0xc0800000, 0x17 ;  /* 0xc080000006007811 */ /* 0x000fe200078eb8ff */
[----:B------:R-:W-:Y:S01]  /*0850*/  VIADD R5, R5, 0xffffff81 ;  /* 0xffffff8105057836 */ /* 0x000fe20000000000 */
[----:B------:R-:W-:Y:S03]  /*0860*/  BSSY.RECONVERGENT B3, `(.L_x_205) ;  /* 0x0000035000037945 */ /* 0x000fe60003800200 */
[----:B------:R-:W-:Y:S02]  /*0870*/  IMAD.IADD R7, R7, 0x1, -R0 ;  /* 0x0000000107077824 */ /* 0x000fe400078e0a00 */
[C---:B------:R-:W-:Y:S01]  /*0880*/  IMAD R0, R5.reuse, -0x800000, R3 ;  /* 0xff80000005007824 */ /* 0x040fe200078e0203 */
[----:B------:R-:W-:Y:S01]  /*0890*/  IADD3 R5, PT, PT, R5, 0x7f, -R6 ;  /* 0x0000007f05057810 */ /* 0x000fe20007ffe806 */
[----:B------:R-:W0:Y:S01]  /*08a0*/  MUFU.RCP R9, R7 ;  /* 0x0000000700097308 */ /* 0x000e220000001000 */
[----:B------:R-:W-:-:S03]  /*08b0*/  FADD.FTZ R11, -R7, -RZ ;  /* 0x800000ff070b7221 */ /* 0x000fc60000010100 */
[----:B------:R-:W-:Y:S02]  /*08c0*/  IMAD.IADD R5, R5, 0x1, R8 ;  /* 0x0000000105057824 */ /* 0x000fe400078e0208 */
[----:B0-----:R-:W-:-:S04]  /*08d0*/  FFMA R10, R9, R11, 1 ;  /* 0x3f800000090a7423 */ /* 0x001fc8000000000b */
[----:B------:R-:W-:-:S04]  /*08e0*/  FFMA R12, R9, R10, R9 ;  /* 0x0000000a090c7223 */ /* 0x000fc80000000009 */
[----:B------:R-:W-:-:S04]  /*08f0*/  FFMA R3, R0, R12, RZ ;  /* 0x0000000c00037223 */ /* 0x000fc800000000ff */
[----:B------:R-:W-:-:S04]  /*0900*/  FFMA R10, R11, R3, R0 ;  /* 0x000000030b0a7223 */ /* 0x000fc80000000000 */
[----:B------:R-:W-:-:S04]  /*0910*/  FFMA R9, R12, R10, R3 ;  /* 0x0000000a0c097223 */ /* 0x000fc80000000003 */
[----:B------:R-:W-:-:S04]  /*0920*/  FFMA R10, R11, R9, R0 ;  /* 0x000000090b0a7223 */ /* 0x000fc80000000000 */
[----:B------:R-:W-:-:S05]  /*0930*/  FFMA R0, R12, R10, R9 ;  /* 0x0000000a0c007223 */ /* 0x000fca0000000009 */
[----:B------:R-:W-:-:S04]  /*0940*/  SHF.R.U32.HI R3, RZ, 0x17, R0 ;  /* 0x00000017ff037819 */ /* 0x000fc80000011600 */
[----:B------:R-:W-:-:S05]  /*0950*/  LOP3.LUT R3, R3, 0xff, RZ, 0xc0, !PT ;  /* 0x000000ff03037812 */ /* 0x000fca00078ec0ff */
[----:B------:R-:W-:-:S04]  /*0960*/  IMAD.IADD R7, R3, 0x1, R5 ;  /* 0x0000000103077824 */ /* 0x000fc800078e0205 */
[----:B------:R-:W-:-:S05]  /*0970*/  VIADD R3, R7, 0xffffffff ;  /* 0xffffffff07037836 */ /* 0x000fca0000000000 */
[----:B------:R-:W-:-:S13]  /*0980*/  ISETP.GE.U32.AND P0, PT, R3, 0xfe, PT ;  /* 0x000000fe0300780c */ /* 0x000fda0003f06070 */
[----:B------:R-:W-:Y:S05]  /*0990*/  @!P0 BRA `(.L_x_206) ;  /* 0x0000000000808947 */ /* 0x000fea0003800000 */
[----:B------:R-:W-:-:S13]  /*09a0*/  ISETP.GT.AND P0, PT, R7, 0xfe, PT ;  /* 0x000000fe0700780c */ /* 0x000fda0003f04270 */
[----:B------:R-:W-:Y:S05]  /*09b0*/  @P0 BRA `(.L_x_207) ;  /* 0x00000000006c0947 */ /* 0x000fea0003800000 */
[----:B------:R-:W-:-:S13]  /*09c0*/  ISETP.GE.AND P0, PT, R7, 0x1, PT ;  /* 0x000000010700780c */ /* 0x000fda0003f06270 */
[----:B------:R-:W-:Y:S05]  /*09d0*/  @P0 BRA `(.L_x_208) ;  /* 0x0000000000740947 */ /* 0x000fea0003800000 */
[----:B------:R-:W-:Y:S02]  /*09e0*/  ISETP.GE.AND P0, PT, R7, -0x18, PT ;  /* 0xffffffe80700780c */ /* 0x000fe40003f06270 */
[----:B------:R-:W-:-:S11]  /*09f0*/  LOP3.LUT R0, R0, 0x80000000, RZ, 0xc0, !PT ;  /* 0x8000000000007812 */ /* 0x000fd600078ec0ff */
[----:B------:R-:W-:Y:S05]  /*0a00*/  @!P0 BRA `(.L_x_208) ;  /* 0x0000000000688947 */ /* 0x000fea0003800000 */
[CCC-:B------:R-:W-:Y:S01]  /*0a10*/  FFMA.RZ R3, R12.reuse, R10.reuse, R9.reuse ;  /* 0x0000000a0c037223 */ /* 0x1c0fe2000000c009 */
[C---:B------:R-:W-:Y:S02]  /*0a20*/  VIADD R8, R7.reuse, 0x20 ;  /* 0x0000002007087836 */ /* 0x040fe40000000000 */
[CCC-:B------:R-:W-:Y:S01]  /*0a30*/  FFMA.RM R6, R12.reuse, R10.reuse, R9.reuse ;  /* 0x0000000a0c067223 */ /* 0x1c0fe20000004009 */
[----:B------:R-:W-:Y:S02]  /*0a40*/  ISETP.NE.AND P2, PT, R7, RZ, PT ;  /* 0x000000ff0700720c */ /* 0x000fe40003f45270 */
[----:B------:R-:W-:Y:S01]  /*0a50*/  LOP3.LUT R5, R3, 0x7fffff, RZ, 0xc0, !PT ;  /* 0x007fffff03057812 */ /* 0x000fe200078ec0ff */
[----:B------:R-:W-:Y:S01]  /*0a60*/  FFMA.RP R3, R12, R10, R9 ;  /* 0x0000000a0c037223 */ /* 0x000fe20000008009 */
[----:B------:R-:W-:Y:S01]  /*0a70*/  ISETP.NE.AND P1, PT, R7, RZ, PT ;  /* 0x000000ff0700720c */ /* 0x000fe20003f25270 */
[----:B------:R-:W-:Y:S01]  /*0a80*/  IMAD.MOV R7, RZ, RZ, -R7 ;  /* 0x000000ffff077224 */ /* 0x000fe200078e0a07 */
[----:B------:R-:W-:-:S02]  /*0a90*/  LOP3.LUT R5, R5, 0x800000, RZ, 0xfc, !PT ;  /* 0x0080000005057812 */ /* 0x000fc400078efcff */
[----:B------:R-:W-:Y:S02]  /*0aa0*/  FSETP.NEU.FTZ.AND P0, PT, R3, R6, PT ;  /* 0x000000060300720b */ /* 0x000fe40003f1d000 */
[----:B------:R-:W-:Y:S02]  /*0ab0*/  SHF.L.U32 R8, R5, R8, RZ ;  /* 0x0000000805087219 */ /* 0x000fe400000006ff */
[----:B------:R-:W-:Y:S02]  /*0ac0*/  SEL R6, R7, RZ, P2 ;  /* 0x000000ff07067207 */ /* 0x000fe40001000000 */
[----:B------:R-:W-:Y:S02]  /*0ad0*/  ISETP.NE.AND P1, PT, R8, RZ, P1 ;  /* 0x000000ff0800720c */ /* 0x000fe40000f25270 */
[----:B------:R-:W-:Y:S02]  /*0ae0*/  SHF.R.U32.HI R6, RZ, R6, R5 ;  /* 0x00000006ff067219 */ /* 0x000fe40000011605 */
[----:B------:R-:W-:-:S02]  /*0af0*/  PLOP3.LUT P0, PT, P0, P1, PT, 0xf8, 0x8f ;  /* 0x00000000008f781c */ /* 0x000fc40000703f70 */
[----:B------:R-:W-:Y:S02]  /*0b00*/  SHF.R.U32.HI R8, RZ, 0x1, R6 ;  /* 0x00000001ff087819 */ /* 0x000fe40000011606 */
[----:B------:R-:W-:-:S04]  /*0b10*/  SEL R3, RZ, 0x1, !P0 ;  /* 0x00000001ff037807 */ /* 0x000fc80004000000 */
[----:B------:R-:W-:-:S04]  /*0b20*/  LOP3.LUT R3, R3, 0x1, R8, 0xf8, !PT ;  /* 0x0000000103037812 */ /* 0x000fc800078ef808 */
[----:B------:R-:W-:-:S05]  /*0b30*/  LOP3.LUT R3, R3, R6, RZ, 0xc0, !PT ;  /* 0x0000000603037212 */ /* 0x000fca00078ec0ff */
[----:B------:R-:W-:-:S05]  /*0b40*/  IMAD.IADD R3, R8, 0x1, R3 ;  /* 0x0000000108037824 */ /* 0x000fca00078e0203 */
[----:B------:R-:W-:Y:S01]  /*0b50*/  LOP3.LUT R0, R3, R0, RZ, 0xfc, !PT ;  /* 0x0000000003007212 */ /* 0x000fe200078efcff */
[----:B------:R-:W-:Y:S06]  /*0b60*/  BRA `(.L_x_208) ;  /* 0x0000000000107947 */ /* 0x000fec0003800000 */
.L_x_207:
[----:B------:R-:W-:-:S04]  /*0b70*/  LOP3.LUT R0, R0, 0x80000000, RZ, 0xc0, !PT ;  /* 0x8000000000007812 */ /* 0x000fc800078ec0ff */
[----:B------:R-:W-:Y:S01]  /*0b80*/  LOP3.LUT R0, R0, 0x7f800000, RZ, 0xfc, !PT ;  /* 0x7f80000000007812 */ /* 0x000fe200078efcff */
[----:B------:R-:W-:Y:S06]  /*0b90*/  BRA `(.L_x_208) ;  /* 0x0000000000047947 */ /* 0x000fec0003800000 */
.L_x_206:
[----:B------:R-:W-:-:S07]  /*0ba0*/  IMAD R0, R5, 0x800000, R0 ;  /* 0x0080000005007824 */ /* 0x000fce00078e0200 */
.L_x_208:
[----:B------:R-:W-:Y:S05]  /*0bb0*/  BSYNC.RECONVERGENT B3 ;  /* 0x0000000000037941 */ /* 0x000fea0003800200 */
.L_x_205:
[----:B------:R-:W-:Y:S05]  /*0bc0*/  BRA `(.L_x_209) ;  /* 0x0000000000207947 */ /* 0x000fea0003800000 */
.L_x_204:
[----:B------:R-:W-:-:S04]  /*0bd0*/  LOP3.LUT R0, R7, 0x80000000, R3, 0x48, !PT ;  /* 0x8000000007007812 */ /* 0x000fc800078e4803 */
[----:B------:R-:W-:Y:S01]  /*0be0*/  LOP3.LUT R0, R0, 0x7f800000, RZ, 0xfc, !PT ;  /* 0x7f80000000007812 */ /* 0x000fe200078efcff */
[----:B------:R-:W-:Y:S06]  /*0bf0*/  BRA `(.L_x_209) ;  /* 0x0000000000147947 */ /* 0x000fec0003800000 */
.L_x_203:
[----:B------:R-:W-:Y:S01]  /*0c00*/  LOP3.LUT R0, R7, 0x80000000, R3, 0x48, !PT ;  /* 0x8000000007007812 */ /* 0x000fe200078e4803 */
[----:B------:R-:W-:Y:S06]  /*0c10*/  BRA `(.L_x_209) ;  /* 0x00000000000c7947 */ /* 0x000fec0003800000 */
.L_x_202:
[----:B------:R-:W0:Y:S01]  /*0c20*/  MUFU.RSQ R0, -QNAN ;  /* 0xffc0000000007908 */ /* 0x000e220000001400 */
[----:B------:R-:W-:Y:S05]  /*0c30*/  BRA `(.L_x_209) ;  /* 0x0000000000047947 */ /* 0x000fea0003800000 */
.L_x_201:
[----:B------:R-:W-:-:S07]  /*0c40*/  FADD.FTZ R0, R3, R0 ;  /* 0x0000000003007221 */ /* 0x000fce0000010000 */
.L_x_209:
[----:B------:R-:W-:Y:S05]  /*0c50*/  BSYNC.RECONVERGENT B2 ;  /* 0x0000000000027941 */ /* 0x000fea0003800200 */
.L_x_199:
[----:B------:R-:W-:-:S04]  /*0c60*/  IMAD.MOV.U32 R5, RZ, RZ, 0x0 ;  /* 0x00000000ff057424 */ /* 0x000fc800078e00ff */
[----:B0-----:R-:W-:Y:S05]  /*0c70*/  RET.REL.NODEC R4 `(_Z11compute_E_qPfS_S_ii) ;  /* 0xfffffff004e07950 */ /* 0x001fea0003c3ffff */
.L_x_210:
        /* <DEDUP_REMOVED lines=16> */
.L_x_232:


//--------------------- .text._Z13compute_thetaPfS_S_PiiS0_ --------------------------
	.section	.text._Z13compute_thetaPfS_S_PiiS0_,"ax",@progbits
	.align	128
        .global         _Z13compute_thetaPfS_S_PiiS0_
        .type           _Z13compute_thetaPfS_S_PiiS0_,@function
        .size           _Z13compute_thetaPfS_S_PiiS0_,(.L_x_233 - _Z13compute_thetaPfS_S_PiiS0_)
        .other          _Z13compute_thetaPfS_S_PiiS0_,@"STO_CUDA_ENTRY STV_DEFAULT"
_Z13compute_thetaPfS_S_PiiS0_:
.text._Z13compute_thetaPfS_S_PiiS0_:
        /* <DEDUP_REMOVED lines=8> */
[----:B------:R-:W0:Y:S01]  /*0080*/  LDC.64 R4, c[0x0][0x388] ;  /* 0x0000e200ff047b82 */ /* 0x000e220000000a00 */
[----:B------:R-:W1:Y:S07]  /*0090*/  LDCU.64 UR6, c[0x0][0x358] ;  /* 0x00006b00ff0677ac */ /* 0x000e6e0008000a00 */
[----:B------:R-:W2:Y:S01]  /*00a0*/  LDC.64 R6, c[0x0][0x398] ;  /* 0x0000e600ff067b82 */ /* 0x000ea20000000a00 */
[----:B0-----:R-:W-:-:S05]  /*00b0*/  IMAD.WIDE R4, R2, 0x4, R4 ;  /* 0x0000000402047825 */ /* 0x001fca00078e0204 */
[----:B-1----:R-:W3:Y:S01]  /*00c0*/  LDG.E R11, desc[UR6][R4.64] ;  /* 0x00000006040b7981 */ /* 0x002ee2000c1e1900 */
[----:B------:R-:W-:Y:S01]  /*00d0*/  BSSY.RECONVERGENT B0, `(.L_x_211) ;  /* 0x0000018000007945 */ /* 0x000fe20003800200 */
[----:B------:R-:W-:Y:S02]  /*00e0*/  IMAD.MOV.U32 R9, RZ, RZ, 0x7f800000 ;  /* 0x7f800000ff097424 */ /* 0x000fe400078e00ff */
[----:B--2---:R-:W-:Y:S01]  /*00f0*/  IMAD.WIDE R6, R2, 0x4, R6 ;  /* 0x0000000402067825 */ /* 0x004fe200078e0206 */
[----:B---3--:R-:W-:-:S04]  /*0100*/  FSETP.GT.AND P0, PT, R11, RZ, PT ;  /* 0x000000ff0b00720b */ /* 0x008fc80003f04000 */
[----:B------:R-:W-:-:S05]  /*0110*/  SEL R3, RZ, 0x1, !P0 ;  /* 0x00000001ff037807 */ /* 0x000fca0004000000 */
[----:B------:R0:W-:Y:S04]  /*0120*/  STG.E desc[UR6][R6.64], R3 ;  /* 0x0000000306007986 */ /* 0x0001e8000c101906 */
[----:B------:R-:W-:Y:S05]  /*0130*/  @!P0 BRA `(.L_x_212) ;  /* 0x0000000000448947 */ /* 0x000fea0003800000 */
[----:B0-----:R-:W0:Y:S01]  /*0140*/  LDC.64 R6, c[0x0][0x380] ;  /* 0x0000e000ff067b82 */ /* 0x001e220000000a00 */
[----:B------:R-:W2:Y:S01]  /*0150*/  LDG.E R3, desc[UR6][R4.64] ;  /* 0x0000000604037981 */ /* 0x000ea2000c1e1900 */
[----:B0-----:R-:W-:-:S05]  /*0160*/  IMAD.WIDE R6, R2, 0x4, R6 ;  /* 0x0000000402067825 */ /* 0x001fca00078e0206 */
[----:B------:R-:W3:Y:S01]  /*0170*/  LDG.E R0, desc[UR6][R6.64] ;  /* 0x0000000606007981 */ /* 0x000ee2000c1e1900 */
[----:B------:R-:W-:Y:S01]  /*0180*/  BSSY.RECONVERGENT B1, `(.L_x_212) ;  /* 0x000000c000017945 */ /* 0x000fe20003800200 */
[----:B--2---:R-:W0:Y:S02]  /*0190*/  MUFU.RCP R8, R3 ;  /* 0x0000000300087308 */ /* 0x004e240000001000 */
[----:B0-----:R-:W-:-:S04]  /*01a0*/  FFMA R9, -R3, R8, 1 ;  /* 0x3f80000003097423 */ /* 0x001fc80000000108 */
[----:B------:R-:W-:Y:S02]  /*01b0*/  FFMA R9, R8, R9, R8 ;  /* 0x0000000908097223 */ /* 0x000fe40000000008 */
[----:B---3--:R-:W0:Y:S02]  /*01c0*/  FCHK P0, R0, R3 ;  /* 0x0000000300007302 */ /* 0x008e240000000000 */
[----:B------:R-:W-:-:S04]  /*01d0*/  FFMA R8, R0, R9, RZ ;  /* 0x0000000900087223 */ /* 0x000fc800000000ff */
[----:B------:R-:W-:-:S04]  /*01e0*/  FFMA R10, -R3, R8, R0 ;  /* 0x00000008030a7223 */ /* 0x000fc80000000100 */
[----:B------:R-:W-:Y:S01]  /*01f0*/  FFMA R9, R9, R10, R8 ;  /* 0x0000000a09097223 */ /* 0x000fe20000000008 */
[----:B0-----:R-:W-:Y:S06]  /*0200*/  @!P0 BRA `(.L_x_213) ;  /* 0x00000000000c8947 */ /* 0x001fec0003800000 */
[----:B------:R-:W-:-:S07]  /*0210*/  MOV R4, 0x230 ;  /* 0x0000023000047802 */ /* 0x000fce0000000f00 */
[----:B------:R-:W-:Y:S05]  /*0220*/  CALL.REL.NOINC `($__internal_2_$__cuda_sm3x_div_rn_noftz_f32_slowpath) ;  /* 0x0000000000447944 */ /* 0x000fea0003c00000 */
[----:B------:R-:W-:-:S07]  /*0230*/  IMAD.MOV.U32 R9, RZ, RZ, R0 ;  /* 0x000000ffff097224 */ /* 0x000fce00078e0000 */
.L_x_213:
[----:B------:R-:W-:Y:S05]  /*0240*/  BSYNC.RECONVERGENT B1 ;  /* 0x0000000000017941 */ /* 0x000fea0003800200 */
.L_x_212:
[----:B------:R-:W-:Y:S05]  /*0250*/  BSYNC.RECONVERGENT B0 ;  /* 0x0000000000007941 */ /* 0x000fea0003800200 */
.L_x_211:
[----:B0-----:R-:W0:Y:S01]  /*0260*/  S2R R3, SR_LANEID ;  /* 0x0000000000037919 */ /* 0x001e220000000000 */
[----:B------:R-:W-:Y:S01]  /*0270*/  FSETP.GT.AND P0, PT, R11, RZ, PT ;  /* 0x000000ff0b00720b */ /* 0x000fe20003f04000 */
[----:B------:R-:W1:Y:S01]  /*0280*/  LDC.64 R6, c[0x0][0x390] ;  /* 0x0000e400ff067b82 */ /* 0x000e620000000a00 */
[----:B------:R-:W-:Y:S02]  /*0290*/  VOTEU.ANY UR4, UPT, PT ;  /* 0x0000000000047886 */ /* 0x000fe400038e0100 */
[----:B------:R-:W-:Y:S01]  /*02a0*/  SEL R0, RZ, 0x1, P0 ;  /* 0x00000001ff007807 */ /* 0x000fe20000000000 */
[----:B------:R-:W-:-:S04]  /*02b0*/  UFLO.U32 UR4, UR4 ;  /* 0x00000004000472bd */ /* 0x000fc800080e0000 */
[----:B------:R-:W2:Y:S08]  /*02c0*/  REDUX.SUM UR5, R0 ;  /* 0x00000000000573c4 */ /* 0x000eb0000000c000 */
[----:B------:R-:W3:Y:S01]  /*02d0*/  LDC.64 R4, c[0x0][0x3a8] ;  /* 0x0000ea00ff047b82 */ /* 0x000ee20000000a00 */
[----:B0-----:R-:W-:Y:S01]  /*02e0*/  ISETP.EQ.U32.AND P0, PT, R3, UR4, PT ;  /* 0x0000000403007c0c */ /* 0x001fe2000bf02070 */
[----:B-1----:R-:W-:-:S04]  /*02f0*/  IMAD.WIDE R2, R2, 0x4, R6 ;  /* 0x0000000402027825 */ /* 0x002fc800078e0206 */
[----:B--2---:R-:W-:Y:S01]  /*0300*/  IMAD.U32 R7, RZ, RZ, UR5 ;  /* 0x00000005ff077e24 */ /* 0x004fe2000f8e00ff */
[----:B------:R-:W-:Y:S07]  /*0310*/  STG.E desc[UR6][R2.64], R9 ;  /* 0x0000000902007986 */ /* 0x000fee000c101906 */
[----:B---3--:R-:W-:Y:S01]  /*0320*/  @P0 REDG.E.ADD.STRONG.GPU desc[UR6][R4.64], R7 ;  /* 0x000000070400098e */ /* 0x008fe2000c12e106 */
[----:B------:R-:W-:Y:S05]  /*0330*/  EXIT ;  /* 0x000000000000794d */ /* 0x000fea0003800000 */
        .weak           $__internal_2_$__cuda_sm3x_div_rn_noftz_f32_slowpath
        .type           $__internal_2_$__cuda_sm3x_div_rn_noftz_f32_slowpath,@function
        .size           $__internal_2_$__cuda_sm3x_div_rn_noftz_f32_slowpath,(.L_x_233 - $__internal_2_$__cuda_sm3x_div_rn_noftz_f32_slowpath)
$__internal_2_$__cuda_sm3x_div_rn_noftz_f32_slowpath:
[--C-:B------:R-:W-:Y:S01]  /*0340*/  SHF.R.U32.HI R6, RZ, 0x17, R3.reuse ;  /* 0x00000017ff067819 */ /* 0x100fe20000011603 */
[----:B------:R-:W-:Y:S01]  /*0350*/  BSSY.RECONVERGENT B2, `(.L_x_214) ;  /* 0x0000064000027945 */ /* 0x000fe20003800200 */
[--C-:B------:R-:W-:Y:S01]  /*0360*/  SHF.R.U32.HI R5, RZ, 0x17, R0.reuse ;  /* 0x00000017ff057819 */ /* 0x100fe20000011600 */
[----:B------:R-:W-:Y:S01]  /*0370*/  IMAD.MOV.U32 R7, RZ, RZ, R0 ;  /* 0x000000ffff077224 */ /* 0x000fe200078e0000 */
[----:B------:R-:W-:Y:S01]  /*0380*/  LOP3.LUT R6, R6, 0xff, RZ, 0xc0, !PT ;  /* 0x000000ff06067812 */ /* 0x000fe200078ec0ff */
[----:B------:R-:W-:Y:S01]  /*0390*/  IMAD.MOV.U32 R8, RZ, RZ, R3 ;  /* 0x000000ffff087224 */ /* 0x000fe200078e0003 */
[----:B------:R-:W-:-:S03]  /*03a0*/  LOP3.LUT R5, R5, 0xff, RZ, 0xc0, !PT ;  /* 0x000000ff05057812 */ /* 0x000fc600078ec0ff */
[----:B------:R-:W-:Y:S02]  /*03b0*/  VIADD R12, R6, 0xffffffff ;  /* 0xffffffff060c7836 */ /* 0x000fe40000000000 */
[----:B------:R-:W-:-:S03]  /*03c0*/  VIADD R10, R5, 0xffffffff ;  /* 0xffffffff050a7836 */ /* 0x000fc60000000000 */
[----:B------:R-:W-:-:S04]  /*03d0*/  ISETP.GT.U32.AND P0, PT, R12, 0xfd, PT ;  /* 0x000000fd0c00780c */ /* 0x000fc80003f04070 */
[----:B------:R-:W-:-:S13]  /*03e0*/  ISETP.GT.U32.OR P0, PT, R10, 0xfd, P0 ;  /* 0x000000fd0a00780c */ /* 0x000fda0000704470 */
[----:B------:R-:W-:Y:S01]  /*03f0*/  @!P0 IMAD.MOV.U32 R9, RZ, RZ, RZ ;  /* 0x000000ffff098224 */ /* 0x000fe200078e00ff */
[----:B------:R-:W-:Y:S06]  /*0400*/  @!P0 BRA `(.L_x_215) ;  /* 0x00000000005c8947 */ /* 0x000fec0003800000 */
[----:B------:R-:W-:Y:S02]  /*0410*/  FSETP.GTU.FTZ.AND P0, PT, |R0|, +INF , PT ;  /* 0x7f8000000000780b */ /* 0x000fe40003f1c200 */
        /* <DEDUP_REMOVED lines=22> */
.L_x_215:
[----:B------:R-:W-:Y:S01]  /*0580*/  LEA R3, R6, 0xc0800000, 0x17 ;  /* 0xc080000006037811 */ /* 0x000fe200078eb8ff */
[----:B------:R-:W-:Y:S01]  /*0590*/  VIADD R5, R5, 0xffffff81 ;  /* 0xffffff8105057836 */ /* 0x000fe20000000000 */
[----:B------:R-:W-:Y:S03]  /*05a0*/  BSSY.RECONVERGENT B3, `(.L_x_220) ;  /* 0x0000035000037945 */ /* 0x000fe60003800200 */
[----:B------:R-:W-:Y:S01]  /*05b0*/  IMAD.IADD R3, R8, 0x1, -R3 ;  /* 0x0000000108037824 */ /* 0x000fe200078e0a03 */
[C---:B------:R-:W-:Y:S01]  /*05c0*/  IADD3 R6, PT, PT, R5.reuse, 0x7f, -R6 ;  /* 0x0000007f05067810 */ /* 0x040fe20007ffe806 */
[----:B------:R-:W-:Y:S02]  /*05d0*/  IMAD R0, R5, -0x800000, R7 ;  /* 0xff80000005007824 */ /* 0x000fe400078e0207 */
[----:B------:R-:W0:Y:S01]  /*05e0*/  MUFU.RCP R8, R3 ;  /* 0x0000000300087308 */ /* 0x000e220000001000 */
[----:B------:R-:W-:Y:S01]  /*05f0*/  FADD.FTZ R13, -R3, -RZ ;  /* 0x800000ff030d7221 */ /* 0x000fe20000010100 */
[----:B------:R-:W-:-:S03]  /*0600*/  IMAD.IADD R6, R6, 0x1, R9 ;  /* 0x0000000106067824 */ /* 0x000fc600078e0209 */
        /* <DEDUP_REMOVED lines=21> */
[CCC-:B------:R-:W-:Y:S01]  /*0760*/  FFMA.RM R6, R10.reuse, R8.reuse, R7.reuse ;  /* 0x000000080a067223 */ /* 0x1c0fe20000004007 */
[C---:B------:R-:W-:Y:S02]  /*0770*/  ISETP.NE.AND P2, PT, R9.reuse, RZ, PT ;  /* 0x000000ff0900720c */ /* 0x040fe40003f45270 */
[----:B------:R-:W-:Y:S02]  /*0780*/  ISETP.NE.AND P1, PT, R9, RZ, PT ;  /* 0x000000ff0900720c */ /* 0x000fe40003f25270 */
[----:B------:R-:W-:Y:S01]  /*0790*/  LOP3.LUT R5, R3, 0x7fffff, RZ, 0xc0, !PT ;  /* 0x007fffff03057812 */ /* 0x000fe200078ec0ff */
[----:B------:R-:W-:Y:S01]  /*07a0*/  FFMA.RP R3, R10, R8, R7 ;  /* 0x000000080a037223 */ /* 0x000fe20000008007 */
[----:B------:R-:W-:Y:S02]  /*07b0*/  VIADD R8, R9, 0x20 ;  /* 0x0000002009087836 */ /* 0x000fe40000000000 */
[----:B------:R-:W-:Y:S01]  /*07c0*/  LOP3.LUT R5, R5, 0x800000, RZ, 0xfc, !PT ;  /* 0x0080000005057812 */ /* 0x000fe200078efcff */
[----:B------:R-:W-:Y:S01]  /*07d0*/  IMAD.MOV R7, RZ, RZ, -R9 ;  /* 0x000000ffff077224 */ /* 0x000fe200078e0a09 */
[----:B------:R-:W-:-:S02]  /*07e0*/  FSETP.NEU.FTZ.AND P0, PT, R3, R6, PT ;  /* 0x000000060300720b */ /* 0x000fc40003f1d000 */
[----:B------:R-:W-:Y:S02]  /*07f0*/  SHF.L.U32 R8, R5, R8, RZ ;  /* 0x0000000805087219 */ /* 0x000fe400000006ff */
[----:B------:R-:W-:Y:S02]  /*0800*/  SEL R6, R7, RZ, P2 ;  /* 0x000000ff07067207 */ /* 0x000fe40001000000 */
[----:B------:R-:W-:Y:S02]  /*0810*/  ISETP.NE.AND P1, PT, R8, RZ, P1 ;  /* 0x000000ff0800720c */ /* 0x000fe40000f25270 */
[----:B------:R-:W-:Y:S02]  /*0820*/  SHF.R.U32.HI R6, RZ, R6, R5 ;  /* 0x00000006ff067219 */ /* 0x000fe40000011605 */
[----:B------:R-:W-:Y:S02]  /*0830*/  PLOP3.LUT P0, PT, P0, P1, PT, 0xf8, 0x8f ;  /* 0x00000000008f781c */ /* 0x000fe40000703f70 */
[----:B------:R-:W-:-:S02]  /*0840*/  SHF.R.U32.HI R8, RZ, 0x1, R6 ;  /* 0x00000001ff087819 */ /* 0x000fc40000011606 */
[----:B------:R-:W-:-:S04]  /*0850*/  SEL R3, RZ, 0x1, !P0 ;  /* 0x00000001ff037807 */ /* 0x000fc80004000000 */
[----:B------:R-:W-:-:S04]  /*0860*/  LOP3.LUT R3, R3, 0x1, R8, 0xf8, !PT ;  /* 0x0000000103037812 */ /* 0x000fc800078ef808 */
[----:B------:R-:W-:-:S05]  /*0870*/  LOP3.LUT R3, R3, R6, RZ, 0xc0, !PT ;  /* 0x0000000603037212 */ /* 0x000fca00078ec0ff */
[----:B------:R-:W-:-:S05]  /*0880*/  IMAD.IADD R3, R8, 0x1, R3 ;  /* 0x0000000108037824 */ /* 0x000fca00078e0203 */
[----:B------:R-:W-:Y:S01]  /*0890*/  LOP3.LUT R0, R3, R0, RZ, 0xfc, !PT ;  /* 0x0000000003007212 */ /* 0x000fe200078efcff */
[----:B------:R-:W-:Y:S06]  /*08a0*/  BRA `(.L_x_223) ;  /* 0x0000000000107947 */ /* 0x000fec0003800000 */
.L_x_222:
[----:B------:R-:W-:-:S04]  /*08b0*/  LOP3.LUT R0, R0, 0x80000000, RZ, 0xc0, !PT ;  /* 0x8000000000007812 */ /* 0x000fc800078ec0ff */
[----:B------:R-:W-:Y:S01]  /*08c0*/  LOP3.LUT R0, R0, 0x7f800000, RZ, 0xfc, !PT ;  /* 0x7f80000000007812 */ /* 0x000fe200078efcff */
[----:B------:R-:W-:Y:S06]  /*08d0*/  BRA `(.L_x_223) ;  /* 0x0000000000047947 */ /* 0x000fec0003800000 */
.L_x_221:
[----:B------:R-:W-:-:S07]  /*08e0*/  IMAD R0, R6, 0x800000, R0 ;  /* 0x0080000006007824 */ /* 0x000fce00078e0200 */
.L_x_223:
[----:B------:R-:W-:Y:S05]  /*08f0*/  BSYNC.RECONVERGENT B3 ;  /* 0x0000000000037941 */ /* 0x000fea0003800200 */
.L_x_220:
[----:B------:R-:W-:Y:S05]  /*0900*/  BRA `(.L_x_224) ;  /* 0x0000000000207947 */ /* 0x000fea0003800000 */
.L_x_219:
[----:B------:R-:W-:-:S04]  /*0910*/  LOP3.LUT R0, R8, 0x80000000, R7, 0x48, !PT ;  /* 0x8000000008007812 */ /* 0x000fc800078e4807 */
[----:B------:R-:W-:Y:S01]  /*0920*/  LOP3.LUT R0, R0, 0x7f800000, RZ, 0xfc, !PT ;  /* 0x7f80000000007812 */ /* 0x000fe200078efcff */
[----:B------:R-:W-:Y:S06]  /*0930*/  BRA `(.L_x_224) ;  /* 0x0000000000147947 */ /* 0x000fec0003800000 */
.L_x_218:
[----:B------:R-:W-:Y:S01]  /*0940*/  LOP3.LUT R0, R8, 0x80000000, R7, 0x48, !PT ;  /* 0x8000000008007812 */ /* 0x000fe200078e4807 */
[----:B------:R-:W-:Y:S06]  /*0950*/  BRA `(.L_x_224) ;  /* 0x00000000000c7947 */ /* 0x000fec0003800000 */
.L_x_217:
[----:B------:R-:W0:Y:S01]  /*0960*/  MUFU.RSQ R0, -QNAN ;  /* 0xffc0000000007908 */ /* 0x000e220000001400 */
[----:B------:R-:W-:Y:S05]  /*0970*/  BRA `(.L_x_224) ;  /* 0x0000000000047947 */ /* 0x000fea0003800000 */
.L_x_216:
[----:B------:R-:W-:-:S07]  /*0980*/  FADD.FTZ R0, R0, R3 ;  /* 0x0000000300007221 */ /* 0x000fce0000010000 */
.L_x_224:
[----:B------:R-:W-:Y:S05]  /*0990*/  BSYNC.RECONVERGENT B2 ;  /* 0x0000000000027941 */ /* 0x000fea0003800200 */
.L_x_214:
[----:B------:R-:W-:-:S04]  /*09a0*/  IMAD.MOV.U32 R5, RZ, RZ, 0x0 ;  /* 0x00000000ff057424 */ /* 0x000fc800078e00ff */
[----:B0-----:R-:W-:Y:S05]  /*09b0*/  RET.REL.NODEC R4 `(_Z13compute_thetaPfS_S_PiiS0_) ;  /* 0xfffffff404907950 */ /* 0x001fea0003c3ffff */
.L_x_225:
        /* <DEDUP_REMOVED lines=12> */
.L_x_233:


//--------------------- .text._Z14compute_scalarPfS_S_ --------------------------
	.section	.text._Z14compute_scalarPfS_S_,"ax",@progbits
	.align	128
        .global         _Z14compute_scalarPfS_S_
        .type           _Z14compute_scalarPfS_S_,@function
        .size           _Z14compute_scalarPfS_S_,(.L_x_240 - _Z14compute_scalarPfS_S_)
        .other          _Z14compute_scalarPfS_S_,@"STO_CUDA_ENTRY STV_DEFAULT"
_Z14compute_scalarPfS_S_:
.text._Z14compute_scalarPfS_S_:
[----:B------:R-:W-:Y:S08]  /*0000*/  LDC R1, c[0x0][0x37c] ;  /* 0x0000df00ff017b82 */ /* 0x000ff00000000800 */
[----:B------:R-:W0:Y:S01]  /*0010*/  LDC.64 R2, c[0x0][0x380] ;  /* 0x0000e000ff027b82 */ /* 0x000e220000000a00 */
[----:B------:R-:W0:Y:S07]  /*0020*/  LDCU.64 UR4, c[0x0][0x358] ;  /* 0x00006b00ff0477ac */ /* 0x000e2e0008000a00 */
[----:B------:R-:W1:Y:S08]  /*0030*/  LDC.64 R4, c[0x0][0x388] ;  /* 0x0000e200ff047b82 */ /* 0x000e700000000a00 */
[----:B------:R-:W2:Y:S01]  /*0040*/  LDC.64 R6, c[0x0][0x390] ;  /* 0x0000e400ff067b82 */ /* 0x000ea20000000a00 */
[----:B0-----:R-:W3:Y:S04]  /*0050*/  LDG.E R2, desc[UR4][R2.64] ;  /* 0x0000000402027981 */ /* 0x001ee8000c1e1900 */
[----:B-1----:R-:W3:Y:S04]  /*0060*/  LDG.E R5, desc[UR4][R4.64] ;  /* 0x0000000404057981 */ /* 0x002ee8000c1e1900 */
[----:B--2---:R-:W2:Y:S01]  /*0070*/  LDG.E R9, desc[UR4][R6.64] ;  /* 0x0000000406097981 */ /* 0x004ea2000c1e1900 */
[----:B---3--:R-:W-:-:S04]  /*0080*/  FADD R0, R2, -R5 ;  /* 0x8000000502007221 */ /* 0x008fc80000000000 */
[----:B--2---:R-:W-:-:S05]  /*0090*/  FADD R9, R0, R9 ;  /* 0x0000000900097221 */ /* 0x004fca0000000000 */
[----:B------:R-:W-:Y:S01]  /*00a0*/  STG.E desc[UR4][R6.64], R9 ;  /* 0x0000000906007986 */ /* 0x000fe2000c101904 */
[----:B------:R-:W-:Y:S05]  /*00b0*/  EXIT ;  /* 0x000000000000794d */ /* 0x000fea0003800000 */
.L_x_226:
        /* <DEDUP_REMOVED lines=12> */
.L_x_240:


//--------------------- .text._Z10init_b_ixsPiii  --------------------------
	.section	.text._Z10init_b_ixsPiii,"ax",@progbits
	.align	128
        .global         _Z10init_b_ixsPiii
        .type           _Z10init_b_ixsPiii,@function
        .size           _Z10init_b_ixsPiii,(.L_x_241 - _Z10init_b_ixsPiii)
        .other          _Z10init_b_ixsPiii,@"STO_CUDA_ENTRY STV_DEFAULT"
_Z10init_b_ixsPiii:
.text._Z10init_b_ixsPiii:
        /* <DEDUP_REMOVED lines=8> */
[----:B------:R-:W0:Y:S01]  /*0080*/  LDC R0, c[0x0][0x38c] ;  /* 0x0000e300ff007b82 */ /* 0x000e220000000800 */
[----:B------:R-:W1:Y:S07]  /*0090*/  LDCU.64 UR4, c[0x0][0x358] ;  /* 0x00006b00ff0477ac */ /* 0x000e6e0008000a00 */
[----:B------:R-:W2:Y:S01]  /*00a0*/  LDC.64 R2, c[0x0][0x380] ;  /* 0x0000e000ff027b82 */ /* 0x000ea20000000a00 */
[----:B0-----:R-:W-:Y:S01]  /*00b0*/  IADD3 R7, PT, PT, R0, -UR6, R5 ;  /* 0x8000000600077c10 */ /* 0x001fe2000fffe005 */
[----:B--2---:R-:W-:-:S05]  /*00c0*/  IMAD.WIDE R2, R5, 0x4, R2 ;  /* 0x0000000405027825 */ /* 0x004fca00078e0202 */
[----:B-1----:R-:W-:Y:S01]  /*00d0*/  STG.E desc[UR4][R2.64], R7 ;  /* 0x0000000702007986 */ /* 0x002fe2000c101904 */
[----:B------:R-:W-:Y:S05]  /*00e0*/  EXIT ;  /* 0x000000000000794d */ /* 0x000fea0003800000 */
.L_x_227:
        /* <DEDUP_REMOVED lines=9> */
.L_x_241:


//--------------------- .text._Z6init_IPfi        --------------------------
	.section	.text._Z6init_IPfi,"ax",@progbits
	.align	128
        .global         _Z6init_IPfi
        .type           _Z6init_IPfi,@function
        .size           _Z6init_IPfi,(.L_x_242 - _Z6init_IPfi)
        .other          _Z6init_IPfi,@"STO_CUDA_ENTRY STV_DEFAULT"
_Z6init_IPfi:
.text._Z6init_IPfi:
[----:B------:R-:W-:Y:S01]  /*0000*/  LDC R1, c[0x0][0x37c] ;  /* 0x0000df00ff017b82 */ /* 0x000fe20000000800 */
[----:B------:R-:W0:Y:S07]  /*0010*/  S2R R3, SR_TID.Y ;  /* 0x0000000000037919 */ /* 0x000e2e0000002200 */
[----:B------:R-:W0:Y:S01]  /*0020*/  LDC R0, c[0x0][0x364] ;  /* 0x0000d900ff007b82 */ /* 0x000e220000000800 */
[----:B------:R-:W1:Y:S01]  /*0030*/  LDCU UR6, c[0x0][0x388] ;  /* 0x00007100ff0677ac */ /* 0x000e620008000800 */
[----:B------:R-:W2:Y:S06]  /*0040*/  S2R R2, SR_TID.X ;  /* 0x0000000000027919 */ /* 0x000eac0000002100 */
[----:B------:R-:W0:Y:S08]  /*0050*/  S2UR UR4, SR_CTAID.Y ;  /* 0x00000000000479c3 */ /* 0x000e300000002600 */
[----:B------:R-:W2:Y:S08]  /*0060*/  S2UR UR5, SR_CTAID.X ;  /* 0x00000000000579c3 */ /* 0x000eb00000002500 */
[----:B------:R-:W2:Y:S01]  /*0070*/  LDC R5, c[0x0][0x360] ;  /* 0x0000d800ff057b82 */ /* 0x000ea20000000800 */
[----:B0-----:R-:W-:-:S02]  /*0080*/  IMAD R0, R0, UR4, R3 ;  /* 0x0000000400007c24 */ /* 0x001fc4000f8e0203 */
[----:B--2---:R-:W-:-:S05]  /*0090*/  IMAD R5, R5, UR5, R2 ;  /* 0x0000000505057c24 */ /* 0x004fca000f8e0202 */
[----:B------:R-:W-:-:S04]  /*00a0*/  VIMNMX R2, PT, PT, R0, R5, !PT ;  /* 0x0000000500027248 */ /* 0x000fc80007fe0100 */
[----:B-1----:R-:W-:-:S13]  /*00b0*/  ISETP.GE.AND P0, PT, R2, UR6, PT ;  /* 0x0000000602007c0c */ /* 0x002fda000bf06270 */
[----:B------:R-:W-:Y:S05]  /*00c0*/  @P0 EXIT ;  /* 0x000000000000094d */ /* 0x000fea0003800000 */
[----:B------:R-:W0:Y:S01]  /*00d0*/  LDC.64 R2, c[0x0][0x380] ;  /* 0x0000e000ff027b82 */ /* 0x000e220000000a00 */
[----:B------:R-:W1:Y:S01]  /*00e0*/  LDCU.64 UR4, c[0x0][0x358] ;  /* 0x00006b00ff0477ac */ /* 0x000e620008000a00 */
[----:B------:R-:W-:Y:S01]  /*00f0*/  IMAD R7, R5, UR6, R0 ;  /* 0x0000000605077c24 */ /* 0x000fe2000f8e0200 */
[----:B------:R-:W-:-:S04]  /*0100*/  ISETP.NE.AND P0, PT, R0, R5, PT ;  /* 0x000000050000720c */ /* 0x000fc80003f05270 */
[----:B------:R-:W-:Y:S01]  /*0110*/  FSEL R5, RZ, 1, P0 ;  /* 0x3f800000ff057808 */ /* 0x000fe20000000000 */
[----:B0-----:R-:W-:-:S05]  /*0120*/  IMAD.WIDE R2, R7, 0x4, R2 ;  /* 0x0000000407027825 */ /* 0x001fca00078e0202 */
[----:B-1----:R-:W-:Y:S01]  /*0130*/  STG.E desc[UR4][R2.64], R5 ;  /* 0x0000000502007986 */ /* 0x002fe2000c101904 */
[----:B------:R-:W-:Y:S05]  /*0140*/  EXIT ;  /* 0x000000000000794d */ /* 0x000fea0003800000 */
.L_x_228:
        /* <DEDUP_REMOVED lines=11> */
.L_x_242:


//--------------------- .text._Z13init_D_from_APfS_ii --------------------------
	.section	.text._Z13init_D_from_APfS_ii,"ax",@progbits
	.align	128
        .global         _Z13init_D_from_APfS_ii
        .type           _Z13init_D_from_APfS_ii,@function
        .size           _Z13init_D_from_APfS_ii,(.L_x_243 - _Z13init_D_from_APfS_ii)
        .other          _Z13init_D_from_APfS_ii,@"STO_CUDA_ENTRY STV_DEFAULT"
_Z13init_D_from_APfS_ii:
.text._Z13init_D_from_APfS_ii:
[----:B------:R-:W-:Y:S01]  /*0000*/  LDC R1, c[0x0][0x37c] ;  /* 0x0000df00ff017b82 */ /* 0x000fe20000000800 */
[----:B------:R-:W0:Y:S07]  /*0010*/  S2R R2, SR_TID.X ;  /* 0x0000000000027919 */ /* 0x000e2e0000002100 */
[----:B------:R-:W1:Y:S01]  /*0020*/  LDC R0, c[0x0][0x364] ;  /* 0x0000d900ff007b82 */ /* 0x000e620000000800 */
[----:B------:R-:W2:Y:S01]  /*0030*/  LDCU.64 UR6, c[0x0][0x390] ;  /* 0x00007200ff0677ac */ /* 0x000ea20008000a00 */
[----:B------:R-:W1:Y:S06]  /*0040*/  S2R R3, SR_TID.Y ;  /* 0x0000000000037919 */ /* 0x000e6c0000002200 */
[----:B------:R-:W0:Y:S08]  /*0050*/  S2UR UR5, SR_CTAID.X ;  /* 0x00000000000579c3 */ /* 0x000e300000002500 */
[----:B------:R-:W0:Y:S08]  /*0060*/  LDC R5, c[0x0][0x360] ;  /* 0x0000d800ff057b82 */ /* 0x000e300000000800 */
[----:B------:R-:W1:Y:S01]  /*0070*/  S2UR UR4, SR_CTAID.Y ;  /* 0x00000000000479c3 */ /* 0x000e620000002600 */
[----:B0-----:R-:W-:-:S05]  /*0080*/  IMAD R5, R5, UR5, R2 ;  /* 0x0000000505057c24 */ /* 0x001fca000f8e0202 */
[----:B--2---:R-:W-:Y:S01]  /*0090*/  ISETP.GE.AND P0, PT, R5, UR7, PT ;  /* 0x0000000705007c0c */ /* 0x004fe2000bf06270 */
[----:B-1----:R-:W-:-:S05]  /*00a0*/  IMAD R0, R0, UR4, R3 ;  /* 0x0000000400007c24 */ /* 0x002fca000f8e0203 */
[----:B------:R-:W-:-:S13]  /*00b0*/  ISETP.GE.OR P0, PT, R0, UR6, P0 ;  /* 0x0000000600007c0c */ /* 0x000fda0008706670 */
[----:B------:R-:W-:Y:S05]  /*00c0*/  @P0 EXIT ;  /* 0x000000000000094d */ /* 0x000fea0003800000 */
[----:B------:R-:W0:Y:S01]  /*00d0*/  LDC.64 R2, c[0x0][0x380] ;  /* 0x0000e000ff027b82 */ /* 0x000e220000000a00 */
[----:B------:R-:W1:Y:S01]  /*00e0*/  LDCU.64 UR4, c[0x0][0x358] ;  /* 0x00006b00ff0477ac */ /* 0x000e620008000a00 */
[----:B------:R-:W-:Y:S01]  /*00f0*/  IMAD R7, R5, UR6, R0 ;  /* 0x0000000605077c24 */ /* 0x000fe2000f8e0200 */
[----:B------:R-:W2:Y:S03]  /*0100*/  LDCU.64 UR8, c[0x0][0x388] ;  /* 0x00007100ff0877ac */ /* 0x000ea60008000a00 */
[----:B0-----:R-:W-:-:S06]  /*0110*/  IMAD.WIDE R2, R7, 0x4, R2 ;  /* 0x0000000407027825 */ /* 0x001fcc00078e0202 */
[----:B-1----:R-:W3:Y:S01]  /*0120*/  LDG.E R3, desc[UR4][R2.64] ;  /* 0x0000000402037981 */ /* 0x002ee2000c1e1900 */
[----:B------:R-:W-:-:S05]  /*0130*/  IMAD R5, R5, UR6, R5 ;  /* 0x0000000605057c24 */ /* 0x000fca000f8e0205 */
[----:B------:R-:W-:-:S04]  /*0140*/  IADD3 R0, P0, PT, R0, R5, RZ ;  /* 0x0000000500007210 */ /* 0x000fc80007f1e0ff */
[----:B------:R-:W-:Y:S02]  /*0150*/  LEA.HI.X.SX32 R5, R5, RZ, 0x1, P0 ;  /* 0x000000ff05057211 */ /* 0x000fe400000f0eff */
[----:B--2---:R-:W-:-:S04]  /*0160*/  LEA R4, P0, R0, UR8, 0x2 ;  /* 0x0000000800047c11 */ /* 0x004fc8000f8010ff */
[----:B------:R-:W-:-:S05]  /*0170*/  LEA.HI.X R5, R0, UR9, R5, 0x2, P0 ;  /* 0x0000000900057c11 */ /* 0x000fca00080f1405 */
[----:B---3--:R-:W-:Y:S01]  /*0180*/  STG.E desc[UR4][R4.64+0x4], R3 ;  /* 0x0000040304007986 */ /* 0x008fe2000c101904 */
[----:B------:R-:W-:Y:S05]  /*0190*/  EXIT ;  /* 0x000000000000794d */ /* 0x000fea0003800000 */
.L_x_229:
        /* <DEDUP_REMOVED lines=14> */
.L_x_243:


//--------------------- .text._Z13init_D_from_cPfS_ii --------------------------
	.section	.text._Z13init_D_from_cPfS_ii,"ax",@progbits
	.align	128
        .global         _Z13init_D_from_cPfS_ii
        .type           _Z13init_D_from_cPfS_ii,@function
        .size           _Z13init_D_from_cPfS_ii,(.L_x_244 - _Z13init_D_from_cPfS_ii)
        .other          _Z13init_D_from_cPfS_ii,@"STO_CUDA_ENTRY STV_DEFAULT"
_Z13init_D_from_cPfS_ii:
.text._Z13init_D_from_cPfS_ii:
        /* <DEDUP_REMOVED lines=9> */
[----:B------:R-:W1:Y:S01]  /*0090*/  LDCU.64 UR4, c[0x0][0x358] ;  /* 0x00006b00ff0477ac */ /* 0x000e620008000a00 */
[----:B------:R-:W2:Y:S06]  /*00a0*/  LDCU UR6, c[0x0][0x390] ;  /* 0x00007200ff0677ac */ /* 0x000eac0008000800 */
[----:B------:R-:W3:Y:S01]  /*00b0*/  LDC.64 R4, c[0x0][0x388] ;  /* 0x0000e200ff047b82 */ /* 0x000ee20000000a00 */
[----:B0-----:R-:W-:-:S06]  /*00c0*/  IMAD.WIDE R2, R7, 0x4, R2 ;  /* 0x0000000407027825 */ /* 0x001fcc00078e0202 */
[----:B-1----:R-:W4:Y:S01]  /*00d0*/  LDG.E R2, desc[UR4][R2.64] ;  /* 0x0000000402027981 */ /* 0x002f22000c1e1900 */
[----:B--2---:R-:W-:-:S04]  /*00e0*/  IMAD R7, R7, UR6, RZ ;  /* 0x0000000607077c24 */ /* 0x004fc8000f8e02ff */
[----:B---3--:R-:W-:-:S04]  /*00f0*/  IMAD.WIDE R4, R7, 0x4, R4 ;  /* 0x0000000407047825 */ /* 0x008fc800078e0204 */
[----:B----4-:R-:W-:-:S05]  /*0100*/  FADD R7, -R2, -RZ ;  /* 0x800000ff02077221 */ /* 0x010fca0000000100 */
[----:B------:R-:W-:Y:S01]  /*0110*/  STG.E desc[UR4][R4.64], R7 ;  /* 0x0000000704007986 */ /* 0x000fe2000c101904 */
[----:B------:R-:W-:Y:S05]  /*0120*/  EXIT ;  /* 0x000000000000794d */ /* 0x000fea0003800000 */
.L_x_230:
        /* <DEDUP_REMOVED lines=13> */
.L_x_244:


//--------------------- .nv.shared._ZN3cub18CUB_300001_SM_10006detail6reduce28DeviceReduceSingleTileKernelINS2_10policy_hubINS0_12KeyValuePairIifEEiNS0_6ArgMinEE10Policy1000EPS6_N6thrust24THRUST_300001_SM_1000_NS24tabulate_output_iteratorINS2_32accumulating_transform_output_opINS5_IlfEENS2_18local_to_global_opIlEES7_NSD_INS2_31unzip_and_write_arg_extremum_opIPfPiEENSC_11use_defaultElEEEESM_lEEiS7_NS2_20empty_problem_init_tIS6_EES6_N4cuda3std3__410__identityEEEvT0_T1_T2_T3_T4_T6_ --------------------------
	.section	.nv.shared._ZN3cub18CUB_300001_SM_10006detail6reduce28DeviceReduceSingleTileKernelINS2_10policy_hubINS0_12KeyValuePairIifEEiNS0_6ArgMinEE10Policy1000EPS6_N6thrust24THRUST_300001_SM_1000_NS24tabulate_output_iteratorINS2_32accumulating_transform_output_opINS5_IlfEENS2_18local_to_global_opIlEES7_NSD_INS2_31unzip_and_write_arg_extremum_opIPfPiEENSC_11use_defaultElEEEESM_lEEiS7_NS2_20empty_problem_init_tIS6_EES6_N4cuda3std3__410__identityEEEvT0_T1_T2_T3_T4_T6_,"aw",@nobits
	.sectionflags	@""
	.align	4
.nv.shared._ZN3cub18CUB_300001_SM_10006detail6reduce28DeviceReduceSingleTileKernelINS2_10policy_hubINS0_12KeyValuePairIifEEiNS0_6ArgMinEE10Policy1000EPS6_N6thrust24THRUST_300001_SM_1000_NS24tabulate_output_iteratorINS2_32accumulating_transform_output_opINS5_IlfEENS2_18local_to_global_opIlEES7_NSD_INS2_31unzip_and_write_arg_extremum_opIPfPiEENSC_11use_defaultElEEEESM_lEEiS7_NS2_20empty_problem_init_tIS6_EES6_N4cuda3std3__410__identityEEEvT0_T1_T2_T3_T4_T6_:
	.zero		1104


//--------------------- .nv.shared.reserved.0     --------------------------
	.section	.nv.shared.reserved.0,"aw",@nobits
	.weak		__nv_reservedSMEM_offset_0_alias
	.size		__nv_reservedSMEM_offset_0_alias, 0, 64
	.other		__nv_reservedSMEM_offset_0_alias,@"STO_CUDA_RESERVED_SHARED STV_DEFAULT"
__nv_reservedSMEM_offset_0_alias:
	.zero		0
	.zero		64


//--------------------- .nv.global                --------------------------
	.section	.nv.global,"aw",@nobits
.nv.global:
	.type		_ZN34_INTERNAL_2f4ab320_4_k_cu_bff5ac426thrust24THRUST_300001_SM_1000_NS12placeholders2_5E,@object
	.size		_ZN34_INTERNAL_2f4ab320_4_k_cu_bff5ac426thrust24THRUST_300001_SM_1000_NS12placeholders2_5E,(_ZN34_INTERNAL_2f4ab320_4_k_cu_bff5ac424cuda3std3__45__cpo6cbeginE - _ZN34_INTERNAL_2f4ab320_4_k_cu_bff5ac426thrust24THRUST_300001_SM_1000_NS12placeholders2_5E)
_ZN34_INTERNAL_2f4ab320_4_k_cu_bff5ac426thrust24THRUST_300001_SM_1000_NS12placeholders2_5E:
	.zero		1
	.type		_ZN34_INTERNAL_2f4ab320_4_k_cu_bff5ac424cuda3std3__45__cpo6cbeginE,@object
	.size		_ZN34_INTERNAL_2f4ab320_4_k_cu_bff5ac424cuda3std3__45__cpo6cbeginE,(_ZN34_INTERNAL_2f4ab320_4_k_cu_bff5ac424cuda3std6ranges3__45__cpo6cbeginE - _ZN34_INTERNAL_2f4ab320_4_k_cu_bff5ac424cuda3std3__45__cpo6cbeginE)
_ZN34_INTERNAL_2f4ab320_4_k_cu_bff5ac424cuda3std3__45__cpo6cbeginE:
	.zero		1
	.type		_ZN34_INTERNAL_2f4ab320_4_k_cu_bff5ac424cuda3std6ranges3__45__cpo6cbeginE,@object
	.size		_ZN34_INTERNAL_2f4ab320_4_k_cu_bff5ac424cuda3std6ranges3__45__cpo6cbeginE,(_ZN34_INTERNAL_2f4ab320_4_k_cu_bff5ac424cuda3std3__48in_placeE - _ZN34_INTERNAL_2f4ab320_4_k_cu_bff5ac424cuda3std6ranges3__45__cpo6cbeginE)
_ZN34_INTERNAL_2f4ab320_4_k_cu_bff5ac424cuda3std6ranges3__45__cpo6cbeginE:
	.zero		1
	.type		_ZN34_INTERNAL_2f4ab320_4_k_cu_bff5ac424cuda3std3__48in_placeE,@object
	.size		_ZN34_INTERNAL_2f4ab320_4_k_cu_bff5ac424cuda3std3__48in_placeE,(_ZN34_INTERNAL_2f4ab320_4_k_cu_bff5ac424cuda3std6ranges3__45__cpo4sizeE - _ZN34_INTERNAL_2f4ab320_4_k_cu_bff5ac424cuda3std3__48in_placeE)
_ZN34_INTERNAL_2f4ab320_4_k_cu_bff5ac424cuda3std3__48in_placeE:
	.zero		1
	.type		_ZN34_INTERNAL_2f4ab320_4_k_cu_bff5ac424cuda3std6ranges3__45__cpo4sizeE,@object
	.size		_ZN34_INTERNAL_2f4ab320_4_k_cu_bff5ac424cuda3std6ranges3__45__cpo4sizeE,(_ZN34_INTERNAL_2f4ab320_4_k_cu_bff5ac426thrust24THRUST_300001_SM_1000_NS12placeholders2_9E - _ZN34_INTERNAL_2f4ab320_4_k_cu_bff5ac424cuda3std6ranges3__45__cpo4sizeE)
_ZN34_INTERNAL_2f4ab320_4_k_cu_bff5ac424cuda3std6ranges3__45__cpo4sizeE:
	.zero		1
	.type		_ZN34_INTERNAL_2f4ab320_4_k_cu_bff5ac426thrust24THRUST_300001_SM_1000_NS12placeholders2_9E,@object
	.size		_ZN34_INTERNAL_2f4ab320_4_k_cu_bff5ac426thrust24THRUST_300001_SM_1000_NS12placeholders2_9E,(_ZN34_INTERNAL_2f4ab320_4_k_cu_bff5ac424cuda3std3__45__cpo7crbeginE - _ZN34_INTERNAL_2f4ab320_4_k_cu_bff5ac426thrust24THRUST_300001_SM_1000_NS12placeholders2_9E)
_ZN34_INTERNAL_2f4ab320_4_k_cu_bff5ac426thrust24THRUST_300001_SM_1000_NS12placeholders2_9E:
	.zero		1
	.type		_ZN34_INTERNAL_2f4ab320_4_k_cu_bff5ac424cuda3std3__45__cpo7crbeginE,@object
	.size		_ZN34_INTERNAL_2f4ab320_4_k_cu_bff5ac424cuda3std3__45__cpo7crbeginE,(_ZN34_INTERNAL_2f4ab320_4_k_cu_bff5ac424cuda3std6ranges3__45__cpo4nextE - _ZN34_INTERNAL_2f4ab320_4_k_cu_bff5ac424cuda3std3__45__cpo7crbeginE)
_ZN34_INTERNAL_2f4ab320_4_k_cu_bff5ac424cuda3std3__45__cpo7crbeginE:
	.zero		1
	.type		_ZN34_INTERNAL_2f4ab320_4_k_cu_bff5ac424cuda3std6ranges3__45__cpo4nextE,@object
	.size		_ZN34_INTERNAL_2f4ab320_4_k_cu_bff5ac424cuda3std6ranges3__45__cpo4nextE,(_ZN34_INTERNAL_2f4ab320_4_k_cu_bff5ac424cuda3std6ranges3__45__cpo4swapE - _ZN34_INTERNAL_2f4ab320_4_k_cu_bff5ac424cuda3std6ranges3__45__cpo4nextE)
_ZN34_INTERNAL_2f4ab320_4_k_cu_bff5ac424cuda3std6ranges3__45__cpo4nextE:
	.zero		1
	.type		_ZN34_INTERNAL_2f4ab320_4_k_cu_bff5ac424cuda3std6ranges3__45__cpo4swapE,@object
	.size		_ZN34_INTERNAL_2f4ab320_4_k_cu_bff5ac424cuda3std6ranges3__45__cpo4swapE,(_ZN34_INTERNAL_2f4ab320_4_k_cu_bff5ac426thrust24THRUST_300001_SM_1000_NS12placeholders2_1E - _ZN34_INTERNAL_2f4ab320_4_k_cu_bff5ac424cuda3std6ranges3__45__cpo4swapE)
_ZN34_INTERNAL_2f4ab320_4_k_cu_bff5ac424cuda3std6ranges3__45__cpo4swapE:
	.zero		1
	.type		_ZN34_INTERNAL_2f4ab320_4_k_cu_bff5ac426thrust24THRUST_300001_SM_1000_NS12placeholders2_1E,@object
	.size		_ZN34_INTERNAL_2f4ab320_4_k_cu_bff5ac426thrust24THRUST_300001_SM_1000_NS12placeholders2_1E,(_ZN34_INTERNAL_2f4ab320_4_k_cu_bff5ac426thrust24THRUST_300001_SM_1000_NS12placeholders2_3E - _ZN34_INTERNAL_2f4ab320_4_k_cu_bff5ac426thrust24THRUST_300001_SM_1000_NS12placeholders2_1E)
_ZN34_INTERNAL_2f4ab320_4_k_cu_bff5ac426thrust24THRUST_300001_SM_1000_NS12placeholders2_1E:
	.zero		1
	.type		_ZN34_INTERNAL_2f4ab320_4_k_cu_bff5ac426thrust24THRUST_300001_SM_1000_NS12placeholders2_3E,@object
	.size		_ZN34_INTERNAL_2f4ab320_4_k_cu_bff5ac426thrust24THRUST_300001_SM_1000_NS12placeholders2_3E,(_ZN34_INTERNAL_2f4ab320_4_k_cu_bff5ac424cuda3std3__45__cpo5beginE - _ZN34_INTERNAL_2f4ab320_4_k_cu_bff5ac426thrust24THRUST_300001_SM_1000_NS12placeholders2_3E)
_ZN34_INTERNAL_2f4ab320_4_k_cu_bff5ac426thrust24THRUST_300001_SM_1000_NS12placeholders2_3E:
	.zero		1
	.type		_ZN34_INTERNAL_2f4ab320_4_k_cu_bff5ac424cuda3std3__45__cpo5beginE,@object
	.size		_ZN34_INTERNAL_2f4ab320_4_k_cu_bff5ac424cuda3std3__45__cpo5beginE,(_ZN34_INTERNAL_2f4ab320_4_k_cu_bff5ac424cuda3std6ranges3__45__cpo5beginE - _ZN34_INTERNAL_2f4ab320_4_k_cu_bff5ac424cuda3std3__45__cpo5beginE)
_ZN34_INTERNAL_2f4ab320_4_k_cu_bff5ac424cuda3std3__45__cpo5beginE:
	.zero		1
	.type		_ZN34_INTERNAL_2f4ab320_4_k_cu_bff5ac424cuda3std6ranges3__45__cpo5beginE,@object
	.size		_ZN34_INTERNAL_2f4ab320_4_k_cu_bff5ac424cuda3std6ranges3__45__cpo5beginE,(_ZN34_INTERNAL_2f4ab320_4_k_cu_bff5ac424cuda3std3__436_GLOBAL__N__2f4ab320_4_k_cu_bff5ac426ignoreE - _ZN34_INTERNAL_2f4ab320_4_k_cu_bff5ac424cuda3std6ranges3__45__cpo5beginE)
_ZN34_INTERNAL_2f4ab320_4_k_cu_bff5ac424cuda3std6ranges3__45__cpo5beginE:
	.zero		1
	.type		_ZN34_INTERNAL_2f4ab320_4_k_cu_bff5ac424cuda3std3__436_GLOBAL__N__2f4ab320_4_k_cu_bff5ac426ignoreE,@object
	.size		_ZN34_INTERNAL_2f4ab320_4_k_cu_bff5ac424cuda3std3__436_GLOBAL__N__2f4ab320_4_k_cu_bff5ac426ignoreE,(_ZN34_INTERNAL_2f4ab320_4_k_cu_bff5ac424cuda3std6ranges3__45__cpo4dataE - _ZN34_INTERNAL_2f4ab320_4_k_cu_bff5ac424cuda3std3__436_GLOBAL__N__2f4ab320_4_k_cu_bff5ac426ignoreE)
_ZN34_INTERNAL_2f4ab320_4_k_cu_bff5ac424cuda3std3__436_GLOBAL__N__2f4ab320_4_k_cu_bff5ac426ignoreE:
	.zero		1
	.type		_ZN34_INTERNAL_2f4ab320_4_k_cu_bff5ac424cuda3std6ranges3__45__cpo4dataE,@object
	.size		_ZN34_INTERNAL_2f4ab320_4_k_cu_bff5ac424cuda3std6ranges3__45__cpo4dataE,(_ZN34_INTERNAL_2f4ab320_4_k_cu_bff5ac426thrust24THRUST_300001_SM_1000_NS12placeholders2_7E - _ZN34_INTERNAL_2f4ab320_4_k_cu_bff5ac424cuda3std6ranges3__45__cpo4dataE)
_ZN34_INTERNAL_2f4ab320_4_k_cu_bff5ac424cuda3std6ranges3__45__cpo4dataE:
	.zero		1
	.type		_ZN34_INTERNAL_2f4ab320_4_k_cu_bff5ac426thrust24THRUST_300001_SM_1000_NS12placeholders2_7E,@object
	.size		_ZN34_INTERNAL_2f4ab320_4_k_cu_bff5ac426thrust24THRUST_300001_SM_1000_NS12placeholders2_7E,(_ZN34_INTERNAL_2f4ab320_4_k_cu_bff5ac424cuda3std3__45__cpo6rbeginE - _ZN34_INTERNAL_2f4ab320_4_k_cu_bff5ac426thrust24THRUST_300001_SM_1000_NS12placeholders2_7E)
_ZN34_INTERNAL_2f4ab320_4_k_cu_bff5ac426thrust24THRUST_300001_SM_1000_NS12placeholders2_7E:
	.zero		1
	.type		_ZN34_INTERNAL_2f4ab320_4_k_cu_bff5ac424cuda3std3__45__cpo6rbeginE,@object
	.size		_ZN34_INTERNAL_2f4ab320_4_k_cu_bff5ac424cuda3std3__45__cpo6rbeginE,(_ZN34_INTERNAL_2f4ab320_4_k_cu_bff5ac424cuda3std6ranges3__45__cpo7advanceE - _ZN34_INTERNAL_2f4ab320_4_k_cu_bff5ac424cuda3std3__45__cpo6rbeginE)
_ZN34_INTERNAL_2f4ab320_4_k_cu_bff5ac424cuda3std3__45__cpo6rbeginE:
	.zero		1
	.type		_ZN34_INTERNAL_2f4ab320_4_k_cu_bff5ac424cuda3std6ranges3__45__cpo7advanceE,@object
	.size		_ZN34_INTERNAL_2f4ab320_4_k_cu_bff5ac424cuda3std6ranges3__45__cpo7advanceE,(_ZN34_INTERNAL_2f4ab320_4_k_cu_bff5ac424cuda3std3__47nulloptE - _ZN34_INTERNAL_2f4ab320_4_k_cu_bff5ac424cuda3std6ranges3__45__cpo7advanceE)
_ZN34_INTERNAL_2f4ab320_4_k_cu_bff5ac424cuda3std6ranges3__45__cpo7advanceE:
	.zero		1
	.type		_ZN34_INTERNAL_2f4ab320_4_k_cu_bff5ac424cuda3std3__47nulloptE,@object
	.size		_ZN34_INTERNAL_2f4ab320_4_k_cu_bff5ac424cuda3std3__47nulloptE,(_ZN34_INTERNAL_2f4ab320_4_k_cu_bff5ac424cuda3std6ranges3__45__cpo8distanceE - _ZN34_INTERNAL_2f4ab320_4_k_cu_bff5ac424cuda3std3__47nulloptE)
_ZN34_INTERNAL_2f4ab320_4_k_cu_bff5ac424cuda3std3__47nulloptE:
	.zero		1
	.type		_ZN34_INTERNAL_2f4ab320_4_k_cu_bff5ac424cuda3std6ranges3__45__cpo8distanceE,@object
	.size		_ZN34_INTERNAL_2f4ab320_4_k_cu_bff5ac424cuda3std6ranges3__45__cpo8distanceE,(_ZN34_INTERNAL_2f4ab320_4_k_cu_bff5ac426thrust24THRUST_300001_SM_1000_NS12placeholders2_6E - _ZN34_INTERNAL_2f4ab320_4_k_cu_bff5ac424cuda3std6ranges3__45__cpo8distanceE)
_ZN34_INTERNAL_2f4ab320_4_k_cu_bff5ac424cuda3std6ranges3__45__cpo8distanceE:
	.zero		1
	.type		_ZN34_INTERNAL_2f4ab320_4_k_cu_bff5ac426thrust24THRUST_300001_SM_1000_NS12placeholders2_6E,@object
	.size		_ZN34_INTERNAL_2f4ab320_4_k_cu_bff5ac426thrust24THRUST_300001_SM_1000_NS12placeholders2_6E,(_ZN34_INTERNAL_2f4ab320_4_k_cu_bff5ac424cuda3std3__45__cpo4cendE - _ZN34_INTERNAL_2f4ab320_4_k_cu_bff5ac426thrust24THRUST_300001_SM_1000_NS12placeholders2_6E)
_ZN34_INTERNAL_2f4ab320_4_k_cu_bff5ac426thrust24THRUST_300001_SM_1000_NS12placeholders2_6E:
	.zero		1
	.type		_ZN34_INTERNAL_2f4ab320_4_k_cu_bff5ac424cuda3std3__45__cpo4cendE,@object
	.size		_ZN34_INTERNAL_2f4ab320_4_k_cu_bff5ac424cuda3std3__45__cpo4cendE,(_ZN34_INTERNAL_2f4ab320_4_k_cu_bff5ac424cuda3std6ranges3__45__cpo4cendE - _ZN34_INTERNAL_2f4ab320_4_k_cu_bff5ac424cuda3std3__45__cpo4cendE)
_ZN34_INTERNAL_2f4ab320_4_k_cu_bff5ac424cuda3std3__45__cpo4cendE:
	.zero		1
	.type		_ZN34_INTERNAL_2f4ab320_4_k_cu_bff5ac424cuda3std6ranges3__45__cpo4cendE,@object
	.size		_ZN34_INTERNAL_2f4ab320_4_k_cu_bff5ac424cuda3std6ranges3__45__cpo4cendE,(_ZN34_INTERNAL_2f4ab320_4_k_cu_bff5ac424cuda3std3__420unreachable_sentinelE - _ZN34_INTERNAL_2f4ab320_4_k_cu_bff5ac424cuda3std6ranges3__45__cpo4cendE)
_ZN34_INTERNAL_2f4ab320_4_k_cu_bff5ac424cuda3std6ranges3__45__cpo4cendE:
	.zero		1
	.type		_ZN34_INTERNAL_2f4ab320_4_k_cu_bff5ac424cuda3std3__420unreachable_sentinelE,@object
	.size		_ZN34_INTERNAL_2f4ab320_4_k_cu_bff5ac424cuda3std3__420unreachable_sentinelE,(_ZN34_INTERNAL_2f4ab320_4_k_cu_bff5ac424cuda3std6ranges3__45__cpo5ssizeE - _ZN34_INTERNAL_2f4ab320_4_k_cu_bff5ac424cuda3std3__420unreachable_sentinelE)
_ZN34_INTERNAL_2f4ab320_4_k_cu_bff5ac424cuda3std3__420unreachable_sentinelE:
	.zero		1
	.type		_ZN34_INTERNAL_2f4ab320_4_k_cu_bff5ac424cuda3std6ranges3__45__cpo5ssizeE,@object
	.size		_ZN34_INTERNAL_2f4ab320_4_k_cu_bff5ac424cuda3std6ranges3__45__cpo5ssizeE,(_ZN34_INTERNAL_2f4ab320_4_k_cu_bff5ac426thrust24THRUST_300001_SM_1000_NS12placeholders3_10E - _ZN34_INTERNAL_2f4ab320_4_k_cu_bff5ac424cuda3std6ranges3__45__cpo5ssizeE)
_ZN34_INTERNAL_2f4ab320_4_k_cu_bff5ac424cuda3std6ranges3__45__cpo5ssizeE:
	.zero		1
	.type		_ZN34_INTERNAL_2f4ab320_4_k_cu_bff5ac426thrust24THRUST_300001_SM_1000_NS12placeholders3_10E,@object
	.size		_ZN34_INTERNAL_2f4ab320_4_k_cu_bff5ac426thrust24THRUST_300001_SM_1000_NS12placeholders3_10E,(_ZN34_INTERNAL_2f4ab320_4_k_cu_bff5ac424cuda3std3__45__cpo5crendE - _ZN34_INTERNAL_2f4ab320_4_k_cu_bff5ac426thrust24THRUST_300001_SM_1000_NS12placeholders3_10E)
_ZN34_INTERNAL_2f4ab320_4_k_cu_bff5ac426thrust24THRUST_300001_SM_1000_NS12placeholders3_10E:
	.zero		1
	.type		_ZN34_INTERNAL_2f4ab320_4_k_cu_bff5ac424cuda3std3__45__cpo5crendE,@object
	.size		_ZN34_INTERNAL_2f4ab320_4_k_cu_bff5ac424cuda3std3__45__cpo5crendE,(_ZN34_INTERNAL_2f4ab320_4_k_cu_bff5ac424cuda3std6ranges3__45__cpo4prevE - _ZN34_INTERNAL_2f4ab320_4_k_cu_bff5ac424cuda3std3__45__cpo5crendE)
_ZN34_INTERNAL_2f4ab320_4_k_cu_bff5ac424cuda3std3__45__cpo5crendE:
	.zero		1
	.type		_ZN34_INTERNAL_2f4ab320_4_k_cu_bff5ac424cuda3std6ranges3__45__cpo4prevE,@object
	.size		_ZN34_INTERNAL_2f4ab320_4_k_cu_bff5ac424cuda3std6ranges3__45__cpo4prevE,(_ZN34_INTERNAL_2f4ab320_4_k_cu_bff5ac424cuda3std6ranges3__45__cpo9iter_moveE - _ZN34_INTERNAL_2f4ab320_4_k_cu_bff5ac424cuda3std6ranges3__45__cpo4prevE)
_ZN34_INTERNAL_2f4ab320_4_k_cu_bff5ac424cuda3std6ranges3__45__cpo4prevE:
	.zero		1
	.type		_ZN34_INTERNAL_2f4ab320_4_k_cu_bff5ac424cuda3std6ranges3__45__cpo9iter_moveE,@object
	.size		_ZN34_INTERNAL_2f4ab320_4_k_cu_bff5ac424cuda3std6ranges3__45__cpo9iter_moveE,(_ZN34_INTERNAL_2f4ab320_4_k_cu_bff5ac426thrust24THRUST_300001_SM_1000_NS12placeholders2_2E - _ZN34_INTERNAL_2f4ab320_4_k_cu_bff5ac424cuda3std6ranges3__45__cpo9iter_moveE)
_ZN34_INTERNAL_2f4ab320_4_k_cu_bff5ac424cuda3std6ranges3__45__cpo9iter_moveE:
	.zero		1
	.type		_ZN34_INTERNAL_2f4ab320_4_k_cu_bff5ac426thrust24THRUST_300001_SM_1000_NS12placeholders2_2E,@object
	.size		_ZN34_INTERNAL_2f4ab320_4_k_cu_bff5ac426thrust24THRUST_300001_SM_1000_NS12placeholders2_2E,(_ZN34_INTERNAL_2f4ab320_4_k_cu_bff5ac426thrust24THRUST_300001_SM_1000_NS12placeholders2_4E - _ZN34_INTERNAL_2f4ab320_4_k_cu_bff5ac426thrust24THRUST_300001_SM_1000_NS12placeholders2_2E)
_ZN34_INTERNAL_2f4ab320_4_k_cu_bff5ac426thrust24THRUST_300001_SM_1000_NS12placeholders2_2E:
	.zero		1
	.type		_ZN34_INTERNAL_2f4ab320_4_k_cu_bff5ac426thrust24THRUST_300001_SM_1000_NS12placeholders2_4E,@object
	.size		_ZN34_INTERNAL_2f4ab320_4_k_cu_bff5ac426thrust24THRUST_300001_SM_1000_NS12placeholders2_4E,(_ZN34_INTERNAL_2f4ab320_4_k_cu_bff5ac424cuda3std3__45__cpo3endE - _ZN34_INTERNAL_2f4ab320_4_k_cu_bff5ac426thrust24THRUST_300001_SM_1000_NS12placeholders2_4E)
_ZN34_INTERNAL_2f4ab320_4_k_cu_bff5ac426thrust24THRUST_300001_SM_1000_NS12placeholders2_4E:
	.zero		1
	.type		_ZN34_INTERNAL_2f4ab320_4_k_cu_bff5ac424cuda3std3__45__cpo3endE,@object
	.size		_ZN34_INTERNAL_2f4ab320_4_k_cu_bff5ac424cuda3std3__45__cpo3endE,(_ZN34_INTERNAL_2f4ab320_4_k_cu_bff5ac424cuda3std6ranges3__45__cpo3endE - _ZN34_INTERNAL_2f4ab320_4_k_cu_bff5ac424cuda3std3__45__cpo3endE)
_ZN34_INTERNAL_2f4ab320_4_k_cu_bff5ac424cuda3std3__45__cpo3endE:
	.zero		1
	.type		_ZN34_INTERNAL_2f4ab320_4_k_cu_bff5ac424cuda3std6ranges3__45__cpo3endE,@object
	.size		_ZN34_INTERNAL_2f4ab320_4_k_cu_bff5ac424cuda3std6ranges3__45__cpo3endE,(_ZN34_INTERNAL_2f4ab320_4_k_cu_bff5ac424cuda3std3__419piecewise_constructE - _ZN34_INTERNAL_2f4ab320_4_k_cu_bff5ac424cuda3std6ranges3__45__cpo3endE)
_ZN34_INTERNAL_2f4ab320_4_k_cu_bff5ac424cuda3std6ranges3__45__cpo3endE:
	.zero		1
	.type		_ZN34_INTERNAL_2f4ab320_4_k_cu_bff5ac424cuda3std3__419piecewise_constructE,@object
	.size		_ZN34_INTERNAL_2f4ab320_4_k_cu_bff5ac424cuda3std3__419piecewise_constructE,(_ZN34_INTERNAL_2f4ab320_4_k_cu_bff5ac424cuda3std6ranges3__45__cpo5cdataE - _ZN34_INTERNAL_2f4ab320_4_k_cu_bff5ac424cuda3std3__419piecewise_constructE)
_ZN34_INTERNAL_2f4ab320_4_k_cu_bff5ac424cuda3std3__419piecewise_constructE:
	.zero		1
	.type		_ZN34_INTERNAL_2f4ab320_4_k_cu_bff5ac424cuda3std6ranges3__45__cpo5cdataE,@object
	.size		_ZN34_INTERNAL_2f4ab320_4_k_cu_bff5ac424cuda3std6ranges3__45__cpo5cdataE,(_ZN34_INTERNAL_2f4ab320_4_k_cu_bff5ac426thrust24THRUST_300001_SM_1000_NS12placeholders2_8E - _ZN34_INTERNAL_2f4ab320_4_k_cu_bff5ac424cuda3std6ranges3__45__cpo5cdataE)
_ZN34_INTERNAL_2f4ab320_4_k_cu_bff5ac424cuda3std6ranges3__45__cpo5cdataE:
	.zero		1
	.type		_ZN34_INTERNAL_2f4ab320_4_k_cu_bff5ac426thrust24THRUST_300001_SM_1000_NS12placeholders2_8E,@object
	.size		_ZN34_INTERNAL_2f4ab320_4_k_cu_bff5ac426thrust24THRUST_300001_SM_1000_NS12placeholders2_8E,(_ZN34_INTERNAL_2f4ab320_4_k_cu_bff5ac424cuda3std3__45__cpo4rendE - _ZN34_INTERNAL_2f4ab320_4_k_cu_bff5ac426thrust24THRUST_300001_SM_1000_NS12placeholders2_8E)
_ZN34_INTERNAL_2f4ab320_4_k_cu_bff5ac426thrust24THRUST_300001_SM_1000_NS12placeholders2_8E:
	.zero		1
	.type		_ZN34_INTERNAL_2f4ab320_4_k_cu_bff5ac424cuda3std3__45__cpo4rendE,@object
	.size		_ZN34_INTERNAL_2f4ab320_4_k_cu_bff5ac424cuda3std3__45__cpo4rendE,(_ZN34_INTERNAL_2f4ab320_4_k_cu_bff5ac424cuda3std6ranges3__45__cpo9iter_swapE - _ZN34_INTERNAL_2f4ab320_4_k_cu_bff5ac424cuda3std3__45__cpo4rendE)
_ZN34_INTERNAL_2f4ab320_4_k_cu_bff5ac424cuda3std3__45__cpo4rendE:
	.zero		1
	.type		_ZN34_INTERNAL_2f4ab320_4_k_cu_bff5ac424cuda3std6ranges3__45__cpo9iter_swapE,@object
	.size		_ZN34_INTERNAL_2f4ab320_4_k_cu_bff5ac424cuda3std6ranges3__45__cpo9iter_swapE,(_ZN34_INTERNAL_2f4ab320_4_k_cu_bff5ac424cuda3std3__48unexpectE - _ZN34_INTERNAL_2f4ab320_4_k_cu_bff5ac424cuda3std6ranges3__45__cpo9iter_swapE)
_ZN34_INTERNAL_2f4ab320_4_k_cu_bff5ac424cuda3std6ranges3__45__cpo9iter_swapE:
	.zero		1
	.type		_ZN34_INTERNAL_2f4ab320_4_k_cu_bff5ac424cuda3std3__48unexpectE,@object
	.size		_ZN34_INTERNAL_2f4ab320_4_k_cu_bff5ac424cuda3std3__48unexpectE,(_ZN34_INTERNAL_2f4ab320_4_k_cu_bff5ac426thrust24THRUST_300001_SM_1000_NS6system6detail10sequential3seqE - _ZN34_INTERNAL_2f4ab320_4_k_cu_bff5ac424cuda3std3__48unexpectE)
_ZN34_INTERNAL_2f4ab320_4_k_cu_bff5ac424cuda3std3__48unexpectE:
	.zero		1
	.type		_ZN34_INTERNAL_2f4ab320_4_k_cu_bff5ac426thrust24THRUST_300001_SM_1000_NS6system6detail10sequential3seqE,@object
	.size		_ZN34_INTERNAL_2f4ab320_4_k_cu_bff5ac426thrust24THRUST_300001_SM_1000_NS6system6detail10sequential3seqE,(.L_29 - _ZN34_INTERNAL_2f4ab320_4_k_cu_bff5ac426thrust24THRUST_300001_SM_1000_NS6system6detail10sequential3seqE)
_ZN34_INTERNAL_2f4ab320_4_k_cu_bff5ac426thrust24THRUST_300001_SM_1000_NS6system6detail10sequential3seqE:
	.zero		1
.L_29:


//--------------------- .nv.shared._ZN3cub18CUB_300001_SM_10006detail6reduce18DeviceReduceKernelINS2_10policy_hubINS0_12KeyValuePairIifEEiNS0_6ArgMinEE10Policy1000ENS0_21ArgIndexInputIteratorIPfifEEiS7_S6_N4cuda3std3__410__identityEEEvT0_PT3_T1_NS0_13GridEvenShareISK_EET2_T4_ --------------------------
	.section	.nv.shared._ZN3cub18CUB_300001_SM_10006detail6reduce18DeviceReduceKernelINS2_10policy_hubINS0_12KeyValuePairIifEEiNS0_6ArgMinEE10Policy1000ENS0_21ArgIndexInputIteratorIPfifEEiS7_S6_N4cuda3std3__410__identityEEEvT0_PT3_T1_NS0_13GridEvenShareISK_EET2_T4_,"aw",@nobits
	.sectionflags	@""
	.align	4
.nv.shared._ZN3cub18CUB_300001_SM_10006detail6reduce18DeviceReduceKernelINS2_10policy_hubINS0_12KeyValuePairIifEEiNS0_6ArgMinEE10Policy1000ENS0_21ArgIndexInputIteratorIPfifEEiS7_S6_N4cuda3std3__410__identityEEEvT0_PT3_T1_NS0_13GridEvenShareISK_EET2_T4_:
	.zero		1104


//--------------------- .nv.shared._ZN3cub18CUB_300001_SM_10006detail6reduce28DeviceReduceSingleTileKernelINS2_10policy_hubINS0_12KeyValuePairIifEEiNS0_6ArgMinEE10Policy1000ENS0_21ArgIndexInputIteratorIPfifEEN6thrust24THRUST_300001_SM_1000_NS24tabulate_output_iteratorINS2_32accumulating_transform_output_opINS5_IlfEENS2_18local_to_global_opIlEES7_NSF_INS2_31unzip_and_write_arg_extremum_opISB_PiEENSE_11use_defaultElEEEESN_lEEiS7_NS2_20empty_problem_init_tIS6_EES6_N4cuda3std3__410__identityEEEvT0_T1_T2_T3_T4_T6_ --------------------------
	.section	.nv.shared._ZN3cub18CUB_300001_SM_10006detail6reduce28DeviceReduceSingleTileKernelINS2_10policy_hubINS0_12KeyValuePairIifEEiNS0_6ArgMinEE10Policy1000ENS0_21ArgIndexInputIteratorIPfifEEN6thrust24THRUST_300001_SM_1000_NS24tabulate_output_iteratorINS2_32accumulating_transform_output_opINS5_IlfEENS2_18local_to_global_opIlEES7_NSF_INS2_31unzip_and_write_arg_extremum_opISB_PiEENSE_11use_defaultElEEEESN_lEEiS7_NS2_20empty_problem_init_tIS6_EES6_N4cuda3std3__410__identityEEEvT0_T1_T2_T3_T4_T6_,"aw",@nobits
	.sectionflags	@""
	.align	4
.nv.shared._ZN3cub18CUB_300001_SM_10006detail6reduce28DeviceReduceSingleTileKernelINS2_10policy_hubINS0_12KeyValuePairIifEEiNS0_6ArgMinEE10Policy1000ENS0_21ArgIndexInputIteratorIPfifEEN6thrust24THRUST_300001_SM_1000_NS24tabulate_output_iteratorINS2_32accumulating_transform_output_opINS5_IlfEENS2_18local_to_global_opIlEES7_NSF_INS2_31unzip_and_write_arg_extremum_opISB_PiEENSE_11use_defaultElEEEESN_lEEiS7_NS2_20empty_problem_init_tIS6_EES6_N4cuda3std3__410__identityEEEvT0_T1_T2_T3_T4_T6_:
	.zero		1104


//--------------------- .nv.constant0._ZN3cub18CUB_300001_SM_10006detail6reduce28DeviceReduceSingleTileKernelINS2_10policy_hubINS0_12KeyValuePairIifEEiNS0_6ArgMinEE10Policy1000EPS6_N6thrust24THRUST_300001_SM_1000_NS24tabulate_output_iteratorINS2_32accumulating_transform_output_opINS5_IlfEENS2_18local_to_global_opIlEES7_NSD_INS2_31unzip_and_write_arg_extremum_opIPfPiEENSC_11use_defaultElEEEESM_lEEiS7_NS2_20empty_problem_init_tIS6_EES6_N4cuda3std3__410__identityEEEvT0_T1_T2_T3_T4_T6_ --------------------------
	.section	.nv.constant0._ZN3cub18CUB_300001_SM_10006detail6reduce28DeviceReduceSingleTileKernelINS2_10policy_hubINS0_12KeyValuePairIifEEiNS0_6ArgMinEE10Policy1000EPS6_N6thrust24THRUST_300001_SM_1000_NS24tabulate_output_iteratorINS2_32accumulating_transform_output_opINS5_IlfEENS2_18local_to_global_opIlEES7_NSD_INS2_31unzip_and_write_arg_extremum_opIPfPiEENSC_11use_defaultElEEEESM_lEEiS7_NS2_20empty_problem_init_tIS6_EES6_N4cuda3std3__410__identityEEEvT0_T1_T2_T3_T4_T6_,"a",@progbits
	.sectionflags	@""
	.align	4
.nv.constant0._ZN3cub18CUB_300001_SM_10006detail6reduce28DeviceReduceSingleTileKernelINS2_10policy_hubINS0_12KeyValuePairIifEEiNS0_6ArgMinEE10Policy1000EPS6_N6thrust24THRUST_300001_SM_1000_NS24tabulate_output_iteratorINS2_32accumulating_transform_output_opINS5_IlfEENS2_18local_to_global_opIlEES7_NSD_INS2_31unzip_and_write_arg_extremum_opIPfPiEENSC_11use_defaultElEEEESM_lEEiS7_NS2_20empty_problem_init_tIS6_EES6_N4cuda3std3__410__identityEEEvT0_T1_T2_T3_T4_T6_:
	.zero		993


//--------------------- .nv.constant0._ZN3cub18CUB_300001_SM_10006detail6reduce18DeviceReduceKernelINS2_10policy_hubINS0_12KeyValuePairIifEEiNS0_6ArgMinEE10Policy1000ENS0_21ArgIndexInputIteratorIPfifEEiS7_S6_N4cuda3std3__410__identityEEEvT0_PT3_T1_NS0_13GridEvenShareISK_EET2_T4_ --------------------------
	.section	.nv.constant0._ZN3cub18CUB_300001_SM_10006detail6reduce18DeviceReduceKernelINS2_10policy_hubINS0_12KeyValuePairIifEEiNS0_6ArgMinEE10Policy1000ENS0_21ArgIndexInputIteratorIPfifEEiS7_S6_N4cuda3std3__410__identityEEEvT0_PT3_T1_NS0_13GridEvenShareISK_EET2_T4_,"a",@progbits
	.sectionflags	@""
	.align	4
.nv.constant0._ZN3cub18CUB_300001_SM_10006detail6reduce18DeviceReduceKernelINS2_10policy_hubINS0_12KeyValuePairIifEEiNS0_6ArgMinEE10Policy1000ENS0_21ArgIndexInputIteratorIPfifEEiS7_S6_N4cuda3std3__410__identityEEEvT0_PT3_T1_NS0_13GridEvenShareISK_EET2_T4_:
	.zero		966


//--------------------- .nv.constant0._ZN3cub18CUB_300001_SM_10006detail6reduce28DeviceReduceSingleTileKernelINS2_10policy_hubINS0_12KeyValuePairIifEEiNS0_6ArgMinEE10Policy1000ENS0_21ArgIndexInputIteratorIPfifEEN6thrust24THRUST_300001_SM_1000_NS24tabulate_output_iteratorINS2_32accumulating_transform_output_opINS5_IlfEENS2_18local_to_global_opIlEES7_NSF_INS2_31unzip_and_write_arg_extremum_opISB_PiEENSE_11use_defaultElEEEESN_lEEiS7_NS2_20empty_problem_init_tIS6_EES6_N4cuda3std3__410__identityEEEvT0_T1_T2_T3_T4_T6_ --------------------------
	.section	.nv.constant0._ZN3cub18CUB_300001_SM_10006detail6reduce28DeviceReduceSingleTileKernelINS2_10policy_hubINS0_12KeyValuePairIifEEiNS0_6ArgMinEE10Policy1000ENS0_21ArgIndexInputIteratorIPfifEEN6thrust24THRUST_300001_SM_1000_NS24tabulate_output_iteratorINS2_32accumulating_transform_output_opINS5_IlfEENS2_18local_to_global_opIlEES7_NSF_INS2_31unzip_and_write_arg_extremum_opISB_PiEENSE_11use_defaultElEEEESN_lEEiS7_NS2_20empty_problem_init_tIS6_EES6_N4cuda3std3__410__identityEEEvT0_T1_T2_T3_T4_T6_,"a",@progbits
	.sectionflags	@""
	.align	4
.nv.constant0._ZN3cub18CUB_300001_SM_10006detail6reduce28DeviceReduceSingleTileKernelINS2_10policy_hubINS0_12KeyValuePairIifEEiNS0_6ArgMinEE10Policy1000ENS0_21ArgIndexInputIteratorIPfifEEN6thrust24THRUST_300001_SM_1000_NS24tabulate_output_iteratorINS2_32accumulating_transform_output_opINS5_IlfEENS2_18local_to_global_opIlEES7_NSF_INS2_31unzip_and_write_arg_extremum_opISB_PiEENSE_11use_defaultElEEEESN_lEEiS7_NS2_20empty_problem_init_tIS6_EES6_N4cuda3std3__410__identityEEEvT0_T1_T2_T3_T4_T6_:
	.zero		1001


//--------------------- .nv.constant0._ZN3cub18CUB_300001_SM_10006detail11EmptyKernelIvEEvv --------------------------
	.section	.nv.constant0._ZN3cub18CUB_300001_SM_10006detail11EmptyKernelIvEEvv,"a",@progbits
	.sectionflags	@""
	.align	4
.nv.constant0._ZN3cub18CUB_300001_SM_10006detail11EmptyKernelIvEEvv:
	.zero		896


//--------------------- .nv.constant0._Z11compute_E_qPfS_S_ii --------------------------
	.section	.nv.constant0._Z11compute_E_qPfS_S_ii,"a",@progbits
	.sectionflags	@""
	.align	4
.nv.constant0._Z11compute_E_qPfS_S_ii:
	.zero		928


//--------------------- .nv.constant0._Z13compute_thetaPfS_S_PiiS0_ --------------------------
	.section	.nv.constant0._Z13compute_thetaPfS_S_PiiS0_,"a",@progbits
	.sectionflags	@""
	.align	4
.nv.constant0._Z13compute_thetaPfS_S_PiiS0_:
	.zero		944


//--------------------- .nv.constant0._Z14compute_scalarPfS_S_ --------------------------
	.section	.nv.constant0._Z14compute_scalarPfS_S_,"a",@progbits
	.sectionflags	@""
	.align	4
.nv.constant0._Z14compute_scalarPfS_S_:
	.zero		920


//--------------------- .nv.constant0._Z10init_b_ixsPiii --------------------------
	.section	.nv.constant0._Z10init_b_ixsPiii,"a",@progbits
	.sectionflags	@""
	.align	4
.nv.constant0._Z10init_b_ixsPiii:
	.zero		912


//--------------------- .nv.constant0._Z6init_IPfi --------------------------
	.section	.nv.constant0._Z6init_IPfi,"a",@progbits
	.sectionflags	@""
	.align	4
.nv.constant0._Z6init_IPfi:
	.zero		908


//--------------------- .nv.constant0._Z13init_D_from_APfS_ii --------------------------
	.section	.nv.constant0._Z13init_D_from_APfS_ii,"a",@progbits
	.sectionflags	@""
	.align	4
.nv.constant0._Z13init_D_from_APfS_ii:
	.zero		920


//--------------------- .nv.constant0._Z13init_D_from_cPfS_ii --------------------------
	.section	.nv.constant0._Z13init_D_from_cPfS_ii,"a",@progbits
	.sectionflags	@""
	.align	4
.nv.constant0._Z13init_D_from_cPfS_ii:
	.zero		920


//--------------------- SYMBOLS --------------------------

	.type		.nv.reservedSmem.offset0,@object
	.size		.nv.reservedSmem.offset0,0x4
	.type		.nv.reservedSmem.cap,@object
	.size		.nv.reservedSmem.cap,0x4
